// auto-generated by cutlass_sweep.gemm — config: {"arch": "sm_100", "cluster_m": 4, "cluster_n": 2, "dtype": "nvfp4", "dtype_b": "nvfp4", "layout": "nt", "stages": 0, "tile_k": 64, "tile_m": 256, "tile_n": 128}
#include "cutlass/cutlass.h"
#include "cutlass/gemm/collective/collective_builder.hpp"
#include "cutlass/gemm/device/gemm_universal_adapter.h"
#include "cutlass/gemm/kernel/gemm_universal.hpp"
#include "cutlass/epilogue/collective/collective_builder.hpp"

using ElemA = cutlass::nv_float4_t<cutlass::float_e2m1_t>;
using ElemB = cutlass::nv_float4_t<cutlass::float_e2m1_t>;
using ElemCD = cutlass::bfloat16_t;
using Acc  = float;
using TileShape    = cute::Shape<cute::_256, cute::_128, cute::_64>;
using ClusterShape = cute::Shape<cute::_4, cute::_2, cute::_1>;

using CollectiveEpilogue = typename cutlass::epilogue::collective::CollectiveBuilder<
    cutlass::arch::Sm100, cutlass::arch::OpClassTensorOp,
    TileShape, ClusterShape,
    cutlass::epilogue::collective::EpilogueTileAuto,
    Acc, Acc,
    ElemCD, cutlass::layout::RowMajor, 128 / cutlass::sizeof_bits<ElemCD>::value,
    ElemCD, cutlass::layout::RowMajor, 128 / cutlass::sizeof_bits<ElemCD>::value,
    cutlass::epilogue::collective::EpilogueScheduleAuto
  >::CollectiveOp;

using CollectiveMainloop = typename cutlass::gemm::collective::CollectiveBuilder<
    cutlass::arch::Sm100, cutlass::arch::OpClassBlockScaledTensorOp,
    ElemA, cutlass::layout::RowMajor, 32,
    ElemB, cutlass::layout::ColumnMajor, 32,
    Acc,
    TileShape, ClusterShape,
    cutlass::gemm::collective::StageCountAutoCarveout<static_cast<int>(sizeof(typename CollectiveEpilogue::SharedStorage))>,
    cutlass::gemm::collective::KernelScheduleAuto
  >::CollectiveOp;

using GemmKernel = cutlass::gemm::kernel::GemmUniversal<
    cute::Shape<int,int,int,int>,
    CollectiveMainloop,
    CollectiveEpilogue
>;
using Gemm = cutlass::gemm::device::GemmUniversalAdapter<GemmKernel>;

// Force the device kernel symbol into the cubin without needing a host main.
auto* _anchor = &cutlass::device_kernel<GemmKernel>;


// ===== COMPILED SASS (sm_100a) =====

	.target	sm_100a

	.elftype	@"ET_EXEC"


//--------------------- .note.nv.tkinfo           --------------------------
	.section	.note.nv.tkinfo,"",@"SHT_NOTE"
	.sectionflags	@"SHF_NOTE_NV_TKINFO"
	.tkinfo
        /*0018*/ 	.word	0x00000002
        /*0030*/ 	.string	""
        /*0030*/ 	.string	"ptxas"
        /*0030*/ 	.string	"Cuda compilation tools, release 13.0, V13.0.88"
        /*0030*/ 	.string	"Build cuda_13.0.r13.0/compiler.36424714_0"
        /*0030*/ 	.string	"-arch sm_100a -m 64 "



//--------------------- .note.nv.cuinfo           --------------------------
	.section	.note.nv.cuinfo,"",@"SHT_NOTE"
	.sectionflags	@"SHF_NOTE_NV_CUINFO"
        /*0018*/ 	.short	0x0002
        /*001a*/ 	.short	0x0064
        /*001c*/ 	.short	0x0082
	.zero		2


//--------------------- .nv.info                  --------------------------
	.section	.nv.info,"",@"SHT_CUDA_INFO"
	.align	4


	//----- nvinfo : EIATTR_REGCOUNT
	.align		4
        /*0000*/ 	.byte	0x04, 0x2f
        /*0002*/ 	.short	(.L_19 - .L_18)
	.align		4
.L_18:
        /*0004*/ 	.word	index@(_ZN7cutlass13device_kernelINS_4gemm6kernel13GemmUniversalIN4cute5tupleIJiiiiEEENS1_10collective13CollectiveMmaINS1_46MainloopSm100TmaUmmaWarpSpecializedBlockScaledILi27ELi2ELi2ENS5_IJNS4_1CILi4EEENSA_ILi2EEENSA_ILi1EEEEEEEENS5_IJNSA_ILi256EEENSA_ILi128EEENSA_ILi64EEEEEENS5_IJNS_12float_e2m1_tENS_13float_ue4m3_tEEEENS5_IJNS5_IJlSD_lEEENS4_6LayoutINS5_IJNS5_IJNS5_IJNSA_ILi32EEESB_EEEiEEENS5_IJNS5_IJNSA_ILi16EEESB_EEEiEEENS5_IJSD_iEEEEEENS5_IJSU_NS5_IJNS5_IJNSA_ILi0EEESD_EEENSA_ILi512EEEEEENS5_IJSX_iEEEEEEEEEEESM_S14_NS4_8TiledMMAINS4_8MMA_AtomIJNS4_23SM100_MMA_MXF4_2x1SM_SSISK_SK_fSL_Li256ELi128ELi16ELNS4_4UMMA5MajorE0ELS19_0ELNS18_7ScaleInE0ELS1A_0EEEEEENSO_INS5_IJSD_SD_SD_EEENS5_IJSX_SX_SX_EEEEENS5_IJNS4_10UnderscoreES1G_S1G_EEEEENS5_IJNS4_28SM100_TMA_2SM_LOAD_MULTICASTES1J_EEENS5_IJNS4_14ComposedLayoutINS4_7SwizzleILi1ELi4ELi3EEENS4_18smem_ptr_flag_bitsILi4EEENSO_INS5_IJNSA_ILi8EEESI_EEENS5_IJSI_SD_EEEEEEENSO_INS5_IJNS5_IJNS5_IJSQ_SD_EEEST_EEESD_NS5_IJSD_SD_EEEEEENS5_IJNS5_IJNS5_IJST_SZ_EEESY_EEESX_NS5_IJSB_SZ_EEEEEEEEEEEvNS4_8identityES1K_S24_vS25_EENS_8epilogue10collective18CollectiveEpilogueINS27_23Sm100TmaWarpSpecializedILi4ELi2ELi32ELb1ELb0EEEJNS5_IJSH_SH_SI_EEENS5_IJNSO_ISH_SD_EENSO_ISP_SD_EEEEENS_10bfloat16_tESN_S2G_SN_NS27_6fusion15FusionCallbacksIS2B_NS2H_17LinearCombinationIS2G_fS2G_fLNS_15FloatRoundStyleE2EEES2C_S2F_JEEENS4_5SM1004TMEM4LOAD26SM100_TMEM_LOAD_32dp32b32xENS4_13SM90_TMA_LOADENS1L_INS1M_ILi2ELi4ELi3EEENS1O_ILi16EEENSO_INS5_IJS1Q_SP_EEENS5_IJSP_SD_EEEEEEENS4_39AutoVectorizingCopyWithAssumedAlignmentILi128EEENS4_14SM90_TMA_STOREES2X_S2Z_S2Z_EEEvvEEEEvNT_6ParamsE)
        /*0008*/ 	.word	0x00000077


	//----- nvinfo : EIATTR_FRAME_SIZE
	.align		4
.L_19:
        /*000c*/ 	.byte	0x04, 0x11
        /*000e*/ 	.short	(.L_21 - .L_20)
	.align		4
.L_20:
        /*0010*/ 	.word	index@($__internal_2_$__cuda_sm10x_tcgen05_guardrail_trap_unallocated_columns_being_dealloced)
        /*0014*/ 	.word	0x00000000


	//----- nvinfo : EIATTR_FRAME_SIZE
	.align		4
.L_21:
        /*0018*/ 	.byte	0x04, 0x11
        /*001a*/ 	.short	(.L_23 - .L_22)
	.align		4
.L_22:
        /*001c*/ 	.word	index@($__internal_1_$__cuda_sm10x_tcgen05_guardrail_trap_phase_invalid_during_alloc)
        /*0020*/ 	.word	0x00000000


	//----- nvinfo : EIATTR_FRAME_SIZE
	.align		4
.L_23:
        /*0024*/ 	.byte	0x04, 0x11
        /*0026*/ 	.short	(.L_25 - .L_24)
	.align		4
.L_24:
        /*0028*/ 	.word	index@($__internal_0_$__cuda_sm10x_tcgen05_guardrail_trap_col_being_dealloced_not_returned_by_alloc)
        /*002c*/ 	.word	0x00000000


	//----- nvinfo : EIATTR_FRAME_SIZE
	.align		4
.L_25:
        /*0030*/ 	.byte	0x04, 0x11
        /*0032*/ 	.short	(.L_27 - .L_26)
	.align		4
.L_26:
        /*0034*/ 	.word	index@(_ZN7cutlass13device_kernelINS_4gemm6kernel13GemmUniversalIN4cute5tupleIJiiiiEEENS1_10collective13CollectiveMmaINS1_46MainloopSm100TmaUmmaWarpSpecializedBlockScaledILi27ELi2ELi2ENS5_IJNS4_1CILi4EEENSA_ILi2EEENSA_ILi1EEEEEEEENS5_IJNSA_ILi256EEENSA_ILi128EEENSA_ILi64EEEEEENS5_IJNS_12float_e2m1_tENS_13float_ue4m3_tEEEENS5_IJNS5_IJlSD_lEEENS4_6LayoutINS5_IJNS5_IJNS5_IJNSA_ILi32EEESB_EEEiEEENS5_IJNS5_IJNSA_ILi16EEESB_EEEiEEENS5_IJSD_iEEEEEENS5_IJSU_NS5_IJNS5_IJNSA_ILi0EEESD_EEENSA_ILi512EEEEEENS5_IJSX_iEEEEEEEEEEESM_S14_NS4_8TiledMMAINS4_8MMA_AtomIJNS4_23SM100_MMA_MXF4_2x1SM_SSISK_SK_fSL_Li256ELi128ELi16ELNS4_4UMMA5MajorE0ELS19_0ELNS18_7ScaleInE0ELS1A_0EEEEEENSO_INS5_IJSD_SD_SD_EEENS5_IJSX_SX_SX_EEEEENS5_IJNS4_10UnderscoreES1G_S1G_EEEEENS5_IJNS4_28SM100_TMA_2SM_LOAD_MULTICASTES1J_EEENS5_IJNS4_14ComposedLayoutINS4_7SwizzleILi1ELi4ELi3EEENS4_18smem_ptr_flag_bitsILi4EEENSO_INS5_IJNSA_ILi8EEESI_EEENS5_IJSI_SD_EEEEEEENSO_INS5_IJNS5_IJNS5_IJSQ_SD_EEEST_EEESD_NS5_IJSD_SD_EEEEEENS5_IJNS5_IJNS5_IJST_SZ_EEESY_EEESX_NS5_IJSB_SZ_EEEEEEEEEEEvNS4_8identityES1K_S24_vS25_EENS_8epilogue10collective18CollectiveEpilogueINS27_23Sm100TmaWarpSpecializedILi4ELi2ELi32ELb1ELb0EEEJNS5_IJSH_SH_SI_EEENS5_IJNSO_ISH_SD_EENSO_ISP_SD_EEEEENS_10bfloat16_tESN_S2G_SN_NS27_6fusion15FusionCallbacksIS2B_NS2H_17LinearCombinationIS2G_fS2G_fLNS_15FloatRoundStyleE2EEES2C_S2F_JEEENS4_5SM1004TMEM4LOAD26SM100_TMEM_LOAD_32dp32b32xENS4_13SM90_TMA_LOADENS1L_INS1M_ILi2ELi4ELi3EEENS1O_ILi16EEENSO_INS5_IJS1Q_SP_EEENS5_IJSP_SD_EEEEEEENS4_39AutoVectorizingCopyWithAssumedAlignmentILi128EEENS4_14SM90_TMA_STOREES2X_S2Z_S2Z_EEEvvEEEEvNT_6ParamsE)
        /*0038*/ 	.word	0x00000000


	//----- nvinfo : EIATTR_MIN_STACK_SIZE
	.align		4
.L_27:
        /*003c*/ 	.byte	0x04, 0x12
        /*003e*/ 	.short	(.L_29 - .L_28)
	.align		4
.L_28:
        /*0040*/ 	.word	index@(_ZN7cutlass13device_kernelINS_4gemm6kernel13GemmUniversalIN4cute5tupleIJiiiiEEENS1_10collective13CollectiveMmaINS1_46MainloopSm100TmaUmmaWarpSpecializedBlockScaledILi27ELi2ELi2ENS5_IJNS4_1CILi4EEENSA_ILi2EEENSA_ILi1EEEEEEEENS5_IJNSA_ILi256EEENSA_ILi128EEENSA_ILi64EEEEEENS5_IJNS_12float_e2m1_tENS_13float_ue4m3_tEEEENS5_IJNS5_IJlSD_lEEENS4_6LayoutINS5_IJNS5_IJNS5_IJNSA_ILi32EEESB_EEEiEEENS5_IJNS5_IJNSA_ILi16EEESB_EEEiEEENS5_IJSD_iEEEEEENS5_IJSU_NS5_IJNS5_IJNSA_ILi0EEESD_EEENSA_ILi512EEEEEENS5_IJSX_iEEEEEEEEEEESM_S14_NS4_8TiledMMAINS4_8MMA_AtomIJNS4_23SM100_MMA_MXF4_2x1SM_SSISK_SK_fSL_Li256ELi128ELi16ELNS4_4UMMA5MajorE0ELS19_0ELNS18_7ScaleInE0ELS1A_0EEEEEENSO_INS5_IJSD_SD_SD_EEENS5_IJSX_SX_SX_EEEEENS5_IJNS4_10UnderscoreES1G_S1G_EEEEENS5_IJNS4_28SM100_TMA_2SM_LOAD_MULTICASTES1J_EEENS5_IJNS4_14ComposedLayoutINS4_7SwizzleILi1ELi4ELi3EEENS4_18smem_ptr_flag_bitsILi4EEENSO_INS5_IJNSA_ILi8EEESI_EEENS5_IJSI_SD_EEEEEEENSO_INS5_IJNS5_IJNS5_IJSQ_SD_EEEST_EEESD_NS5_IJSD_SD_EEEEEENS5_IJNS5_IJNS5_IJST_SZ_EEESY_EEESX_NS5_IJSB_SZ_EEEEEEEEEEEvNS4_8identityES1K_S24_vS25_EENS_8epilogue10collective18CollectiveEpilogueINS27_23Sm100TmaWarpSpecializedILi4ELi2ELi32ELb1ELb0EEEJNS5_IJSH_SH_SI_EEENS5_IJNSO_ISH_SD_EENSO_ISP_SD_EEEEENS_10bfloat16_tESN_S2G_SN_NS27_6fusion15FusionCallbacksIS2B_NS2H_17LinearCombinationIS2G_fS2G_fLNS_15FloatRoundStyleE2EEES2C_S2F_JEEENS4_5SM1004TMEM4LOAD26SM100_TMEM_LOAD_32dp32b32xENS4_13SM90_TMA_LOADENS1L_INS1M_ILi2ELi4ELi3EEENS1O_ILi16EEENSO_INS5_IJS1Q_SP_EEENS5_IJSP_SD_EEEEEEENS4_39AutoVectorizingCopyWithAssumedAlignmentILi128EEENS4_14SM90_TMA_STOREES2X_S2Z_S2Z_EEEvvEEEEvNT_6ParamsE)
        /*0044*/ 	.word	0x00000000
.L_29:


//--------------------- .nv.compat                --------------------------
	.section	.nv.compat,"",@"SHT_CUDA_COMPAT_INFO"
	.align	4
        /*0000*/ 	.byte	0x02, 0x09, 0x01, 0x00, 0x02, 0x02, 0x02, 0x00, 0x02, 0x05, 0x05, 0x00, 0x03, 0x07, 0x01, 0x01
        /*0010*/ 	.byte	0x02, 0x03, 0x01, 0x00, 0x02, 0x06, 0x01, 0x00, 0x04, 0x0b, 0x08, 0x00, 0x09, 0x00, 0x00, 0x00
        /*0020*/ 	.byte	0x00, 0x00, 0x00, 0x00


//--------------------- .nv.info._ZN7cutlass13device_kernelINS_4gemm6kernel13GemmUniversalIN4cute5tupleIJiiiiEEENS1_10collective13CollectiveMmaINS1_46MainloopSm100TmaUmmaWarpSpecializedBlockScaledILi27ELi2ELi2ENS5_IJNS4_1CILi4EEENSA_ILi2EEENSA_ILi1EEEEEEEENS5_IJNSA_ILi256EEENSA_ILi128EEENSA_ILi64EEEEEENS5_IJNS_12float_e2m1_tENS_13float_ue4m3_tEEEENS5_IJNS5_IJlSD_lEEENS4_6LayoutINS5_IJNS5_IJNS5_IJNSA_ILi32EEESB_EEEiEEENS5_IJNS5_IJNSA_ILi16EEESB_EEEiEEENS5_IJSD_iEEEEEENS5_IJSU_NS5_IJNS5_IJNSA_ILi0EEESD_EEENSA_ILi512EEEEEENS5_IJSX_iEEEEEEEEEEESM_S14_NS4_8TiledMMAINS4_8MMA_AtomIJNS4_23SM100_MMA_MXF4_2x1SM_SSISK_SK_fSL_Li256ELi128ELi16ELNS4_4UMMA5MajorE0ELS19_0ELNS18_7ScaleInE0ELS1A_0EEEEEENSO_INS5_IJSD_SD_SD_EEENS5_IJSX_SX_SX_EEEEENS5_IJNS4_10UnderscoreES1G_S1G_EEEEENS5_IJNS4_28SM100_TMA_2SM_LOAD_MULTICASTES1J_EEENS5_IJNS4_14ComposedLayoutINS4_7SwizzleILi1ELi4ELi3EEENS4_18smem_ptr_flag_bitsILi4EEENSO_INS5_IJNSA_ILi8EEESI_EEENS5_IJSI_SD_EEEEEEENSO_INS5_IJNS5_IJNS5_IJSQ_SD_EEEST_EEESD_NS5_IJSD_SD_EEEEEENS5_IJNS5_IJNS5_IJST_SZ_EEESY_EEESX_NS5_IJSB_SZ_EEEEEEEEEEEvNS4_8identityES1K_S24_vS25_EENS_8epilogue10collective18CollectiveEpilogueINS27_23Sm100TmaWarpSpecializedILi4ELi2ELi32ELb1ELb0EEEJNS5_IJSH_SH_SI_EEENS5_IJNSO_ISH_SD_EENSO_ISP_SD_EEEEENS_10bfloat16_tESN_S2G_SN_NS27_6fusion15FusionCallbacksIS2B_NS2H_17LinearCombinationIS2G_fS2G_fLNS_15FloatRoundStyleE2EEES2C_S2F_JEEENS4_5SM1004TMEM4LOAD26SM100_TMEM_LOAD_32dp32b32xENS4_13SM90_TMA_LOADENS1L_INS1M_ILi2ELi4ELi3EEENS1O_ILi16EEENSO_INS5_IJS1Q_SP_EEENS5_IJSP_SD_EEEEEEENS4_39AutoVectorizingCopyWithAssumedAlignmentILi128EEENS4_14SM90_TMA_STOREES2X_S2Z_S2Z_EEEvvEEEEvNT_6ParamsE --------------------------
	.section	.nv.info._ZN7cutlass13device_kernelINS_4gemm6kernel13GemmUniversalIN4cute5tupleIJiiiiEEENS1_10collective13CollectiveMmaINS1_46MainloopSm100TmaUmmaWarpSpecializedBlockScaledILi27ELi2ELi2ENS5_IJNS4_1CILi4EEENSA_ILi2EEENSA_ILi1EEEEEEEENS5_IJNSA_ILi256EEENSA_ILi128EEENSA_ILi64EEEEEENS5_IJNS_12float_e2m1_tENS_13float_ue4m3_tEEEENS5_IJNS5_IJlSD_lEEENS4_6LayoutINS5_IJNS5_IJNS5_IJNSA_ILi32EEESB_EEEiEEENS5_IJNS5_IJNSA_ILi16EEESB_EEEiEEENS5_IJSD_iEEEEEENS5_IJSU_NS5_IJNS5_IJNSA_ILi0EEESD_EEENSA_ILi512EEEEEENS5_IJSX_iEEEEEEEEEEESM_S14_NS4_8TiledMMAINS4_8MMA_AtomIJNS4_23SM100_MMA_MXF4_2x1SM_SSISK_SK_fSL_Li256ELi128ELi16ELNS4_4UMMA5MajorE0ELS19_0ELNS18_7ScaleInE0ELS1A_0EEEEEENSO_INS5_IJSD_SD_SD_EEENS5_IJSX_SX_SX_EEEEENS5_IJNS4_10UnderscoreES1G_S1G_EEEEENS5_IJNS4_28SM100_TMA_2SM_LOAD_MULTICASTES1J_EEENS5_IJNS4_14ComposedLayoutINS4_7SwizzleILi1ELi4ELi3EEENS4_18smem_ptr_flag_bitsILi4EEENSO_INS5_IJNSA_ILi8EEESI_EEENS5_IJSI_SD_EEEEEEENSO_INS5_IJNS5_IJNS5_IJSQ_SD_EEEST_EEESD_NS5_IJSD_SD_EEEEEENS5_IJNS5_IJNS5_IJST_SZ_EEESY_EEESX_NS5_IJSB_SZ_EEEEEEEEEEEvNS4_8identityES1K_S24_vS25_EENS_8epilogue10collective18CollectiveEpilogueINS27_23Sm100TmaWarpSpecializedILi4ELi2ELi32ELb1ELb0EEEJNS5_IJSH_SH_SI_EEENS5_IJNSO_ISH_SD_EENSO_ISP_SD_EEEEENS_10bfloat16_tESN_S2G_SN_NS27_6fusion15FusionCallbacksIS2B_NS2H_17LinearCombinationIS2G_fS2G_fLNS_15FloatRoundStyleE2EEES2C_S2F_JEEENS4_5SM1004TMEM4LOAD26SM100_TMEM_LOAD_32dp32b32xENS4_13SM90_TMA_LOADENS1L_INS1M_ILi2ELi4ELi3EEENS1O_ILi16EEENSO_INS5_IJS1Q_SP_EEENS5_IJSP_SD_EEEEEEENS4_39AutoVectorizingCopyWithAssumedAlignmentILi128EEENS4_14SM90_TMA_STOREES2X_S2Z_S2Z_EEEvvEEEEvNT_6ParamsE,"",@"SHT_CUDA_INFO"
	.sectionflags	@""
	.align	4


	//----- nvinfo : EIATTR_CUDA_API_VERSION
	.align		4
        /*0000*/ 	.byte	0x04, 0x37
        /*0002*/ 	.short	(.L_31 - .L_30)
.L_30:
        /*0004*/ 	.word	0x00000082


	//----- nvinfo : EIATTR_KPARAM_INFO
	.align		4
.L_31:
        /*0008*/ 	.byte	0x04, 0x17
        /*000a*/ 	.short	(.L_33 - .L_32)
.L_32:
        /*000c*/ 	.word	0x00000000
        /*0010*/ 	.short	0x0000
        /*0012*/ 	.short	0x0000
        /*0014*/ 	.byte	0x00, 0xf0, 0x01, 0x30


	//----- nvinfo : EIATTR_AT_ENTRY_FRAGMENTS
	.align		4
.L_33:
        /*0018*/ 	.byte	0x04, 0x4f
        /*001a*/ 	.short	(.L_35 - .L_34)


	//   ....[0]....
.L_34:
        /*001c*/ 	.word	0x00000007


	//----- nvinfo : EIATTR_RESERVED_SMEM_USED
	.align		4
.L_35:
        /*0020*/ 	.byte	0x01, 0x41
	.zero		2


	//----- nvinfo : EIATTR_SPARSE_MMA_MASK
	.align		4
        /*0024*/ 	.byte	0x03, 0x50
        /*0026*/ 	.short	0x0000


	//----- nvinfo : EIATTR_TCGEN05_2CTA_USED
	.align		4
        /*0028*/ 	.byte	0x01, 0x52
	.zero		2


	//----- nvinfo : EIATTR_MAXREG_COUNT
	.align		4
        /*002c*/ 	.byte	0x03, 0x1b
        /*002e*/ 	.short	0x00ff


	//----- nvinfo : EIATTR_NUM_BARRIERS
	.align		4
        /*0030*/ 	.byte	0x02, 0x4c
        /*0032*/ 	.byte	0x07
	.zero		1


	//----- nvinfo : EIATTR_EXTERNS
	.align		4
        /*0034*/ 	.byte	0x04, 0x0f
        /*0036*/ 	.short	(.L_37 - .L_36)


	//   ....[0]....
	.align		4
.L_36:
        /*0038*/ 	.word	index@(__assertfail)


	//----- nvinfo : EIATTR_MERCURY_ISA_VERSION
	.align		4
.L_37:
        /*003c*/ 	.byte	0x03, 0x5f
        /*003e*/ 	.short	0x0101


	//----- nvinfo : EIATTR_INT_WARP_WIDE_INSTR_OFFSETS
	.align		4
        /*0040*/ 	.byte	0x04, 0x31
        /*0042*/ 	.short	(.L_39 - .L_38)


	//   ....[0]....
.L_38:
        /*0044*/ 	.word	0x00001090


	//   ....[1]....
        /*0048*/ 	.word	0x00001130


	//   ....[2]....
        /*004c*/ 	.word	0x00005740


	//   ....[3]....
        /*0050*/ 	.word	0x00005760


	//   ....[4]....
        /*0054*/ 	.word	0x00005790


	//   ....[5]....
        /*0058*/ 	.word	0x000062d0


	//   ....[6]....
        /*005c*/ 	.word	0x00006340


	//   ....[7]....
        /*0060*/ 	.word	0x00006430


	//   ....[8]....
        /*0064*/ 	.word	0x000064b0


	//   ....[9]....
        /*0068*/ 	.word	0x000065b0


	//   ....[10]....
        /*006c*/ 	.word	0x00006630


	//   ....[11]....
        /*0070*/ 	.word	0x00006720


	//   ....[12]....
        /*0074*/ 	.word	0x000067d0


	//----- nvinfo : EIATTR_COOP_GROUP_MASK_REGIDS
	.align		4
.L_39:
        /*0078*/ 	.byte	0x04, 0x29
        /*007a*/ 	.short	(.L_41 - .L_40)


	//   ....[0]....
.L_40:
        /*007c*/ 	.word	0xffffffff


	//   ....[1]....
        /*0080*/ 	.word	0xffffffff


	//   ....[2]....
        /*0084*/ 	.word	0xffffffff


	//   ....[3]....
        /*0088*/ 	.word	0xffffffff


	//   ....[4]....
        /*008c*/ 	.word	0xffffffff


	//   ....[5]....
        /*0090*/ 	.word	0xffffffff


	//   ....[6]....
        /*0094*/ 	.word	0xffffffff


	//   ....[7]....
        /*0098*/ 	.word	0xffffffff


	//   ....[8]....
        /*009c*/ 	.word	0xffffffff


	//   ....[9]....
        /*00a0*/ 	.word	0xffffffff


	//   ....[10]....
        /*00a4*/ 	.word	0xffffffff


	//   ....[11]....
        /*00a8*/ 	.word	0xffffffff


	//   ....[12]....
        /*00ac*/ 	.word	0xffffffff


	//   ....[13]....
        /*00b0*/ 	.word	0xffffffff


	//----- nvinfo : EIATTR_COOP_GROUP_INSTR_OFFSETS
	.align		4
.L_41:
        /*00b4*/ 	.byte	0x04, 0x28
        /*00b6*/ 	.short	(.L_43 - .L_42)


	//   ....[0]....
.L_42:
        /*00b8*/ 	.word	0x000000b0


	//   ....[1]....
        /*00bc*/ 	.word	0x00000570


	//   ....[2]....
        /*00c0*/ 	.word	0x00000a40


	//   ....[3]....
        /*00c4*/ 	.word	0x00000bd0


	//   ....[4]....
        /*00c8*/ 	.word	0x00000cc0


	//   ....[5]....
        /*00cc*/ 	.word	0x00000e20


	//   ....[6]....
        /*00d0*/ 	.word	0x00000f70


	//   ....[7]....
        /*00d4*/ 	.word	0x000011b0


	//   ....[8]....
        /*00d8*/ 	.word	0x00002a80


	//   ....[9]....
        /*00dc*/ 	.word	0x00004620


	//   ....[10]....
        /*00e0*/ 	.word	0x00004af0


	//   ....[11]....
        /*00e4*/ 	.word	0x00004b20


	//   ....[12]....
        /*00e8*/ 	.word	0x00005640


	//   ....[13]....
        /*00ec*/ 	.word	0x00005850


	//----- nvinfo : EIATTR_VRC_CTA_INIT_COUNT
	.align		4
.L_43:
        /*00f0*/ 	.byte	0x02, 0x4a
        /*00f2*/ 	.byte	0x80
	.zero		1


	//----- nvinfo : EIATTR_SYSCALL_OFFSETS
	.align		4
        /*00f4*/ 	.byte	0x04, 0x46
        /*00f6*/ 	.short	(.L_45 - .L_44)


	//   ....[0]....
.L_44:
        /*00f8*/ 	.word	0x00007420


	//   ....[1]....
        /*00fc*/ 	.word	0x00007510


	//   ....[2]....
        /*0100*/ 	.word	0x00007c70


	//   ....[3]....
        /*0104*/ 	.word	0x000088f0


	//   ....[4]....
        /*0108*/ 	.word	0x00009550


	//   ....[5]....
        /*010c*/ 	.word	0x0000a1b0


	//----- nvinfo : EIATTR_MBARRIER_INSTR_OFFSETS
	.align		4
.L_45:
        /*0110*/ 	.byte	0x04, 0x39
        /*0112*/ 	.short	(.L_47 - .L_46)


	//   ....[0]....
.L_46:
        /*0114*/ 	.word	0x000006c0
        /*0118*/ 	.word	0x000000ff
        /*011c*/ 	.word	0x00000000
        /*0120*/ 	.short	0x0100
        /*0122*/ 	.byte	0x04
	.zero		1


	//   ....[1]....
        /*0124*/ 	.word	0x000006d0
        /*0128*/ 	.word	0x000000ff
        /*012c*/ 	.word	0x000000d8
        /*0130*/ 	.short	0x0100
        /*0132*/ 	.byte	0x04
	.zero		1


	//   ....[2]....
        /*0134*/ 	.word	0x000006e0
        /*0138*/ 	.word	0x000000ff
        /*013c*/ 	.word	0x00000008
        /*0140*/ 	.short	0x0100
        /*0142*/ 	.byte	0x04
	.zero		1


	//   ....[3]....
        /*0144*/ 	.word	0x000006f0
        /*0148*/ 	.word	0x000000ff
        /*014c*/ 	.word	0x000000e0
        /*0150*/ 	.short	0x0100
        /*0152*/ 	.byte	0x04
	.zero		1


	//   ....[4]....
        /*0154*/ 	.word	0x00000700
        /*0158*/ 	.word	0x000000ff
        /*015c*/ 	.word	0x00000010
        /*0160*/ 	.short	0x0100
        /*0162*/ 	.byte	0x04
	.zero		1


	//   ....[5]....
        /*0164*/ 	.word	0x00000710
        /*0168*/ 	.word	0x000000ff
        /*016c*/ 	.word	0x000000e8
        /*0170*/ 	.short	0x0100
        /*0172*/ 	.byte	0x04
	.zero		1


	//   ....[6]....
        /*0174*/ 	.word	0x00000720
        /*0178*/ 	.word	0x000000ff
        /*017c*/ 	.word	0x00000018
        /*0180*/ 	.short	0x0100
        /*0182*/ 	.byte	0x04
	.zero		1


	//   ....[7]....
        /*0184*/ 	.word	0x00000730
        /*0188*/ 	.word	0x000000ff
        /*018c*/ 	.word	0x000000f0
        /*0190*/ 	.short	0x0100
        /*0192*/ 	.byte	0x04
	.zero		1


	//   ....[8]....
        /*0194*/ 	.word	0x00000740
        /*0198*/ 	.word	0x000000ff
        /*019c*/ 	.word	0x00000020
        /*01a0*/ 	.short	0x0100
        /*01a2*/ 	.byte	0x04
	.zero		1


	//   ....[9]....
        /*01a4*/ 	.word	0x00000750
        /*01a8*/ 	.word	0x000000ff
        /*01ac*/ 	.word	0x000000f8
        /*01b0*/ 	.short	0x0100
        /*01b2*/ 	.byte	0x04
	.zero		1


	//   ....[10]....
        /*01b4*/ 	.word	0x00000760
        /*01b8*/ 	.word	0x000000ff
        /*01bc*/ 	.word	0x00000028
        /*01c0*/ 	.short	0x0100
        /*01c2*/ 	.byte	0x04
	.zero		1


	//   ....[11]....
        /*01c4*/ 	.word	0x00000770
        /*01c8*/ 	.word	0x000000ff
        /*01cc*/ 	.word	0x00000100
        /*01d0*/ 	.short	0x0100
        /*01d2*/ 	.byte	0x04
	.zero		1


	//   ....[12]....
        /*01d4*/ 	.word	0x00000780
        /*01d8*/ 	.word	0x000000ff
        /*01dc*/ 	.word	0x00000030
        /*01e0*/ 	.short	0x0100
        /*01e2*/ 	.byte	0x04
	.zero		1


	//   ....[13]....
        /*01e4*/ 	.word	0x00000790
        /*01e8*/ 	.word	0x000000ff
        /*01ec*/ 	.word	0x00000108
        /*01f0*/ 	.short	0x0100
        /*01f2*/ 	.byte	0x04
	.zero		1


	//   ....[14]....
        /*01f4*/ 	.word	0x000007a0
        /*01f8*/ 	.word	0x000000ff
        /*01fc*/ 	.word	0x00000038
        /*0200*/ 	.short	0x0100
        /*0202*/ 	.byte	0x04
	.zero		1


	//   ....[15]....
        /*0204*/ 	.word	0x000007b0
        /*0208*/ 	.word	0x000000ff
        /*020c*/ 	.word	0x00000110
        /*0210*/ 	.short	0x0100
        /*0212*/ 	.byte	0x04
	.zero		1


	//   ....[16]....
        /*0214*/ 	.word	0x000007c0
        /*0218*/ 	.word	0x000000ff
        /*021c*/ 	.word	0x00000040
        /*0220*/ 	.short	0x0100
        /*0222*/ 	.byte	0x04
	.zero		1


	//   ....[17]....
        /*0224*/ 	.word	0x000007d0
        /*0228*/ 	.word	0x000000ff
        /*022c*/ 	.word	0x00000118
        /*0230*/ 	.short	0x0100
        /*0232*/ 	.byte	0x04
	.zero		1


	//   ....[18]....
        /*0234*/ 	.word	0x000007e0
        /*0238*/ 	.word	0x000000ff
        /*023c*/ 	.word	0x00000048
        /*0240*/ 	.short	0x0100
        /*0242*/ 	.byte	0x04
	.zero		1


	//   ....[19]....
        /*0244*/ 	.word	0x000007f0
        /*0248*/ 	.word	0x000000ff
        /*024c*/ 	.word	0x00000120
        /*0250*/ 	.short	0x0100
        /*0252*/ 	.byte	0x04
	.zero		1


	//   ....[20]....
        /*0254*/ 	.word	0x00000800
        /*0258*/ 	.word	0x000000ff
        /*025c*/ 	.word	0x00000050
        /*0260*/ 	.short	0x0100
        /*0262*/ 	.byte	0x04
	.zero		1


	//   ....[21]....
        /*0264*/ 	.word	0x00000810
        /*0268*/ 	.word	0x000000ff
        /*026c*/ 	.word	0x00000128
        /*0270*/ 	.short	0x0100
        /*0272*/ 	.byte	0x04
	.zero		1


	//   ....[22]....
        /*0274*/ 	.word	0x00000820
        /*0278*/ 	.word	0x000000ff
        /*027c*/ 	.word	0x00000058
        /*0280*/ 	.short	0x0100
        /*0282*/ 	.byte	0x04
	.zero		1


	//   ....[23]....
        /*0284*/ 	.word	0x00000830
        /*0288*/ 	.word	0x000000ff
        /*028c*/ 	.word	0x00000130
        /*0290*/ 	.short	0x0100
        /*0292*/ 	.byte	0x04
	.zero		1


	//   ....[24]....
        /*0294*/ 	.word	0x00000840
        /*0298*/ 	.word	0x000000ff
        /*029c*/ 	.word	0x00000060
        /*02a0*/ 	.short	0x0100
        /*02a2*/ 	.byte	0x04
	.zero		1


	//   ....[25]....
        /*02a4*/ 	.word	0x00000850
        /*02a8*/ 	.word	0x000000ff
        /*02ac*/ 	.word	0x00000138
        /*02b0*/ 	.short	0x0100
        /*02b2*/ 	.byte	0x04
	.zero		1


	//   ....[26]....
        /*02b4*/ 	.word	0x00000860
        /*02b8*/ 	.word	0x000000ff
        /*02bc*/ 	.word	0x00000068
        /*02c0*/ 	.short	0x0100
        /*02c2*/ 	.byte	0x04
	.zero		1


	//   ....[27]....
        /*02c4*/ 	.word	0x00000870
        /*02c8*/ 	.word	0x000000ff
        /*02cc*/ 	.word	0x00000140
        /*02d0*/ 	.short	0x0100
        /*02d2*/ 	.byte	0x04
	.zero		1


	//   ....[28]....
        /*02d4*/ 	.word	0x00000880
        /*02d8*/ 	.word	0x000000ff
        /*02dc*/ 	.word	0x00000070
        /*02e0*/ 	.short	0x0100
        /*02e2*/ 	.byte	0x04
	.zero		1


	//   ....[29]....
        /*02e4*/ 	.word	0x00000890
        /*02e8*/ 	.word	0x000000ff
        /*02ec*/ 	.word	0x00000148
        /*02f0*/ 	.short	0x0100
        /*02f2*/ 	.byte	0x04
	.zero		1


	//   ....[30]....
        /*02f4*/ 	.word	0x000008a0
        /*02f8*/ 	.word	0x000000ff
        /*02fc*/ 	.word	0x00000078
        /*0300*/ 	.short	0x0100
        /*0302*/ 	.byte	0x04
	.zero		1


	//   ....[31]....
        /*0304*/ 	.word	0x000008b0
        /*0308*/ 	.word	0x000000ff
        /*030c*/ 	.word	0x00000150
        /*0310*/ 	.short	0x0100
        /*0312*/ 	.byte	0x04
	.zero		1


	//   ....[32]....
        /*0314*/ 	.word	0x000008c0
        /*0318*/ 	.word	0x000000ff
        /*031c*/ 	.word	0x00000080
        /*0320*/ 	.short	0x0100
        /*0322*/ 	.byte	0x04
	.zero		1


	//   ....[33]....
        /*0324*/ 	.word	0x000008d0
        /*0328*/ 	.word	0x000000ff
        /*032c*/ 	.word	0x00000158
        /*0330*/ 	.short	0x0100
        /*0332*/ 	.byte	0x04
	.zero		1


	//   ....[34]....
        /*0334*/ 	.word	0x000008e0
        /*0338*/ 	.word	0x000000ff
        /*033c*/ 	.word	0x00000088
        /*0340*/ 	.short	0x0100
        /*0342*/ 	.byte	0x04
	.zero		1


	//   ....[35]....
        /*0344*/ 	.word	0x000008f0
        /*0348*/ 	.word	0x000000ff
        /*034c*/ 	.word	0x00000160
        /*0350*/ 	.short	0x0100
        /*0352*/ 	.byte	0x04
	.zero		1


	//   ....[36]....
        /*0354*/ 	.word	0x00000900
        /*0358*/ 	.word	0x000000ff
        /*035c*/ 	.word	0x00000090
        /*0360*/ 	.short	0x0100
        /*0362*/ 	.byte	0x04
	.zero		1


	//   ....[37]....
        /*0364*/ 	.word	0x00000910
        /*0368*/ 	.word	0x000000ff
        /*036c*/ 	.word	0x00000168
        /*0370*/ 	.short	0x0100
        /*0372*/ 	.byte	0x04
	.zero		1


	//   ....[38]....
        /*0374*/ 	.word	0x00000920
        /*0378*/ 	.word	0x000000ff
        /*037c*/ 	.word	0x00000098
        /*0380*/ 	.short	0x0100
        /*0382*/ 	.byte	0x04
	.zero		1


	//   ....[39]....
        /*0384*/ 	.word	0x00000930
        /*0388*/ 	.word	0x000000ff
        /*038c*/ 	.word	0x00000170
        /*0390*/ 	.short	0x0100
        /*0392*/ 	.byte	0x04
	.zero		1


	//   ....[40]....
        /*0394*/ 	.word	0x00000940
        /*0398*/ 	.word	0x000000ff
        /*039c*/ 	.word	0x000000a0
        /*03a0*/ 	.short	0x0100
        /*03a2*/ 	.byte	0x04
	.zero		1


	//   ....[41]....
        /*03a4*/ 	.word	0x00000950
        /*03a8*/ 	.word	0x000000ff
        /*03ac*/ 	.word	0x00000178
        /*03b0*/ 	.short	0x0100
        /*03b2*/ 	.byte	0x04
	.zero		1


	//   ....[42]....
        /*03b4*/ 	.word	0x00000960
        /*03b8*/ 	.word	0x000000ff
        /*03bc*/ 	.word	0x000000a8
        /*03c0*/ 	.short	0x0100
        /*03c2*/ 	.byte	0x04
	.zero		1


	//   ....[43]....
        /*03c4*/ 	.word	0x00000970
        /*03c8*/ 	.word	0x000000ff
        /*03cc*/ 	.word	0x00000180
        /*03d0*/ 	.short	0x0100
        /*03d2*/ 	.byte	0x04
	.zero		1


	//   ....[44]....
        /*03d4*/ 	.word	0x00000980
        /*03d8*/ 	.word	0x000000ff
        /*03dc*/ 	.word	0x000000b0
        /*03e0*/ 	.short	0x0100
        /*03e2*/ 	.byte	0x04
	.zero		1


	//   ....[45]....
        /*03e4*/ 	.word	0x00000990
        /*03e8*/ 	.word	0x000000ff
        /*03ec*/ 	.word	0x00000188
        /*03f0*/ 	.short	0x0100
        /*03f2*/ 	.byte	0x04
	.zero		1


	//   ....[46]....
        /*03f4*/ 	.word	0x000009a0
        /*03f8*/ 	.word	0x000000ff
        /*03fc*/ 	.word	0x000000b8
        /*0400*/ 	.short	0x0100
        /*0402*/ 	.byte	0x04
	.zero		1


	//   ....[47]....
        /*0404*/ 	.word	0x000009b0
        /*0408*/ 	.word	0x000000ff
        /*040c*/ 	.word	0x00000190
        /*0410*/ 	.short	0x0100
        /*0412*/ 	.byte	0x04
	.zero		1


	//   ....[48]....
        /*0414*/ 	.word	0x000009c0
        /*0418*/ 	.word	0x000000ff
        /*041c*/ 	.word	0x000000c0
        /*0420*/ 	.short	0x0100
        /*0422*/ 	.byte	0x04
	.zero		1


	//   ....[49]....
        /*0424*/ 	.word	0x000009d0
        /*0428*/ 	.word	0x000000ff
        /*042c*/ 	.word	0x00000198
        /*0430*/ 	.short	0x0100
        /*0432*/ 	.byte	0x04
	.zero		1


	//   ....[50]....
        /*0434*/ 	.word	0x000009e0
        /*0438*/ 	.word	0x000000ff
        /*043c*/ 	.word	0x000000c8
        /*0440*/ 	.short	0x0100
        /*0442*/ 	.byte	0x04
	.zero		1


	//   ....[51]....
        /*0444*/ 	.word	0x000009f0
        /*0448*/ 	.word	0x000000ff
        /*044c*/ 	.word	0x000001a0
        /*0450*/ 	.short	0x0100
        /*0452*/ 	.byte	0x04
	.zero		1


	//   ....[52]....
        /*0454*/ 	.word	0x00000a00
        /*0458*/ 	.word	0x000000ff
        /*045c*/ 	.word	0x000000d0
        /*0460*/ 	.short	0x0100
        /*0462*/ 	.byte	0x04
	.zero		1


	//   ....[53]....
        /*0464*/ 	.word	0x00000a10
        /*0468*/ 	.word	0x000000ff
        /*046c*/ 	.word	0x000001a8
        /*0470*/ 	.short	0x0100
        /*0472*/ 	.byte	0x04
	.zero		1


	//   ....[54]....
        /*0474*/ 	.word	0x00000b40
        /*0478*/ 	.word	0x000000ff
        /*047c*/ 	.word	0x000001b0
        /*0480*/ 	.short	0x0100
        /*0482*/ 	.byte	0x04
	.zero		1


	//   ....[55]....
        /*0484*/ 	.word	0x00000b50
        /*0488*/ 	.word	0x000000ff
        /*048c*/ 	.word	0x000001d0
        /*0490*/ 	.short	0x0100
        /*0492*/ 	.byte	0x04
	.zero		1


	//   ....[56]....
        /*0494*/ 	.word	0x00000b60
        /*0498*/ 	.word	0x000000ff
        /*049c*/ 	.word	0x000001b8
        /*04a0*/ 	.short	0x0100
        /*04a2*/ 	.byte	0x04
	.zero		1


	//   ....[57]....
        /*04a4*/ 	.word	0x00000b70
        /*04a8*/ 	.word	0x000000ff
        /*04ac*/ 	.word	0x000001d8
        /*04b0*/ 	.short	0x0100
        /*04b2*/ 	.byte	0x04
	.zero		1


	//   ....[58]....
        /*04b4*/ 	.word	0x00000b80
        /*04b8*/ 	.word	0x000000ff
        /*04bc*/ 	.word	0x000001c0
        /*04c0*/ 	.short	0x0100
        /*04c2*/ 	.byte	0x04
	.zero		1


	//   ....[59]....
        /*04c4*/ 	.word	0x00000b90
        /*04c8*/ 	.word	0x000000ff
        /*04cc*/ 	.word	0x000001e0
        /*04d0*/ 	.short	0x0100
        /*04d2*/ 	.byte	0x04
	.zero		1


	//   ....[60]....
        /*04d4*/ 	.word	0x00000ba0
        /*04d8*/ 	.word	0x000000ff
        /*04dc*/ 	.word	0x000001c8
        /*04e0*/ 	.short	0x0100
        /*04e2*/ 	.byte	0x04
	.zero		1


	//   ....[61]....
        /*04e4*/ 	.word	0x00000bb0
        /*04e8*/ 	.word	0x000000ff
        /*04ec*/ 	.word	0x000001e8
        /*04f0*/ 	.short	0x0100
        /*04f2*/ 	.byte	0x04
	.zero		1


	//   ....[62]....
        /*04f4*/ 	.word	0x00000c90
        /*04f8*/ 	.word	0x000000ff
        /*04fc*/ 	.word	0x000001f0
        /*0500*/ 	.short	0x0100
        /*0502*/ 	.byte	0x06
	.zero		1


	//   ....[63]....
        /*0504*/ 	.word	0x00000ca0
        /*0508*/ 	.word	0x000000ff
        /*050c*/ 	.word	0x000001f8
        /*0510*/ 	.short	0x0100
        /*0512*/ 	.byte	0x06
	.zero		1


	//   ....[64]....
        /*0514*/ 	.word	0x00000dd0
        /*0518*/ 	.word	0x000000ff
        /*051c*/ 	.word	0x00000200
        /*0520*/ 	.short	0x0100
        /*0522*/ 	.byte	0x06
	.zero		1


	//   ....[65]....
        /*0524*/ 	.word	0x00000de0
        /*0528*/ 	.word	0x000000ff
        /*052c*/ 	.word	0x00000210
        /*0530*/ 	.short	0x0100
        /*0532*/ 	.byte	0x06
	.zero		1


	//   ....[66]....
        /*0534*/ 	.word	0x00000df0
        /*0538*/ 	.word	0x000000ff
        /*053c*/ 	.word	0x00000208
        /*0540*/ 	.short	0x0100
        /*0542*/ 	.byte	0x06
	.zero		1


	//   ....[67]....
        /*0544*/ 	.word	0x00000e00
        /*0548*/ 	.word	0x000000ff
        /*054c*/ 	.word	0x00000218
        /*0550*/ 	.short	0x0100
        /*0552*/ 	.byte	0x06
	.zero		1


	//   ....[68]....
        /*0554*/ 	.word	0x00000f20
        /*0558*/ 	.word	0x000000ff
        /*055c*/ 	.word	0x00000220
        /*0560*/ 	.short	0x0100
        /*0562*/ 	.byte	0x04
	.zero		1


	//   ....[69]....
        /*0564*/ 	.word	0x00000f30
        /*0568*/ 	.word	0x000000ff
        /*056c*/ 	.word	0x00000230
        /*0570*/ 	.short	0x0100
        /*0572*/ 	.byte	0x04
	.zero		1


	//   ....[70]....
        /*0574*/ 	.word	0x00000f40
        /*0578*/ 	.word	0x000000ff
        /*057c*/ 	.word	0x00000228
        /*0580*/ 	.short	0x0100
        /*0582*/ 	.byte	0x04
	.zero		1


	//   ....[71]....
        /*0584*/ 	.word	0x00000f50
        /*0588*/ 	.word	0x000000ff
        /*058c*/ 	.word	0x00000238
        /*0590*/ 	.short	0x0100
        /*0592*/ 	.byte	0x04
	.zero		1


	//   ....[72]....
        /*0594*/ 	.word	0x00001040
        /*0598*/ 	.word	0x000000ff
        /*059c*/ 	.word	0x00000240
        /*05a0*/ 	.short	0x0100
        /*05a2*/ 	.byte	0x04
	.zero		1


	//   ....[73]....
        /*05a4*/ 	.word	0x00001050
        /*05a8*/ 	.word	0x000000ff
        /*05ac*/ 	.word	0x00000250
        /*05b0*/ 	.short	0x0100
        /*05b2*/ 	.byte	0x04
	.zero		1


	//   ....[74]....
        /*05b4*/ 	.word	0x00001060
        /*05b8*/ 	.word	0x000000ff
        /*05bc*/ 	.word	0x00000248
        /*05c0*/ 	.short	0x0100
        /*05c2*/ 	.byte	0x04
	.zero		1


	//   ....[75]....
        /*05c4*/ 	.word	0x00001070
        /*05c8*/ 	.word	0x000000ff
        /*05cc*/ 	.word	0x00000258
        /*05d0*/ 	.short	0x0100
        /*05d2*/ 	.byte	0x04
	.zero		1


	//   ....[76]....
        /*05d4*/ 	.word	0x00001170
        /*05d8*/ 	.word	0x000000ff
        /*05dc*/ 	.word	0x00000260
        /*05e0*/ 	.short	0x0100
        /*05e2*/ 	.byte	0x06
	.zero		1


	//   ....[77]....
        /*05e4*/ 	.word	0x00001f70
        /*05e8*/ 	.word	0x00000003
        /*05ec*/ 	.word	0x00000250
        /*05f0*/ 	.short	0x010a
        /*05f2*/ 	.byte	0xff
	.zero		1


	//   ....[78]....
        /*05f4*/ 	.word	0x00001fa0
        /*05f8*/ 	.word	0x00000003
        /*05fc*/ 	.word	0x00000240
        /*0600*/ 	.short	0x0101
        /*0602*/ 	.byte	0xff
	.zero		1


	//   ....[79]....
        /*0604*/ 	.word	0x00002070
        /*0608*/ 	.word	0x000000ff
        /*060c*/ 	.word	0x000000d8
        /*0610*/ 	.short	0x010a
        /*0612*/ 	.byte	0x04
	.zero		1


	//   ....[80]....
        /*0614*/ 	.word	0x00002170
        /*0618*/ 	.word	0x000000ff
        /*061c*/ 	.word	0x000000d8
        /*0620*/ 	.short	0x010a
        /*0622*/ 	.byte	0x05
	.zero		1


	//   ....[81]....
        /*0624*/ 	.word	0x000022e0
        /*0628*/ 	.word	0x000000ff
        /*062c*/ 	.word	0x000000d8
        /*0630*/ 	.short	0x010a
        /*0632*/ 	.byte	0x07
	.zero		1


	//   ....[82]....
        /*0634*/ 	.word	0x000025b0
        /*0638*/ 	.word	0x000000ff
        /*063c*/ 	.word	0x000001f8
        /*0640*/ 	.short	0x0101
        /*0642*/ 	.byte	0x06
	.zero		1


	//   ....[83]....
        /*0644*/ 	.word	0x000025d0
        /*0648*/ 	.word	0x000000ff
        /*064c*/ 	.word	0x000000d8
        /*0650*/ 	.short	0x010a
        /*0652*/ 	.byte	0x04
	.zero		1


	//   ....[84]....
        /*0654*/ 	.word	0x00002650
        /*0658*/ 	.word	0x000000ff
        /*065c*/ 	.word	0x000000d8
        /*0660*/ 	.short	0x010a
        /*0662*/ 	.byte	0x07
	.zero		1


	//   ....[85]....
        /*0664*/ 	.word	0x00002790
        /*0668*/ 	.word	0x000000ff
        /*066c*/ 	.word	0x000000d8
        /*0670*/ 	.short	0x010a
        /*0672*/ 	.byte	0x04
	.zero		1


	//   ....[86]....
        /*0674*/ 	.word	0x00002ab0
        /*0678*/ 	.word	0x00000003
        /*067c*/ 	.word	0x00000200
        /*0680*/ 	.short	0x010a
        /*0682*/ 	.byte	0xff
	.zero		1


	//   ....[87]....
        /*0684*/ 	.word	0x00002c00
        /*0688*/ 	.word	0x00000000
        /*068c*/ 	.word	0x00000000
        /*0690*/ 	.short	0x0101
        /*0692*/ 	.byte	0xff
	.zero		1


	//   ....[88]....
        /*0694*/ 	.word	0x000031b0
        /*0698*/ 	.word	0x000000ff
        /*069c*/ 	.word	0x00000000
        /*06a0*/ 	.short	0x010a
        /*06a2*/ 	.byte	0x04
	.zero		1


	//   ....[89]....
        /*06a4*/ 	.word	0x00003240
        /*06a8*/ 	.word	0x000000ff
        /*06ac*/ 	.word	0x00000000
        /*06b0*/ 	.short	0x010a
        /*06b2*/ 	.byte	0x05
	.zero		1


	//   ....[90]....
        /*06b4*/ 	.word	0x000032d0
        /*06b8*/ 	.word	0x000000ff
        /*06bc*/ 	.word	0x00000000
        /*06c0*/ 	.short	0x010a
        /*06c2*/ 	.byte	0x05
	.zero		1


	//   ....[91]....
        /*06c4*/ 	.word	0x00003360
        /*06c8*/ 	.word	0x000000ff
        /*06cc*/ 	.word	0x00000000
        /*06d0*/ 	.short	0x010a
        /*06d2*/ 	.byte	0x05
	.zero		1


	//   ....[92]....
        /*06d4*/ 	.word	0x000033f0
        /*06d8*/ 	.word	0x000000ff
        /*06dc*/ 	.word	0x00000000
        /*06e0*/ 	.short	0x010a
        /*06e2*/ 	.byte	0x05
	.zero		1


	//   ....[93]....
        /*06e4*/ 	.word	0x00003480
        /*06e8*/ 	.word	0x000000ff
        /*06ec*/ 	.word	0x00000000
        /*06f0*/ 	.short	0x010a
        /*06f2*/ 	.byte	0x05
	.zero		1


	//   ....[94]....
        /*06f4*/ 	.word	0x00003510
        /*06f8*/ 	.word	0x000000ff
        /*06fc*/ 	.word	0x00000000
        /*0700*/ 	.short	0x010a
        /*0702*/ 	.byte	0x05
	.zero		1


	//   ....[95]....
        /*0704*/ 	.word	0x000035a0
        /*0708*/ 	.word	0x000000ff
        /*070c*/ 	.word	0x00000000
        /*0710*/ 	.short	0x010a
        /*0712*/ 	.byte	0x05
	.zero		1


	//   ....[96]....
        /*0714*/ 	.word	0x00003630
        /*0718*/ 	.word	0x000000ff
        /*071c*/ 	.word	0x00000000
        /*0720*/ 	.short	0x010a
        /*0722*/ 	.byte	0x05
	.zero		1


	//   ....[97]....
        /*0724*/ 	.word	0x000036c0
        /*0728*/ 	.word	0x000000ff
        /*072c*/ 	.word	0x00000000
        /*0730*/ 	.short	0x010a
        /*0732*/ 	.byte	0x05
	.zero		1


	//   ....[98]....
        /*0734*/ 	.word	0x00003750
        /*0738*/ 	.word	0x000000ff
        /*073c*/ 	.word	0x00000000
        /*0740*/ 	.short	0x010a
        /*0742*/ 	.byte	0x05
	.zero		1


	//   ....[99]....
        /*0744*/ 	.word	0x000037e0
        /*0748*/ 	.word	0x000000ff
        /*074c*/ 	.word	0x00000000
        /*0750*/ 	.short	0x010a
        /*0752*/ 	.byte	0x05
	.zero		1


	//   ....[100]....
        /*0754*/ 	.word	0x00003870
        /*0758*/ 	.word	0x000000ff
        /*075c*/ 	.word	0x00000000
        /*0760*/ 	.short	0x010a
        /*0762*/ 	.byte	0x05
	.zero		1


	//   ....[101]....
        /*0764*/ 	.word	0x00003900
        /*0768*/ 	.word	0x000000ff
        /*076c*/ 	.word	0x00000000
        /*0770*/ 	.short	0x010a
        /*0772*/ 	.byte	0x05
	.zero		1


	//   ....[102]....
        /*0774*/ 	.word	0x00003990
        /*0778*/ 	.word	0x000000ff
        /*077c*/ 	.word	0x00000000
        /*0780*/ 	.short	0x010a
        /*0782*/ 	.byte	0x05
	.zero		1


	//   ....[103]....
        /*0784*/ 	.word	0x00003a20
        /*0788*/ 	.word	0x000000ff
        /*078c*/ 	.word	0x00000000
        /*0790*/ 	.short	0x010a
        /*0792*/ 	.byte	0x05
	.zero		1


	//   ....[104]....
        /*0794*/ 	.word	0x00003ab0
        /*0798*/ 	.word	0x000000ff
        /*079c*/ 	.word	0x00000000
        /*07a0*/ 	.short	0x010a
        /*07a2*/ 	.byte	0x05
	.zero		1


	//   ....[105]....
        /*07a4*/ 	.word	0x00003b40
        /*07a8*/ 	.word	0x000000ff
        /*07ac*/ 	.word	0x00000000
        /*07b0*/ 	.short	0x010a
        /*07b2*/ 	.byte	0x05
	.zero		1


	//   ....[106]....
        /*07b4*/ 	.word	0x00003bd0
        /*07b8*/ 	.word	0x000000ff
        /*07bc*/ 	.word	0x00000000
        /*07c0*/ 	.short	0x010a
        /*07c2*/ 	.byte	0x05
	.zero		1


	//   ....[107]....
        /*07c4*/ 	.word	0x00003c60
        /*07c8*/ 	.word	0x000000ff
        /*07cc*/ 	.word	0x00000000
        /*07d0*/ 	.short	0x010a
        /*07d2*/ 	.byte	0x05
	.zero		1


	//   ....[108]....
        /*07d4*/ 	.word	0x00003cf0
        /*07d8*/ 	.word	0x000000ff
        /*07dc*/ 	.word	0x00000000
        /*07e0*/ 	.short	0x010a
        /*07e2*/ 	.byte	0x05
	.zero		1


	//   ....[109]....
        /*07e4*/ 	.word	0x00003d80
        /*07e8*/ 	.word	0x000000ff
        /*07ec*/ 	.word	0x00000000
        /*07f0*/ 	.short	0x010a
        /*07f2*/ 	.byte	0x05
	.zero		1


	//   ....[110]....
        /*07f4*/ 	.word	0x00003e10
        /*07f8*/ 	.word	0x000000ff
        /*07fc*/ 	.word	0x00000000
        /*0800*/ 	.short	0x010a
        /*0802*/ 	.byte	0x05
	.zero		1


	//   ....[111]....
        /*0804*/ 	.word	0x00003ea0
        /*0808*/ 	.word	0x000000ff
        /*080c*/ 	.word	0x00000000
        /*0810*/ 	.short	0x010a
        /*0812*/ 	.byte	0x05
	.zero		1


	//   ....[112]....
        /*0814*/ 	.word	0x00003f30
        /*0818*/ 	.word	0x000000ff
        /*081c*/ 	.word	0x00000000
        /*0820*/ 	.short	0x010a
        /*0822*/ 	.byte	0x05
	.zero		1


	//   ....[113]....
        /*0824*/ 	.word	0x00003fc0
        /*0828*/ 	.word	0x000000ff
        /*082c*/ 	.word	0x00000000
        /*0830*/ 	.short	0x010a
        /*0832*/ 	.byte	0x05
	.zero		1


	//   ....[114]....
        /*0834*/ 	.word	0x00004060
        /*0838*/ 	.word	0x00000000
        /*083c*/ 	.word	0x00000000
        /*0840*/ 	.short	0x010a
        /*0842*/ 	.byte	0xff
	.zero		1


	//   ....[115]....
        /*0844*/ 	.word	0x00004180
        /*0848*/ 	.word	0x00000002
        /*084c*/ 	.word	0x00000240
        /*0850*/ 	.short	0x010a
        /*0852*/ 	.byte	0xff
	.zero		1


	//   ....[116]....
        /*0854*/ 	.word	0x000041e0
        /*0858*/ 	.word	0x00000004
        /*085c*/ 	.word	0x00000000
        /*0860*/ 	.short	0x0101
        /*0862*/ 	.byte	0xff
	.zero		1


	//   ....[117]....
        /*0864*/ 	.word	0x00004200
        /*0868*/ 	.word	0x000000ff
        /*086c*/ 	.word	0x00000210
        /*0870*/ 	.short	0x010a
        /*0872*/ 	.byte	0x04
	.zero		1


	//   ....[118]....
        /*0874*/ 	.word	0x00004320
        /*0878*/ 	.word	0x00000002
        /*087c*/ 	.word	0x00000200
        /*0880*/ 	.short	0x010a
        /*0882*/ 	.byte	0xff
	.zero		1


	//   ....[119]....
        /*0884*/ 	.word	0x00004430
        /*0888*/ 	.word	0x00000002
        /*088c*/ 	.word	0x00000000
        /*0890*/ 	.short	0x0101
        /*0892*/ 	.byte	0xff
	.zero		1


	//   ....[120]....
        /*0894*/ 	.word	0x000044c0
        /*0898*/ 	.word	0x000000ff
        /*089c*/ 	.word	0x00000210
        /*08a0*/ 	.short	0x0106
        /*08a2*/ 	.byte	0x04
	.zero		1


	//   ....[121]....
        /*08a4*/ 	.word	0x000044e0
        /*08a8*/ 	.word	0x000000ff
        /*08ac*/ 	.word	0x00000210
        /*08b0*/ 	.short	0x010a
        /*08b2*/ 	.byte	0x04
	.zero		1


	//   ....[122]....
        /*08b4*/ 	.word	0x00004570
        /*08b8*/ 	.word	0x000000ff
        /*08bc*/ 	.word	0x00000210
        /*08c0*/ 	.short	0x0106
        /*08c2*/ 	.byte	0x07
	.zero		1


	//   ....[123]....
        /*08c4*/ 	.word	0x000045b0
        /*08c8*/ 	.word	0x00000000
        /*08cc*/ 	.word	0x00000210
        /*08d0*/ 	.short	0x010a
        /*08d2*/ 	.byte	0xff
	.zero		1


	//   ....[124]....
        /*08d4*/ 	.word	0x000047f0
        /*08d8*/ 	.word	0x000000ff
        /*08dc*/ 	.word	0x00000008
        /*08e0*/ 	.short	0x010a
        /*08e2*/ 	.byte	0x05
	.zero		1


	//   ....[125]....
        /*08e4*/ 	.word	0x00004810
        /*08e8*/ 	.word	0x000000ff
        /*08ec*/ 	.word	0x00000008
        /*08f0*/ 	.short	0x010a
        /*08f2*/ 	.byte	0x05
	.zero		1


	//   ....[126]....
        /*08f4*/ 	.word	0x000049a0
        /*08f8*/ 	.word	0x000000ff
        /*08fc*/ 	.word	0x00000008
        /*0900*/ 	.short	0x010a
        /*0902*/ 	.byte	0x05
	.zero		1


	//   ....[127]....
        /*0904*/ 	.word	0x000049c0
        /*0908*/ 	.word	0x000000ff
        /*090c*/ 	.word	0x00000008
        /*0910*/ 	.short	0x010a
        /*0912*/ 	.byte	0x05
	.zero		1


	//   ....[128]....
        /*0914*/ 	.word	0x00004a80
        /*0918*/ 	.word	0x000000ff
        /*091c*/ 	.word	0x00000000
        /*0920*/ 	.short	0x0101
        /*0922*/ 	.byte	0x04
	.zero		1


	//   ....[129]....
        /*0924*/ 	.word	0x00004e60
        /*0928*/ 	.word	0x00000000
        /*092c*/ 	.word	0x00000200
        /*0930*/ 	.short	0x010a
        /*0932*/ 	.byte	0xff
	.zero		1


	//   ....[130]....
        /*0934*/ 	.word	0x00004f20
        /*0938*/ 	.word	0x00000000
        /*093c*/ 	.word	0x00000000
        /*0940*/ 	.short	0x0101
        /*0942*/ 	.byte	0xff
	.zero		1


	//   ....[131]....
        /*0944*/ 	.word	0x00004fd0
        /*0948*/ 	.word	0x000000ff
        /*094c*/ 	.word	0x00000000
        /*0950*/ 	.short	0x010a
        /*0952*/ 	.byte	0x04
	.zero		1


	//   ....[132]....
        /*0954*/ 	.word	0x00004fe0
        /*0958*/ 	.word	0x000000ff
        /*095c*/ 	.word	0x00000230
        /*0960*/ 	.short	0x010a
        /*0962*/ 	.byte	0x1f
	.zero		1


	//   ....[133]....
        /*0964*/ 	.word	0x000050a0
        /*0968*/ 	.word	0x000000ff
        /*096c*/ 	.word	0x00000000
        /*0970*/ 	.short	0x010a
        /*0972*/ 	.byte	0x07
	.zero		1


	//   ....[134]....
        /*0974*/ 	.word	0x000051e0
        /*0978*/ 	.word	0x000000ff
        /*097c*/ 	.word	0x00000000
        /*0980*/ 	.short	0x010a
        /*0982*/ 	.byte	0x04
	.zero		1


	//   ....[135]....
        /*0984*/ 	.word	0x00005450
        /*0988*/ 	.word	0x000000ff
        /*098c*/ 	.word	0x00000000
        /*0990*/ 	.short	0x010a
        /*0992*/ 	.byte	0x04
	.zero		1


	//   ....[136]....
        /*0994*/ 	.word	0x000054f0
        /*0998*/ 	.word	0x00000000
        /*099c*/ 	.word	0x00000000
        /*09a0*/ 	.short	0x010a
        /*09a2*/ 	.byte	0xff
	.zero		1


	//   ....[137]....
        /*09a4*/ 	.word	0x00005530
        /*09a8*/ 	.word	0x00000000
        /*09ac*/ 	.word	0x00000000
        /*09b0*/ 	.short	0x010a
        /*09b2*/ 	.byte	0xff
	.zero		1


	//   ....[138]....
        /*09b4*/ 	.word	0x000055a0
        /*09b8*/ 	.word	0x000000ff
        /*09bc*/ 	.word	0x00000000
        /*09c0*/ 	.short	0x0101
        /*09c2*/ 	.byte	0x04
	.zero		1


	//   ....[139]....
        /*09c4*/ 	.word	0x000055e0
        /*09c8*/ 	.word	0x000000ff
        /*09cc*/ 	.word	0x00000260
        /*09d0*/ 	.short	0x010a
        /*09d2*/ 	.byte	0x12
	.zero		1


	//   ....[140]....
        /*09d4*/ 	.word	0x00005630
        /*09d8*/ 	.word	0x000000ff
        /*09dc*/ 	.word	0x00000000
        /*09e0*/ 	.short	0x0101
        /*09e2*/ 	.byte	0x04
	.zero		1


	//   ....[141]....
        /*09e4*/ 	.word	0x00005ad0
        /*09e8*/ 	.word	0x0000000c
        /*09ec*/ 	.word	0x00000200
        /*09f0*/ 	.short	0x010a
        /*09f2*/ 	.byte	0xff
	.zero		1


	//   ....[142]....
        /*09f4*/ 	.word	0x00005c40
        /*09f8*/ 	.word	0x00000000
        /*09fc*/ 	.word	0x00000000
        /*0a00*/ 	.short	0x0101
        /*0a02*/ 	.byte	0xff
	.zero		1


	//   ....[143]....
        /*0a04*/ 	.word	0x000060d0
        /*0a08*/ 	.word	0x000000ff
        /*0a0c*/ 	.word	0x000001f8
        /*0a10*/ 	.short	0x010a
        /*0a12*/ 	.byte	0x15
	.zero		1


	//   ....[144]....
        /*0a14*/ 	.word	0x00006250
        /*0a18*/ 	.word	0x000000ff
        /*0a1c*/ 	.word	0x000001d0
        /*0a20*/ 	.short	0x010a
        /*0a22*/ 	.byte	0x15
	.zero		1


	//   ....[145]....
        /*0a24*/ 	.word	0x000063e0
        /*0a28*/ 	.word	0x000000ff
        /*0a2c*/ 	.word	0x000001b0
        /*0a30*/ 	.short	0x010b
        /*0a32*/ 	.byte	0x15
	.zero		1


	//   ....[146]....
        /*0a34*/ 	.word	0x000063f0
        /*0a38*/ 	.word	0x000000ff
        /*0a3c*/ 	.word	0x00000000
        /*0a40*/ 	.short	0x0101
        /*0a42*/ 	.byte	0x06
	.zero		1


	//   ....[147]....
        /*0a44*/ 	.word	0x00006400
        /*0a48*/ 	.word	0x000000ff
        /*0a4c*/ 	.word	0x000001d8
        /*0a50*/ 	.short	0x010a
        /*0a52*/ 	.byte	0x15
	.zero		1


	//   ....[148]....
        /*0a54*/ 	.word	0x00006560
        /*0a58*/ 	.word	0x000000ff
        /*0a5c*/ 	.word	0x000001b8
        /*0a60*/ 	.short	0x010b
        /*0a62*/ 	.byte	0x15
	.zero		1


	//   ....[149]....
        /*0a64*/ 	.word	0x00006570
        /*0a68*/ 	.word	0x000000ff
        /*0a6c*/ 	.word	0x00000000
        /*0a70*/ 	.short	0x0101
        /*0a72*/ 	.byte	0x06
	.zero		1


	//   ....[150]....
        /*0a74*/ 	.word	0x00006580
        /*0a78*/ 	.word	0x000000ff
        /*0a7c*/ 	.word	0x000001e0
        /*0a80*/ 	.short	0x010a
        /*0a82*/ 	.byte	0x15
	.zero		1


	//   ....[151]....
        /*0a84*/ 	.word	0x000066d0
        /*0a88*/ 	.word	0x000000ff
        /*0a8c*/ 	.word	0x000001c0
        /*0a90*/ 	.short	0x010b
        /*0a92*/ 	.byte	0x15
	.zero		1


	//   ....[152]....
        /*0a94*/ 	.word	0x000066e0
        /*0a98*/ 	.word	0x000000ff
        /*0a9c*/ 	.word	0x00000000
        /*0aa0*/ 	.short	0x0101
        /*0aa2*/ 	.byte	0x06
	.zero		1


	//   ....[153]....
        /*0aa4*/ 	.word	0x000066f0
        /*0aa8*/ 	.word	0x000000ff
        /*0aac*/ 	.word	0x000001e8
        /*0ab0*/ 	.short	0x010a
        /*0ab2*/ 	.byte	0x15
	.zero		1


	//   ....[154]....
        /*0ab4*/ 	.word	0x000068d0
        /*0ab8*/ 	.word	0x000000ff
        /*0abc*/ 	.word	0x000001c8
        /*0ac0*/ 	.short	0x010b
        /*0ac2*/ 	.byte	0x15
	.zero		1


	//   ....[155]....
        /*0ac4*/ 	.word	0x000068e0
        /*0ac8*/ 	.word	0x000000ff
        /*0acc*/ 	.word	0x00000000
        /*0ad0*/ 	.short	0x0101
        /*0ad2*/ 	.byte	0x2e
	.zero		1


	//   ....[156]....
        /*0ad4*/ 	.word	0x00006920
        /*0ad8*/ 	.word	0x000000ff
        /*0adc*/ 	.word	0x000001d0
        /*0ae0*/ 	.short	0x010a
        /*0ae2*/ 	.byte	0x15
	.zero		1


	//   ....[157]....
        /*0ae4*/ 	.word	0x00006940
        /*0ae8*/ 	.word	0x000000ff
        /*0aec*/ 	.word	0x000001d8
        /*0af0*/ 	.short	0x010a
        /*0af2*/ 	.byte	0x15
	.zero		1


	//   ....[158]....
        /*0af4*/ 	.word	0x00006960
        /*0af8*/ 	.word	0x000000ff
        /*0afc*/ 	.word	0x000001e0
        /*0b00*/ 	.short	0x010a
        /*0b02*/ 	.byte	0x15
	.zero		1


	//   ....[159]....
        /*0b04*/ 	.word	0x000069a0
        /*0b08*/ 	.word	0x00000000
        /*0b0c*/ 	.word	0x000001e8
        /*0b10*/ 	.short	0x010a
        /*0b12*/ 	.byte	0xff
	.zero		1


	//   ....[160]....
        /*0b14*/ 	.word	0x00006cb0
        /*0b18*/ 	.word	0x00000003
        /*0b1c*/ 	.word	0x00000200
        /*0b20*/ 	.short	0x010a
        /*0b22*/ 	.byte	0xff
	.zero		1


	//   ....[161]....
        /*0b24*/ 	.word	0x00006e30
        /*0b28*/ 	.word	0x00000000
        /*0b2c*/ 	.word	0x00000000
        /*0b30*/ 	.short	0x0101
        /*0b32*/ 	.byte	0xff
	.zero		1


	//   ....[162]....
        /*0b34*/ 	.word	0x00007950
        /*0b38*/ 	.word	0x000000ff
        /*0b3c*/ 	.word	0x000001b0
        /*0b40*/ 	.short	0x010a
        /*0b42*/ 	.byte	0x2b
	.zero		1


	//   ....[163]....
        /*0b44*/ 	.word	0x00007970
        /*0b48*/ 	.word	0x00000064
        /*0b4c*/ 	.word	0x00000220
        /*0b50*/ 	.short	0x010a
        /*0b52*/ 	.byte	0xff
	.zero		1


	//   ....[164]....
        /*0b54*/ 	.word	0x00007a60
        /*0b58*/ 	.word	0x000000ff
        /*0b5c*/ 	.word	0x000001b0
        /*0b60*/ 	.short	0x010a
        /*0b62*/ 	.byte	0x2b
	.zero		1


	//   ....[165]....
        /*0b64*/ 	.word	0x00007b50
        /*0b68*/ 	.word	0x00000064
        /*0b6c*/ 	.word	0x00000220
        /*0b70*/ 	.short	0x010a
        /*0b72*/ 	.byte	0xff
	.zero		1


	//   ....[166]....
        /*0b74*/ 	.word	0x00008620
        /*0b78*/ 	.word	0x00000000
        /*0b7c*/ 	.word	0x00000000
        /*0b80*/ 	.short	0x0101
        /*0b82*/ 	.byte	0xff
	.zero		1


	//   ....[167]....
        /*0b84*/ 	.word	0x00008630
        /*0b88*/ 	.word	0x00000003
        /*0b8c*/ 	.word	0x000001b0
        /*0b90*/ 	.short	0x010a
        /*0b92*/ 	.byte	0xff
	.zero		1


	//   ....[168]....
        /*0b94*/ 	.word	0x00008710
        /*0b98*/ 	.word	0x00000003
        /*0b9c*/ 	.word	0x000001b0
        /*0ba0*/ 	.short	0x010a
        /*0ba2*/ 	.byte	0xff
	.zero		1


	//   ....[169]....
        /*0ba4*/ 	.word	0x00009280
        /*0ba8*/ 	.word	0x0000003d
        /*0bac*/ 	.word	0x00000000
        /*0bb0*/ 	.short	0x0101
        /*0bb2*/ 	.byte	0xff
	.zero		1


	//   ....[170]....
        /*0bb4*/ 	.word	0x000092a0
        /*0bb8*/ 	.word	0x0000003e
        /*0bbc*/ 	.word	0x000001b0
        /*0bc0*/ 	.short	0x010a
        /*0bc2*/ 	.byte	0xff
	.zero		1


	//   ....[171]....
        /*0bc4*/ 	.word	0x00009370
        /*0bc8*/ 	.word	0x0000003e
        /*0bcc*/ 	.word	0x000001b0
        /*0bd0*/ 	.short	0x010a
        /*0bd2*/ 	.byte	0xff
	.zero		1


	//   ....[172]....
        /*0bd4*/ 	.word	0x00009ee0
        /*0bd8*/ 	.word	0x0000003d
        /*0bdc*/ 	.word	0x00000000
        /*0be0*/ 	.short	0x0101
        /*0be2*/ 	.byte	0xff
	.zero		1


	//   ....[173]....
        /*0be4*/ 	.word	0x00009f00
        /*0be8*/ 	.word	0x0000003e
        /*0bec*/ 	.word	0x000001b0
        /*0bf0*/ 	.short	0x010a
        /*0bf2*/ 	.byte	0xff
	.zero		1


	//   ....[174]....
        /*0bf4*/ 	.word	0x00009fd0
        /*0bf8*/ 	.word	0x0000003e
        /*0bfc*/ 	.word	0x000001b0
        /*0c00*/ 	.short	0x010a
        /*0c02*/ 	.byte	0xff
	.zero		1


	//   ....[175]....
        /*0c04*/ 	.word	0x0000a3c0
        /*0c08*/ 	.word	0x00000074
        /*0c0c*/ 	.word	0x00000000
        /*0c10*/ 	.short	0x0101
        /*0c12*/ 	.byte	0xff
	.zero		1


	//   ....[176]....
        /*0c14*/ 	.word	0x0000ab90
        /*0c18*/ 	.word	0x00000002
        /*0c1c*/ 	.word	0x00000000
        /*0c20*/ 	.short	0x0101
        /*0c22*/ 	.byte	0xff
	.zero		1


	//   ....[177]....
        /*0c24*/ 	.word	0x0000ae30
        /*0c28*/ 	.word	0x000000ff
        /*0c2c*/ 	.word	0x00000000
        /*0c30*/ 	.short	0x0101
        /*0c32*/ 	.byte	0x06
	.zero		1


	//   ....[178]....
        /*0c34*/ 	.word	0x0000ae50
        /*0c38*/ 	.word	0x00000003
        /*0c3c*/ 	.word	0x00000250
        /*0c40*/ 	.short	0x010a
        /*0c42*/ 	.byte	0xff
	.zero		1


	//   ....[179]....
        /*0c44*/ 	.word	0x0000aeb0
        /*0c48*/ 	.word	0x00000000
        /*0c4c*/ 	.word	0x000000d8
        /*0c50*/ 	.short	0x010a
        /*0c52*/ 	.byte	0xff
	.zero		1


	//   ....[180]....
        /*0c54*/ 	.word	0x0000af10
        /*0c58*/ 	.word	0x00000000
        /*0c5c*/ 	.word	0x000000d8
        /*0c60*/ 	.short	0x010a
        /*0c62*/ 	.byte	0xff
	.zero		1


	//   ....[181]....
        /*0c64*/ 	.word	0x0000af60
        /*0c68*/ 	.word	0x00000003
        /*0c6c*/ 	.word	0x00000200
        /*0c70*/ 	.short	0x010a
        /*0c72*/ 	.byte	0xff
	.zero		1


	//   ....[182]....
        /*0c74*/ 	.word	0x0000afc0
        /*0c78*/ 	.word	0x00000000
        /*0c7c*/ 	.word	0x00000000
        /*0c80*/ 	.short	0x010a
        /*0c82*/ 	.byte	0xff
	.zero		1


	//   ....[183]....
        /*0c84*/ 	.word	0x0000b020
        /*0c88*/ 	.word	0x00000000
        /*0c8c*/ 	.word	0x00000000
        /*0c90*/ 	.short	0x010a
        /*0c92*/ 	.byte	0xff
	.zero		1


	//   ....[184]....
        /*0c94*/ 	.word	0x0000b080
        /*0c98*/ 	.word	0x00000000
        /*0c9c*/ 	.word	0x00000000
        /*0ca0*/ 	.short	0x010a
        /*0ca2*/ 	.byte	0xff
	.zero		1


	//   ....[185]....
        /*0ca4*/ 	.word	0x0000b0e0
        /*0ca8*/ 	.word	0x00000000
        /*0cac*/ 	.word	0x00000000
        /*0cb0*/ 	.short	0x010a
        /*0cb2*/ 	.byte	0xff
	.zero		1


	//   ....[186]....
        /*0cb4*/ 	.word	0x0000b140
        /*0cb8*/ 	.word	0x00000000
        /*0cbc*/ 	.word	0x00000000
        /*0cc0*/ 	.short	0x010a
        /*0cc2*/ 	.byte	0xff
	.zero		1


	//   ....[187]....
        /*0cc4*/ 	.word	0x0000b1a0
        /*0cc8*/ 	.word	0x00000000
        /*0ccc*/ 	.word	0x00000000
        /*0cd0*/ 	.short	0x010a
        /*0cd2*/ 	.byte	0xff
	.zero		1


	//   ....[188]....
        /*0cd4*/ 	.word	0x0000b200
        /*0cd8*/ 	.word	0x00000000
        /*0cdc*/ 	.word	0x00000000
        /*0ce0*/ 	.short	0x010a
        /*0ce2*/ 	.byte	0xff
	.zero		1


	//   ....[189]....
        /*0ce4*/ 	.word	0x0000b260
        /*0ce8*/ 	.word	0x00000000
        /*0cec*/ 	.word	0x00000000
        /*0cf0*/ 	.short	0x010a
        /*0cf2*/ 	.byte	0xff
	.zero		1


	//   ....[190]....
        /*0cf4*/ 	.word	0x0000b2c0
        /*0cf8*/ 	.word	0x00000000
        /*0cfc*/ 	.word	0x00000000
        /*0d00*/ 	.short	0x010a
        /*0d02*/ 	.byte	0xff
	.zero		1


	//   ....[191]....
        /*0d04*/ 	.word	0x0000b320
        /*0d08*/ 	.word	0x00000000
        /*0d0c*/ 	.word	0x00000000
        /*0d10*/ 	.short	0x010a
        /*0d12*/ 	.byte	0xff
	.zero		1


	//   ....[192]....
        /*0d14*/ 	.word	0x0000b380
        /*0d18*/ 	.word	0x00000000
        /*0d1c*/ 	.word	0x00000000
        /*0d20*/ 	.short	0x010a
        /*0d22*/ 	.byte	0xff
	.zero		1


	//   ....[193]....
        /*0d24*/ 	.word	0x0000b3e0
        /*0d28*/ 	.word	0x00000000
        /*0d2c*/ 	.word	0x00000000
        /*0d30*/ 	.short	0x010a
        /*0d32*/ 	.byte	0xff
	.zero		1


	//   ....[194]....
        /*0d34*/ 	.word	0x0000b440
        /*0d38*/ 	.word	0x00000000
        /*0d3c*/ 	.word	0x00000000
        /*0d40*/ 	.short	0x010a
        /*0d42*/ 	.byte	0xff
	.zero		1


	//   ....[195]....
        /*0d44*/ 	.word	0x0000b4a0
        /*0d48*/ 	.word	0x00000000
        /*0d4c*/ 	.word	0x00000000
        /*0d50*/ 	.short	0x010a
        /*0d52*/ 	.byte	0xff
	.zero		1


	//   ....[196]....
        /*0d54*/ 	.word	0x0000b500
        /*0d58*/ 	.word	0x00000000
        /*0d5c*/ 	.word	0x00000000
        /*0d60*/ 	.short	0x010a
        /*0d62*/ 	.byte	0xff
	.zero		1


	//   ....[197]....
        /*0d64*/ 	.word	0x0000b560
        /*0d68*/ 	.word	0x00000000
        /*0d6c*/ 	.word	0x00000000
        /*0d70*/ 	.short	0x010a
        /*0d72*/ 	.byte	0xff
	.zero		1


	//   ....[198]....
        /*0d74*/ 	.word	0x0000b5c0
        /*0d78*/ 	.word	0x00000000
        /*0d7c*/ 	.word	0x00000000
        /*0d80*/ 	.short	0x010a
        /*0d82*/ 	.byte	0xff
	.zero		1


	//   ....[199]....
        /*0d84*/ 	.word	0x0000b620
        /*0d88*/ 	.word	0x00000000
        /*0d8c*/ 	.word	0x00000000
        /*0d90*/ 	.short	0x010a
        /*0d92*/ 	.byte	0xff
	.zero		1


	//   ....[200]....
        /*0d94*/ 	.word	0x0000b680
        /*0d98*/ 	.word	0x00000000
        /*0d9c*/ 	.word	0x00000000
        /*0da0*/ 	.short	0x010a
        /*0da2*/ 	.byte	0xff
	.zero		1


	//   ....[201]....
        /*0da4*/ 	.word	0x0000b6e0
        /*0da8*/ 	.word	0x00000000
        /*0dac*/ 	.word	0x00000000
        /*0db0*/ 	.short	0x010a
        /*0db2*/ 	.byte	0xff
	.zero		1


	//   ....[202]....
        /*0db4*/ 	.word	0x0000b740
        /*0db8*/ 	.word	0x00000000
        /*0dbc*/ 	.word	0x00000000
        /*0dc0*/ 	.short	0x010a
        /*0dc2*/ 	.byte	0xff
	.zero		1


	//   ....[203]....
        /*0dc4*/ 	.word	0x0000b7a0
        /*0dc8*/ 	.word	0x00000000
        /*0dcc*/ 	.word	0x00000000
        /*0dd0*/ 	.short	0x010a
        /*0dd2*/ 	.byte	0xff
	.zero		1


	//   ....[204]....
        /*0dd4*/ 	.word	0x0000b800
        /*0dd8*/ 	.word	0x00000000
        /*0ddc*/ 	.word	0x00000000
        /*0de0*/ 	.short	0x010a
        /*0de2*/ 	.byte	0xff
	.zero		1


	//   ....[205]....
        /*0de4*/ 	.word	0x0000b860
        /*0de8*/ 	.word	0x00000000
        /*0dec*/ 	.word	0x00000000
        /*0df0*/ 	.short	0x010a
        /*0df2*/ 	.byte	0xff
	.zero		1


	//   ....[206]....
        /*0df4*/ 	.word	0x0000b8c0
        /*0df8*/ 	.word	0x00000000
        /*0dfc*/ 	.word	0x00000000
        /*0e00*/ 	.short	0x010a
        /*0e02*/ 	.byte	0xff
	.zero		1


	//   ....[207]....
        /*0e04*/ 	.word	0x0000b920
        /*0e08*/ 	.word	0x00000000
        /*0e0c*/ 	.word	0x00000000
        /*0e10*/ 	.short	0x010a
        /*0e12*/ 	.byte	0xff
	.zero		1


	//   ....[208]....
        /*0e14*/ 	.word	0x0000b970
        /*0e18*/ 	.word	0x00000002
        /*0e1c*/ 	.word	0x00000240
        /*0e20*/ 	.short	0x010a
        /*0e22*/ 	.byte	0xff
	.zero		1


	//   ....[209]....
        /*0e24*/ 	.word	0x0000b9d0
        /*0e28*/ 	.word	0x00000002
        /*0e2c*/ 	.word	0x00000210
        /*0e30*/ 	.short	0x010a
        /*0e32*/ 	.byte	0xff
	.zero		1


	//   ....[210]....
        /*0e34*/ 	.word	0x0000ba20
        /*0e38*/ 	.word	0x00000002
        /*0e3c*/ 	.word	0x00000200
        /*0e40*/ 	.short	0x010a
        /*0e42*/ 	.byte	0xff
	.zero		1


	//   ....[211]....
        /*0e44*/ 	.word	0x0000ba80
        /*0e48*/ 	.word	0x00000000
        /*0e4c*/ 	.word	0x00000210
        /*0e50*/ 	.short	0x010a
        /*0e52*/ 	.byte	0xff
	.zero		1


	//   ....[212]....
        /*0e54*/ 	.word	0x0000bae0
        /*0e58*/ 	.word	0x00000000
        /*0e5c*/ 	.word	0x00000008
        /*0e60*/ 	.short	0x010a
        /*0e62*/ 	.byte	0xff
	.zero		1


	//   ....[213]....
        /*0e64*/ 	.word	0x0000bbd0
        /*0e68*/ 	.word	0x00000000
        /*0e6c*/ 	.word	0x00000008
        /*0e70*/ 	.short	0x010a
        /*0e72*/ 	.byte	0xff
	.zero		1


	//   ....[214]....
        /*0e74*/ 	.word	0x0000bc20
        /*0e78*/ 	.word	0x00000000
        /*0e7c*/ 	.word	0x00000200
        /*0e80*/ 	.short	0x010a
        /*0e82*/ 	.byte	0xff
	.zero		1


	//   ....[215]....
        /*0e84*/ 	.word	0x0000bc80
        /*0e88*/ 	.word	0x00000000
        /*0e8c*/ 	.word	0x00000230
        /*0e90*/ 	.short	0x010a
        /*0e92*/ 	.byte	0xff
	.zero		1


	//   ....[216]....
        /*0e94*/ 	.word	0x0000bce0
        /*0e98*/ 	.word	0x00000000
        /*0e9c*/ 	.word	0x00000000
        /*0ea0*/ 	.short	0x010a
        /*0ea2*/ 	.byte	0xff
	.zero		1


	//   ....[217]....
        /*0ea4*/ 	.word	0x0000bd40
        /*0ea8*/ 	.word	0x00000000
        /*0eac*/ 	.word	0x00000000
        /*0eb0*/ 	.short	0x010a
        /*0eb2*/ 	.byte	0xff
	.zero		1


	//   ....[218]....
        /*0eb4*/ 	.word	0x0000bda0
        /*0eb8*/ 	.word	0x00000000
        /*0ebc*/ 	.word	0x00000260
        /*0ec0*/ 	.short	0x010a
        /*0ec2*/ 	.byte	0xff
	.zero		1


	//   ....[219]....
        /*0ec4*/ 	.word	0x0000bdf0
        /*0ec8*/ 	.word	0x0000000c
        /*0ecc*/ 	.word	0x00000200
        /*0ed0*/ 	.short	0x010a
        /*0ed2*/ 	.byte	0xff
	.zero		1


	//   ....[220]....
        /*0ed4*/ 	.word	0x0000be50
        /*0ed8*/ 	.word	0x00000000
        /*0edc*/ 	.word	0x000001f8
        /*0ee0*/ 	.short	0x010a
        /*0ee2*/ 	.byte	0xff
	.zero		1


	//   ....[221]....
        /*0ee4*/ 	.word	0x0000beb0
        /*0ee8*/ 	.word	0x00000000
        /*0eec*/ 	.word	0x000001d0
        /*0ef0*/ 	.short	0x010a
        /*0ef2*/ 	.byte	0xff
	.zero		1


	//   ....[222]....
        /*0ef4*/ 	.word	0x0000bf10
        /*0ef8*/ 	.word	0x00000000
        /*0efc*/ 	.word	0x000001d8
        /*0f00*/ 	.short	0x010a
        /*0f02*/ 	.byte	0xff
	.zero		1


	//   ....[223]....
        /*0f04*/ 	.word	0x0000bf70
        /*0f08*/ 	.word	0x00000000
        /*0f0c*/ 	.word	0x000001e0
        /*0f10*/ 	.short	0x010a
        /*0f12*/ 	.byte	0xff
	.zero		1


	//   ....[224]....
        /*0f14*/ 	.word	0x0000bfd0
        /*0f18*/ 	.word	0x00000000
        /*0f1c*/ 	.word	0x000001e8
        /*0f20*/ 	.short	0x010a
        /*0f22*/ 	.byte	0xff
	.zero		1


	//   ....[225]....
        /*0f24*/ 	.word	0x0000c030
        /*0f28*/ 	.word	0x00000000
        /*0f2c*/ 	.word	0x000001d0
        /*0f30*/ 	.short	0x010a
        /*0f32*/ 	.byte	0xff
	.zero		1


	//   ....[226]....
        /*0f34*/ 	.word	0x0000c090
        /*0f38*/ 	.word	0x00000000
        /*0f3c*/ 	.word	0x000001d8
        /*0f40*/ 	.short	0x010a
        /*0f42*/ 	.byte	0xff
	.zero		1


	//   ....[227]....
        /*0f44*/ 	.word	0x0000c0f0
        /*0f48*/ 	.word	0x00000000
        /*0f4c*/ 	.word	0x000001e0
        /*0f50*/ 	.short	0x010a
        /*0f52*/ 	.byte	0xff
	.zero		1


	//   ....[228]....
        /*0f54*/ 	.word	0x0000c140
        /*0f58*/ 	.word	0x00000003
        /*0f5c*/ 	.word	0x00000200
        /*0f60*/ 	.short	0x010a
        /*0f62*/ 	.byte	0xff
	.zero		1


	//   ....[229]....
        /*0f64*/ 	.word	0x0000c1a0
        /*0f68*/ 	.word	0x00000000
        /*0f6c*/ 	.word	0x000001b0
        /*0f70*/ 	.short	0x010a
        /*0f72*/ 	.byte	0xff
	.zero		1


	//   ....[230]....
        /*0f74*/ 	.word	0x0000c1f0
        /*0f78*/ 	.word	0x00000064
        /*0f7c*/ 	.word	0x00000220
        /*0f80*/ 	.short	0x010a
        /*0f82*/ 	.byte	0xff
	.zero		1


	//   ....[231]....
        /*0f84*/ 	.word	0x0000c240
        /*0f88*/ 	.word	0x00000003
        /*0f8c*/ 	.word	0x000001b0
        /*0f90*/ 	.short	0x010a
        /*0f92*/ 	.byte	0xff
	.zero		1


	//   ....[232]....
        /*0f94*/ 	.word	0x0000c290
        /*0f98*/ 	.word	0x0000003e
        /*0f9c*/ 	.word	0x000001b0
        /*0fa0*/ 	.short	0x010a
        /*0fa2*/ 	.byte	0xff
	.zero		1


	//   ....[233]....
        /*0fa4*/ 	.word	0x0000c2e0
        /*0fa8*/ 	.word	0x0000003e
        /*0fac*/ 	.word	0x000001b0
        /*0fb0*/ 	.short	0x010a
        /*0fb2*/ 	.byte	0xff
	.zero		1


	//----- nvinfo : EIATTR_NUM_MBARRIERS
	.align		4
.L_47:
        /*0fb4*/ 	.byte	0x03, 0x38
        /*0fb6*/ 	.short	0x004d


	//----- nvinfo : EIATTR_EXIT_INSTR_OFFSETS
	.align		4
        /*0fb8*/ 	.byte	0x04, 0x1c
        /*0fba*/ 	.short	(.L_49 - .L_48)


	//   ....[0]....
.L_48:
        /*0fbc*/ 	.word	0x00004090


	//   ....[1]....
        /*0fc0*/ 	.word	0x00004580


	//   ....[2]....
        /*0fc4*/ 	.word	0x000045e0


	//   ....[3]....
        /*0fc8*/ 	.word	0x00005860


	//   ....[4]....
        /*0fcc*/ 	.word	0x000069d0


	//   ....[5]....
        /*0fd0*/ 	.word	0x00006a10


	//   ....[6]....
        /*0fd4*/ 	.word	0x0000ad30


	//   ....[7]....
        /*0fd8*/ 	.word	0x0000ada0


	//   ....[8]....
        /*0fdc*/ 	.word	0x0000add0


	//   ....[9]....
        /*0fe0*/ 	.word	0x0000ae40


	//----- nvinfo : EIATTR_MAX_THREADS
	.align		4
.L_49:
        /*0fe4*/ 	.byte	0x04, 0x05
        /*0fe6*/ 	.short	(.L_51 - .L_50)
.L_50:
        /*0fe8*/ 	.word	0x00000100
        /*0fec*/ 	.word	0x00000001
        /*0ff0*/ 	.word	0x00000001


	//----- nvinfo : EIATTR_CRS_STACK_SIZE
	.align		4
.L_51:
        /*0ff4*/ 	.byte	0x04, 0x1e
        /*0ff6*/ 	.short	(.L_53 - .L_52)
.L_52:
        /*0ff8*/ 	.word	0x00000000


	//----- nvinfo : EIATTR_CBANK_PARAM_SIZE
	.align		4
.L_53:
        /*0ffc*/ 	.byte	0x03, 0x19
        /*0ffe*/ 	.short	0x0c00


	//----- nvinfo : EIATTR_PARAM_CBANK
	.align		4
        /*1000*/ 	.byte	0x04, 0x0a
        /*1002*/ 	.short	(.L_55 - .L_54)
	.align		4
.L_54:
        /*1004*/ 	.word	index@(.nv.constant0._ZN7cutlass13device_kernelINS_4gemm6kernel13GemmUniversalIN4cute5tupleIJiiiiEEENS1_10collective13CollectiveMmaINS1_46MainloopSm100TmaUmmaWarpSpecializedBlockScaledILi27ELi2ELi2ENS5_IJNS4_1CILi4EEENSA_ILi2EEENSA_ILi1EEEEEEEENS5_IJNSA_ILi256EEENSA_ILi128EEENSA_ILi64EEEEEENS5_IJNS_12float_e2m1_tENS_13float_ue4m3_tEEEENS5_IJNS5_IJlSD_lEEENS4_6LayoutINS5_IJNS5_IJNS5_IJNSA_ILi32EEESB_EEEiEEENS5_IJNS5_IJNSA_ILi16EEESB_EEEiEEENS5_IJSD_iEEEEEENS5_IJSU_NS5_IJNS5_IJNSA_ILi0EEESD_EEENSA_ILi512EEEEEENS5_IJSX_iEEEEEEEEEEESM_S14_NS4_8TiledMMAINS4_8MMA_AtomIJNS4_23SM100_MMA_MXF4_2x1SM_SSISK_SK_fSL_Li256ELi128ELi16ELNS4_4UMMA5MajorE0ELS19_0ELNS18_7ScaleInE0ELS1A_0EEEEEENSO_INS5_IJSD_SD_SD_EEENS5_IJSX_SX_SX_EEEEENS5_IJNS4_10UnderscoreES1G_S1G_EEEEENS5_IJNS4_28SM100_TMA_2SM_LOAD_MULTICASTES1J_EEENS5_IJNS4_14ComposedLayoutINS4_7SwizzleILi1ELi4ELi3EEENS4_18smem_ptr_flag_bitsILi4EEENSO_INS5_IJNSA_ILi8EEESI_EEENS5_IJSI_SD_EEEEEEENSO_INS5_IJNS5_IJNS5_IJSQ_SD_EEEST_EEESD_NS5_IJSD_SD_EEEEEENS5_IJNS5_IJNS5_IJST_SZ_EEESY_EEESX_NS5_IJSB_SZ_EEEEEEEEEEEvNS4_8identityES1K_S24_vS25_EENS_8epilogue10collective18CollectiveEpilogueINS27_23Sm100TmaWarpSpecializedILi4ELi2ELi32ELb1ELb0EEEJNS5_IJSH_SH_SI_EEENS5_IJNSO_ISH_SD_EENSO_ISP_SD_EEEEENS_10bfloat16_tESN_S2G_SN_NS27_6fusion15FusionCallbacksIS2B_NS2H_17LinearCombinationIS2G_fS2G_fLNS_15FloatRoundStyleE2EEES2C_S2F_JEEENS4_5SM1004TMEM4LOAD26SM100_TMEM_LOAD_32dp32b32xENS4_13SM90_TMA_LOADENS1L_INS1M_ILi2ELi4ELi3EEENS1O_ILi16EEENSO_INS5_IJS1Q_SP_EEENS5_IJSP_SD_EEEEEEENS4_39AutoVectorizingCopyWithAssumedAlignmentILi128EEENS4_14SM90_TMA_STOREES2X_S2Z_S2Z_EEEvvEEEEvNT_6ParamsE)
        /*1008*/ 	.short	0x0380
        /*100a*/ 	.short	0x0c00


	//----- nvinfo : EIATTR_SW_WAR
	.align		4
.L_55:
        /*100c*/ 	.byte	0x04, 0x36
        /*100e*/ 	.short	(.L_57 - .L_56)
.L_56:
        /*1010*/ 	.word	0x00000008
.L_57:


//--------------------- .nv.callgraph             --------------------------
	.section	.nv.callgraph,"",@"SHT_CUDA_CALLGRAPH"
	.align	4
	.sectionentsize	8
	.align		4
        /*0000*/ 	.word	0x00000000
	.align		4
        /*0004*/ 	.word	0xffffffff
	.align		4
        /*0008*/ 	.word	index@(_ZN7cutlass13device_kernelINS_4gemm6kernel13GemmUniversalIN4cute5tupleIJiiiiEEENS1_10collective13CollectiveMmaINS1_46MainloopSm100TmaUmmaWarpSpecializedBlockScaledILi27ELi2ELi2ENS5_IJNS4_1CILi4EEENSA_ILi2EEENSA_ILi1EEEEEEEENS5_IJNSA_ILi256EEENSA_ILi128EEENSA_ILi64EEEEEENS5_IJNS_12float_e2m1_tENS_13float_ue4m3_tEEEENS5_IJNS5_IJlSD_lEEENS4_6LayoutINS5_IJNS5_IJNS5_IJNSA_ILi32EEESB_EEEiEEENS5_IJNS5_IJNSA_ILi16EEESB_EEEiEEENS5_IJSD_iEEEEEENS5_IJSU_NS5_IJNS5_IJNSA_ILi0EEESD_EEENSA_ILi512EEEEEENS5_IJSX_iEEEEEEEEEEESM_S14_NS4_8TiledMMAINS4_8MMA_AtomIJNS4_23SM100_MMA_MXF4_2x1SM_SSISK_SK_fSL_Li256ELi128ELi16ELNS4_4UMMA5MajorE0ELS19_0ELNS18_7ScaleInE0ELS1A_0EEEEEENSO_INS5_IJSD_SD_SD_EEENS5_IJSX_SX_SX_EEEEENS5_IJNS4_10UnderscoreES1G_S1G_EEEEENS5_IJNS4_28SM100_TMA_2SM_LOAD_MULTICASTES1J_EEENS5_IJNS4_14ComposedLayoutINS4_7SwizzleILi1ELi4ELi3EEENS4_18smem_ptr_flag_bitsILi4EEENSO_INS5_IJNSA_ILi8EEESI_EEENS5_IJSI_SD_EEEEEEENSO_INS5_IJNS5_IJNS5_IJSQ_SD_EEEST_EEESD_NS5_IJSD_SD_EEEEEENS5_IJNS5_IJNS5_IJST_SZ_EEESY_EEESX_NS5_IJSB_SZ_EEEEEEEEEEEvNS4_8identityES1K_S24_vS25_EENS_8epilogue10collective18CollectiveEpilogueINS27_23Sm100TmaWarpSpecializedILi4ELi2ELi32ELb1ELb0EEEJNS5_IJSH_SH_SI_EEENS5_IJNSO_ISH_SD_EENSO_ISP_SD_EEEEENS_10bfloat16_tESN_S2G_SN_NS27_6fusion15FusionCallbacksIS2B_NS2H_17LinearCombinationIS2G_fS2G_fLNS_15FloatRoundStyleE2EEES2C_S2F_JEEENS4_5SM1004TMEM4LOAD26SM100_TMEM_LOAD_32dp32b32xENS4_13SM90_TMA_LOADENS1L_INS1M_ILi2ELi4ELi3EEENS1O_ILi16EEENSO_INS5_IJS1Q_SP_EEENS5_IJSP_SD_EEEEEEENS4_39AutoVectorizingCopyWithAssumedAlignmentILi128EEENS4_14SM90_TMA_STOREES2X_S2Z_S2Z_EEEvvEEEEvNT_6ParamsE)
	.align		4
        /*000c*/ 	.word	index@(__assertfail)
	.align		4
        /*0010*/ 	.word	0x00000000
	.align		4
        /*0014*/ 	.word	0xfffffffe
	.align		4
        /*0018*/ 	.word	0x00000000
	.align		4
        /*001c*/ 	.word	0xfffffffd
	.align		4
        /*0020*/ 	.word	0x00000000
	.align		4
        /*0024*/ 	.word	0xfffffffc


//--------------------- .nv.constant4             --------------------------
	.section	.nv.constant4,"a",@progbits
	.align	8
	.align		8
.nv.constant4:
        /*0000*/ 	.dword	__assertfail
	.align		8
        /*0008*/ 	.dword	__unnamed_1
	.align		8
        /*0010*/ 	.dword	__unnamed_2
	.align		8
        /*0018*/ 	.dword	_ZN40_INTERNAL_fb762eae_4_k_cu_33bbe49b_284154cuda3std3__45__cpo5beginE
	.align		8
        /*0020*/ 	.dword	_ZN40_INTERNAL_fb762eae_4_k_cu_33bbe49b_284154cuda3std3__45__cpo3endE
	.align		8
        /*0028*/ 	.dword	_ZN40_INTERNAL_fb762eae_4_k_cu_33bbe49b_284154cuda3std3__45__cpo6cbeginE
	.align		8
        /*0030*/ 	.dword	_ZN40_INTERNAL_fb762eae_4_k_cu_33bbe49b_284154cuda3std3__45__cpo4cendE
	.align		8
        /*0038*/ 	.dword	_ZN40_INTERNAL_fb762eae_4_k_cu_33bbe49b_284154cuda3std3__442_GLOBAL__N__fb762eae_4_k_cu_33bbe49b_284156ignoreE
	.align		8
        /*0040*/ 	.dword	_ZN40_INTERNAL_fb762eae_4_k_cu_33bbe49b_284154cuda3std3__419piecewise_constructE
	.align		8
        /*0048*/ 	.dword	_ZN40_INTERNAL_fb762eae_4_k_cu_33bbe49b_284154cuda3std3__48in_placeE
	.align		8
        /*0050*/ 	.dword	_ZN40_INTERNAL_fb762eae_4_k_cu_33bbe49b_284154cuda3std6ranges3__45__cpo4swapE
	.align		8
        /*0058*/ 	.dword	_ZN40_INTERNAL_fb762eae_4_k_cu_33bbe49b_284154cuda3std6ranges3__45__cpo9iter_moveE
	.align		8
        /*0060*/ 	.dword	_ZN40_INTERNAL_fb762eae_4_k_cu_33bbe49b_284154cute7productE
	.align		8
        /*0068*/ 	.dword	_ZN40_INTERNAL_fb762eae_4_k_cu_33bbe49b_284154cute1_E
	.align		8
        /*0070*/ 	.dword	$str$25
	.align		8
        /*0078*/ 	.dword	$str$26
	.align		8
        /*0080*/ 	.dword	$str$29
	.align		8
        /*0088*/ 	.dword	$str$30


//--------------------- .text._ZN7cutlass13device_kernelINS_4gemm6kernel13GemmUniversalIN4cute5tupleIJiiiiEEENS1_10collective13CollectiveMmaINS1_46MainloopSm100TmaUmmaWarpSpecializedBlockScaledILi27ELi2ELi2ENS5_IJNS4_1CILi4EEENSA_ILi2EEENSA_ILi1EEEEEEEENS5_IJNSA_ILi256EEENSA_ILi128EEENSA_ILi64EEEEEENS5_IJNS_12float_e2m1_tENS_13float_ue4m3_tEEEENS5_IJNS5_IJlSD_lEEENS4_6LayoutINS5_IJNS5_IJNS5_IJNSA_ILi32EEESB_EEEiEEENS5_IJNS5_IJNSA_ILi16EEESB_EEEiEEENS5_IJSD_iEEEEEENS5_IJSU_NS5_IJNS5_IJNSA_ILi0EEESD_EEENSA_ILi512EEEEEENS5_IJSX_iEEEEEEEEEEESM_S14_NS4_8TiledMMAINS4_8MMA_AtomIJNS4_23SM100_MMA_MXF4_2x1SM_SSISK_SK_fSL_Li256ELi128ELi16ELNS4_4UMMA5MajorE0ELS19_0ELNS18_7ScaleInE0ELS1A_0EEEEEENSO_INS5_IJSD_SD_SD_EEENS5_IJSX_SX_SX_EEEEENS5_IJNS4_10UnderscoreES1G_S1G_EEEEENS5_IJNS4_28SM100_TMA_2SM_LOAD_MULTICASTES1J_EEENS5_IJNS4_14ComposedLayoutINS4_7SwizzleILi1ELi4ELi3EEENS4_18smem_ptr_flag_bitsILi4EEENSO_INS5_IJNSA_ILi8EEESI_EEENS5_IJSI_SD_EEEEEEENSO_INS5_IJNS5_IJNS5_IJSQ_SD_EEEST_EEESD_NS5_IJSD_SD_EEEEEENS5_IJNS5_IJNS5_IJST_SZ_EEESY_EEESX_NS5_IJSB_SZ_EEEEEEEEEEEvNS4_8identityES1K_S24_vS25_EENS_8epilogue10collective18CollectiveEpilogueINS27_23Sm100TmaWarpSpecializedILi4ELi2ELi32ELb1ELb0EEEJNS5_IJSH_SH_SI_EEENS5_IJNSO_ISH_SD_EENSO_ISP_SD_EEEEENS_10bfloat16_tESN_S2G_SN_NS27_6fusion15FusionCallbacksIS2B_NS2H_17LinearCombinationIS2G_fS2G_fLNS_15FloatRoundStyleE2EEES2C_S2F_JEEENS4_5SM1004TMEM4LOAD26SM100_TMEM_LOAD_32dp32b32xENS4_13SM90_TMA_LOADENS1L_INS1M_ILi2ELi4ELi3EEENS1O_ILi16EEENSO_INS5_IJS1Q_SP_EEENS5_IJSP_SD_EEEEEEENS4_39AutoVectorizingCopyWithAssumedAlignmentILi128EEENS4_14SM90_TMA_STOREES2X_S2Z_S2Z_EEEvvEEEEvNT_6ParamsE --------------------------
	.section	.text._ZN7cutlass13device_kernelINS_4gemm6kernel13GemmUniversalIN4cute5tupleIJiiiiEEENS1_10collective13CollectiveMmaINS1_46MainloopSm100TmaUmmaWarpSpecializedBlockScaledILi27ELi2ELi2ENS5_IJNS4_1CILi4EEENSA_ILi2EEENSA_ILi1EEEEEEEENS5_IJNSA_ILi256EEENSA_ILi128EEENSA_ILi64EEEEEENS5_IJNS_12float_e2m1_tENS_13float_ue4m3_tEEEENS5_IJNS5_IJlSD_lEEENS4_6LayoutINS5_IJNS5_IJNS5_IJNSA_ILi32EEESB_EEEiEEENS5_IJNS5_IJNSA_ILi16EEESB_EEEiEEENS5_IJSD_iEEEEEENS5_IJSU_NS5_IJNS5_IJNSA_ILi0EEESD_EEENSA_ILi512EEEEEENS5_IJSX_iEEEEEEEEEEESM_S14_NS4_8TiledMMAINS4_8MMA_AtomIJNS4_23SM100_MMA_MXF4_2x1SM_SSISK_SK_fSL_Li256ELi128ELi16ELNS4_4UMMA5MajorE0ELS19_0ELNS18_7ScaleInE0ELS1A_0EEEEEENSO_INS5_IJSD_SD_SD_EEENS5_IJSX_SX_SX_EEEEENS5_IJNS4_10UnderscoreES1G_S1G_EEEEENS5_IJNS4_28SM100_TMA_2SM_LOAD_MULTICASTES1J_EEENS5_IJNS4_14ComposedLayoutINS4_7SwizzleILi1ELi4ELi3EEENS4_18smem_ptr_flag_bitsILi4EEENSO_INS5_IJNSA_ILi8EEESI_EEENS5_IJSI_SD_EEEEEEENSO_INS5_IJNS5_IJNS5_IJSQ_SD_EEEST_EEESD_NS5_IJSD_SD_EEEEEENS5_IJNS5_IJNS5_IJST_SZ_EEESY_EEESX_NS5_IJSB_SZ_EEEEEEEEEEEvNS4_8identityES1K_S24_vS25_EENS_8epilogue10collective18CollectiveEpilogueINS27_23Sm100TmaWarpSpecializedILi4ELi2ELi32ELb1ELb0EEEJNS5_IJSH_SH_SI_EEENS5_IJNSO_ISH_SD_EENSO_ISP_SD_EEEEENS_10bfloat16_tESN_S2G_SN_NS27_6fusion15FusionCallbacksIS2B_NS2H_17LinearCombinationIS2G_fS2G_fLNS_15FloatRoundStyleE2EEES2C_S2F_JEEENS4_5SM1004TMEM4LOAD26SM100_TMEM_LOAD_32dp32b32xENS4_13SM90_TMA_LOADENS1L_INS1M_ILi2ELi4ELi3EEENS1O_ILi16EEENSO_INS5_IJS1Q_SP_EEENS5_IJSP_SD_EEEEEEENS4_39AutoVectorizingCopyWithAssumedAlignmentILi128EEENS4_14SM90_TMA_STOREES2X_S2Z_S2Z_EEEvvEEEEvNT_6ParamsE,"ax",@progbits
	.align	128
.text._ZN7cutlass13device_kernelINS_4gemm6kernel13GemmUniversalIN4cute5tupleIJiiiiEEENS1_10collective13CollectiveMmaINS1_46MainloopSm100TmaUmmaWarpSpecializedBlockScaledILi27ELi2ELi2ENS5_IJNS4_1CILi4EEENSA_ILi2EEENSA_ILi1EEEEEEEENS5_IJNSA_ILi256EEENSA_ILi128EEENSA_ILi64EEEEEENS5_IJNS_12float_e2m1_tENS_13float_ue4m3_tEEEENS5_IJNS5_IJlSD_lEEENS4_6LayoutINS5_IJNS5_IJNS5_IJNSA_ILi32EEESB_EEEiEEENS5_IJNS5_IJNSA_ILi16EEESB_EEEiEEENS5_IJSD_iEEEEEENS5_IJSU_NS5_IJNS5_IJNSA_ILi0EEESD_EEENSA_ILi512EEEEEENS5_IJSX_iEEEEEEEEEEESM_S14_NS4_8TiledMMAINS4_8MMA_AtomIJNS4_23SM100_MMA_MXF4_2x1SM_SSISK_SK_fSL_Li256ELi128ELi16ELNS4_4UMMA5MajorE0ELS19_0ELNS18_7ScaleInE0ELS1A_0EEEEEENSO_INS5_IJSD_SD_SD_EEENS5_IJSX_SX_SX_EEEEENS5_IJNS4_10UnderscoreES1G_S1G_EEEEENS5_IJNS4_28SM100_TMA_2SM_LOAD_MULTICASTES1J_EEENS5_IJNS4_14ComposedLayoutINS4_7SwizzleILi1ELi4ELi3EEENS4_18smem_ptr_flag_bitsILi4EEENSO_INS5_IJNSA_ILi8EEESI_EEENS5_IJSI_SD_EEEEEEENSO_INS5_IJNS5_IJNS5_IJSQ_SD_EEEST_EEESD_NS5_IJSD_SD_EEEEEENS5_IJNS5_IJNS5_IJST_SZ_EEESY_EEESX_NS5_IJSB_SZ_EEEEEEEEEEEvNS4_8identityES1K_S24_vS25_EENS_8epilogue10collective18CollectiveEpilogueINS27_23Sm100TmaWarpSpecializedILi4ELi2ELi32ELb1ELb0EEEJNS5_IJSH_SH_SI_EEENS5_IJNSO_ISH_SD_EENSO_ISP_SD_EEEEENS_10bfloat16_tESN_S2G_SN_NS27_6fusion15FusionCallbacksIS2B_NS2H_17LinearCombinationIS2G_fS2G_fLNS_15FloatRoundStyleE2EEES2C_S2F_JEEENS4_5SM1004TMEM4LOAD26SM100_TMEM_LOAD_32dp32b32xENS4_13SM90_TMA_LOADENS1L_INS1M_ILi2ELi4ELi3EEENS1O_ILi16EEENSO_INS5_IJS1Q_SP_EEENS5_IJSP_SD_EEEEEEENS4_39AutoVectorizingCopyWithAssumedAlignmentILi128EEENS4_14SM90_TMA_STOREES2X_S2Z_S2Z_EEEvvEEEEvNT_6ParamsE:
        .type           _ZN7cutlass13device_kernelINS_4gemm6kernel13GemmUniversalIN4cute5tupleIJiiiiEEENS1_10collective13CollectiveMmaINS1_46MainloopSm100TmaUmmaWarpSpecializedBlockScaledILi27ELi2ELi2ENS5_IJNS4_1CILi4EEENSA_ILi2EEENSA_ILi1EEEEEEEENS5_IJNSA_ILi256EEENSA_ILi128EEENSA_ILi64EEEEEENS5_IJNS_12float_e2m1_tENS_13float_ue4m3_tEEEENS5_IJNS5_IJlSD_lEEENS4_6LayoutINS5_IJNS5_IJNS5_IJNSA_ILi32EEESB_EEEiEEENS5_IJNS5_IJNSA_ILi16EEESB_EEEiEEENS5_IJSD_iEEEEEENS5_IJSU_NS5_IJNS5_IJNSA_ILi0EEESD_EEENSA_ILi512EEEEEENS5_IJSX_iEEEEEEEEEEESM_S14_NS4_8TiledMMAINS4_8MMA_AtomIJNS4_23SM100_MMA_MXF4_2x1SM_SSISK_SK_fSL_Li256ELi128ELi16ELNS4_4UMMA5MajorE0ELS19_0ELNS18_7ScaleInE0ELS1A_0EEEEEENSO_INS5_IJSD_SD_SD_EEENS5_IJSX_SX_SX_EEEEENS5_IJNS4_10UnderscoreES1G_S1G_EEEEENS5_IJNS4_28SM100_TMA_2SM_LOAD_MULTICASTES1J_EEENS5_IJNS4_14ComposedLayoutINS4_7SwizzleILi1ELi4ELi3EEENS4_18smem_ptr_flag_bitsILi4EEENSO_INS5_IJNSA_ILi8EEESI_EEENS5_IJSI_SD_EEEEEEENSO_INS5_IJNS5_IJNS5_IJSQ_SD_EEEST_EEESD_NS5_IJSD_SD_EEEEEENS5_IJNS5_IJNS5_IJST_SZ_EEESY_EEESX_NS5_IJSB_SZ_EEEEEEEEEEEvNS4_8identityES1K_S24_vS25_EENS_8epilogue10collective18CollectiveEpilogueINS27_23Sm100TmaWarpSpecializedILi4ELi2ELi32ELb1ELb0EEEJNS5_IJSH_SH_SI_EEENS5_IJNSO_ISH_SD_EENSO_ISP_SD_EEEEENS_10bfloat16_tESN_S2G_SN_NS27_6fusion15FusionCallbacksIS2B_NS2H_17LinearCombinationIS2G_fS2G_fLNS_15FloatRoundStyleE2EEES2C_S2F_JEEENS4_5SM1004TMEM4LOAD26SM100_TMEM_LOAD_32dp32b32xENS4_13SM90_TMA_LOADENS1L_INS1M_ILi2ELi4ELi3EEENS1O_ILi16EEENSO_INS5_IJS1Q_SP_EEENS5_IJSP_SD_EEEEEEENS4_39AutoVectorizingCopyWithAssumedAlignmentILi128EEENS4_14SM90_TMA_STOREES2X_S2Z_S2Z_EEEvvEEEEvNT_6ParamsE,@function
        .size           _ZN7cutlass13device_kernelINS_4gemm6kernel13GemmUniversalIN4cute5tupleIJiiiiEEENS1_10collective13CollectiveMmaINS1_46MainloopSm100TmaUmmaWarpSpecializedBlockScaledILi27ELi2ELi2ENS5_IJNS4_1CILi4EEENSA_ILi2EEENSA_ILi1EEEEEEEENS5_IJNSA_ILi256EEENSA_ILi128EEENSA_ILi64EEEEEENS5_IJNS_12float_e2m1_tENS_13float_ue4m3_tEEEENS5_IJNS5_IJlSD_lEEENS4_6LayoutINS5_IJNS5_IJNS5_IJNSA_ILi32EEESB_EEEiEEENS5_IJNS5_IJNSA_ILi16EEESB_EEEiEEENS5_IJSD_iEEEEEENS5_IJSU_NS5_IJNS5_IJNSA_ILi0EEESD_EEENSA_ILi512EEEEEENS5_IJSX_iEEEEEEEEEEESM_S14_NS4_8TiledMMAINS4_8MMA_AtomIJNS4_23SM100_MMA_MXF4_2x1SM_SSISK_SK_fSL_Li256ELi128ELi16ELNS4_4UMMA5MajorE0ELS19_0ELNS18_7ScaleInE0ELS1A_0EEEEEENSO_INS5_IJSD_SD_SD_EEENS5_IJSX_SX_SX_EEEEENS5_IJNS4_10UnderscoreES1G_S1G_EEEEENS5_IJNS4_28SM100_TMA_2SM_LOAD_MULTICASTES1J_EEENS5_IJNS4_14ComposedLayoutINS4_7SwizzleILi1ELi4ELi3EEENS4_18smem_ptr_flag_bitsILi4EEENSO_INS5_IJNSA_ILi8EEESI_EEENS5_IJSI_SD_EEEEEEENSO_INS5_IJNS5_IJNS5_IJSQ_SD_EEEST_EEESD_NS5_IJSD_SD_EEEEEENS5_IJNS5_IJNS5_IJST_SZ_EEESY_EEESX_NS5_IJSB_SZ_EEEEEEEEEEEvNS4_8identityES1K_S24_vS25_EENS_8epilogue10collective18CollectiveEpilogueINS27_23Sm100TmaWarpSpecializedILi4ELi2ELi32ELb1ELb0EEEJNS5_IJSH_SH_SI_EEENS5_IJNSO_ISH_SD_EENSO_ISP_SD_EEEEENS_10bfloat16_tESN_S2G_SN_NS27_6fusion15FusionCallbacksIS2B_NS2H_17LinearCombinationIS2G_fS2G_fLNS_15FloatRoundStyleE2EEES2C_S2F_JEEENS4_5SM1004TMEM4LOAD26SM100_TMEM_LOAD_32dp32b32xENS4_13SM90_TMA_LOADENS1L_INS1M_ILi2ELi4ELi3EEENS1O_ILi16EEENSO_INS5_IJS1Q_SP_EEENS5_IJSP_SD_EEEEEEENS4_39AutoVectorizingCopyWithAssumedAlignmentILi128EEENS4_14SM90_TMA_STOREES2X_S2Z_S2Z_EEEvvEEEEvNT_6ParamsE,(.L_x_265 - _ZN7cutlass13device_kernelINS_4gemm6kernel13GemmUniversalIN4cute5tupleIJiiiiEEENS1_10collective13CollectiveMmaINS1_46MainloopSm100TmaUmmaWarpSpecializedBlockScaledILi27ELi2ELi2ENS5_IJNS4_1CILi4EEENSA_ILi2EEENSA_ILi1EEEEEEEENS5_IJNSA_ILi256EEENSA_ILi128EEENSA_ILi64EEEEEENS5_IJNS_12float_e2m1_tENS_13float_ue4m3_tEEEENS5_IJNS5_IJlSD_lEEENS4_6LayoutINS5_IJNS5_IJNS5_IJNSA_ILi32EEESB_EEEiEEENS5_IJNS5_IJNSA_ILi16EEESB_EEEiEEENS5_IJSD_iEEEEEENS5_IJSU_NS5_IJNS5_IJNSA_ILi0EEESD_EEENSA_ILi512EEEEEENS5_IJSX_iEEEEEEEEEEESM_S14_NS4_8TiledMMAINS4_8MMA_AtomIJNS4_23SM100_MMA_MXF4_2x1SM_SSISK_SK_fSL_Li256ELi128ELi16ELNS4_4UMMA5MajorE0ELS19_0ELNS18_7ScaleInE0ELS1A_0EEEEEENSO_INS5_IJSD_SD_SD_EEENS5_IJSX_SX_SX_EEEEENS5_IJNS4_10UnderscoreES1G_S1G_EEEEENS5_IJNS4_28SM100_TMA_2SM_LOAD_MULTICASTES1J_EEENS5_IJNS4_14ComposedLayoutINS4_7SwizzleILi1ELi4ELi3EEENS4_18smem_ptr_flag_bitsILi4EEENSO_INS5_IJNSA_ILi8EEESI_EEENS5_IJSI_SD_EEEEEEENSO_INS5_IJNS5_IJNS5_IJSQ_SD_EEEST_EEESD_NS5_IJSD_SD_EEEEEENS5_IJNS5_IJNS5_IJST_SZ_EEESY_EEESX_NS5_IJSB_SZ_EEEEEEEEEEEvNS4_8identityES1K_S24_vS25_EENS_8epilogue10collective18CollectiveEpilogueINS27_23Sm100TmaWarpSpecializedILi4ELi2ELi32ELb1ELb0EEEJNS5_IJSH_SH_SI_EEENS5_IJNSO_ISH_SD_EENSO_ISP_SD_EEEEENS_10bfloat16_tESN_S2G_SN_NS27_6fusion15FusionCallbacksIS2B_NS2H_17LinearCombinationIS2G_fS2G_fLNS_15FloatRoundStyleE2EEES2C_S2F_JEEENS4_5SM1004TMEM4LOAD26SM100_TMEM_LOAD_32dp32b32xENS4_13SM90_TMA_LOADENS1L_INS1M_ILi2ELi4ELi3EEENS1O_ILi16EEENSO_INS5_IJS1Q_SP_EEENS5_IJSP_SD_EEEEEEENS4_39AutoVectorizingCopyWithAssumedAlignmentILi128EEENS4_14SM90_TMA_STOREES2X_S2Z_S2Z_EEEvvEEEEvNT_6ParamsE)
        .other          _ZN7cutlass13device_kernelINS_4gemm6kernel13GemmUniversalIN4cute5tupleIJiiiiEEENS1_10collective13CollectiveMmaINS1_46MainloopSm100TmaUmmaWarpSpecializedBlockScaledILi27ELi2ELi2ENS5_IJNS4_1CILi4EEENSA_ILi2EEENSA_ILi1EEEEEEEENS5_IJNSA_ILi256EEENSA_ILi128EEENSA_ILi64EEEEEENS5_IJNS_12float_e2m1_tENS_13float_ue4m3_tEEEENS5_IJNS5_IJlSD_lEEENS4_6LayoutINS5_IJNS5_IJNS5_IJNSA_ILi32EEESB_EEEiEEENS5_IJNS5_IJNSA_ILi16EEESB_EEEiEEENS5_IJSD_iEEEEEENS5_IJSU_NS5_IJNS5_IJNSA_ILi0EEESD_EEENSA_ILi512EEEEEENS5_IJSX_iEEEEEEEEEEESM_S14_NS4_8TiledMMAINS4_8MMA_AtomIJNS4_23SM100_MMA_MXF4_2x1SM_SSISK_SK_fSL_Li256ELi128ELi16ELNS4_4UMMA5MajorE0ELS19_0ELNS18_7ScaleInE0ELS1A_0EEEEEENSO_INS5_IJSD_SD_SD_EEENS5_IJSX_SX_SX_EEEEENS5_IJNS4_10UnderscoreES1G_S1G_EEEEENS5_IJNS4_28SM100_TMA_2SM_LOAD_MULTICASTES1J_EEENS5_IJNS4_14ComposedLayoutINS4_7SwizzleILi1ELi4ELi3EEENS4_18smem_ptr_flag_bitsILi4EEENSO_INS5_IJNSA_ILi8EEESI_EEENS5_IJSI_SD_EEEEEEENSO_INS5_IJNS5_IJNS5_IJSQ_SD_EEEST_EEESD_NS5_IJSD_SD_EEEEEENS5_IJNS5_IJNS5_IJST_SZ_EEESY_EEESX_NS5_IJSB_SZ_EEEEEEEEEEEvNS4_8identityES1K_S24_vS25_EENS_8epilogue10collective18CollectiveEpilogueINS27_23Sm100TmaWarpSpecializedILi4ELi2ELi32ELb1ELb0EEEJNS5_IJSH_SH_SI_EEENS5_IJNSO_ISH_SD_EENSO_ISP_SD_EEEEENS_10bfloat16_tESN_S2G_SN_NS27_6fusion15FusionCallbacksIS2B_NS2H_17LinearCombinationIS2G_fS2G_fLNS_15FloatRoundStyleE2EEES2C_S2F_JEEENS4_5SM1004TMEM4LOAD26SM100_TMEM_LOAD_32dp32b32xENS4_13SM90_TMA_LOADENS1L_INS1M_ILi2ELi4ELi3EEENS1O_ILi16EEENSO_INS5_IJS1Q_SP_EEENS5_IJSP_SD_EEEEEEENS4_39AutoVectorizingCopyWithAssumedAlignmentILi128EEENS4_14SM90_TMA_STOREES2X_S2Z_S2Z_EEEvvEEEEvNT_6ParamsE,@"STO_CUDA_ENTRY STV_DEFAULT"
_ZN7cutlass13device_kernelINS_4gemm6kernel13GemmUniversalIN4cute5tupleIJiiiiEEENS1_10collective13CollectiveMmaINS1_46MainloopSm100TmaUmmaWarpSpecializedBlockScaledILi27ELi2ELi2ENS5_IJNS4_1CILi4EEENSA_ILi2EEENSA_ILi1EEEEEEEENS5_IJNSA_ILi256EEENSA_ILi128EEENSA_ILi64EEEEEENS5_IJNS_12float_e2m1_tENS_13float_ue4m3_tEEEENS5_IJNS5_IJlSD_lEEENS4_6LayoutINS5_IJNS5_IJNS5_IJNSA_ILi32EEESB_EEEiEEENS5_IJNS5_IJNSA_ILi16EEESB_EEEiEEENS5_IJSD_iEEEEEENS5_IJSU_NS5_IJNS5_IJNSA_ILi0EEESD_EEENSA_ILi512EEEEEENS5_IJSX_iEEEEEEEEEEESM_S14_NS4_8TiledMMAINS4_8MMA_AtomIJNS4_23SM100_MMA_MXF4_2x1SM_SSISK_SK_fSL_Li256ELi128ELi16ELNS4_4UMMA5MajorE0ELS19_0ELNS18_7ScaleInE0ELS1A_0EEEEEENSO_INS5_IJSD_SD_SD_EEENS5_IJSX_SX_SX_EEEEENS5_IJNS4_10UnderscoreES1G_S1G_EEEEENS5_IJNS4_28SM100_TMA_2SM_LOAD_MULTICASTES1J_EEENS5_IJNS4_14ComposedLayoutINS4_7SwizzleILi1ELi4ELi3EEENS4_18smem_ptr_flag_bitsILi4EEENSO_INS5_IJNSA_ILi8EEESI_EEENS5_IJSI_SD_EEEEEEENSO_INS5_IJNS5_IJNS5_IJSQ_SD_EEEST_EEESD_NS5_IJSD_SD_EEEEEENS5_IJNS5_IJNS5_IJST_SZ_EEESY_EEESX_NS5_IJSB_SZ_EEEEEEEEEEEvNS4_8identityES1K_S24_vS25_EENS_8epilogue10collective18CollectiveEpilogueINS27_23Sm100TmaWarpSpecializedILi4ELi2ELi32ELb1ELb0EEEJNS5_IJSH_SH_SI_EEENS5_IJNSO_ISH_SD_EENSO_ISP_SD_EEEEENS_10bfloat16_tESN_S2G_SN_NS27_6fusion15FusionCallbacksIS2B_NS2H_17LinearCombinationIS2G_fS2G_fLNS_15FloatRoundStyleE2EEES2C_S2F_JEEENS4_5SM1004TMEM4LOAD26SM100_TMEM_LOAD_32dp32b32xENS4_13SM90_TMA_LOADENS1L_INS1M_ILi2ELi4ELi3EEENS1O_ILi16EEENSO_INS5_IJS1Q_SP_EEENS5_IJSP_SD_EEEEEEENS4_39AutoVectorizingCopyWithAssumedAlignmentILi128EEENS4_14SM90_TMA_STOREES2X_S2Z_S2Z_EEEvvEEEEvNT_6ParamsE:
[----:B------:R-:W1:Y:S01]  /*0000*/  LDC R1, c[0x0][0x37c] ;  /* 0x0000df00ff017b82 */ /* 0x000e620000000800 */
[----:B------:R-:W2:Y:S01]  /*0010*/  S2R R97, SR_TID.X ;  /* 0x0000000000617919 */ /* 0x000ea20000002100 */
[----:B------:R-:W3:Y:S06]  /*0020*/  LDCU.64 UR12, c[0x0][0xc90] ;  /* 0x00019200ff0c77ac */ /* 0x000eec0008000a00 */
[----:B------:R-:W4:Y:S01]  /*0030*/  S2UR UR58, SR_CgaCtaId ;  /* 0x00000000003a79c3 */ /* 0x000f220000008800 */
[----:B------:R-:W-:Y:S02]  /*0040*/  PRMT R84, RZ, 0x7610, R84 ;  /* 0x00007610ff547816 */ /* 0x000fe40000000054 */
[----:B------:R-:W-:-:S02]  /*0050*/  ELECT P0, URZ, PT ;  /* 0x0000000000ff782f */ /* 0x000fc40003800000 */
[----:B---3--:R-:W-:-:S04]  /*0060*/  ISETP.NE.U32.AND P1, PT, RZ, UR12, PT ;  /* 0x0000000cff007c0c */ /* 0x008fc8000bf25070 */
[----:B------:R-:W-:Y:S01]  /*0070*/  ISETP.NE.AND.EX P2, PT, RZ, UR13, PT, P1 ;  /* 0x0000000dff007c0c */ /* 0x000fe2000bf45310 */
[----:B----4-:R-:W-:Y:S02]  /*0080*/  ULOP3.LUT UR40, UR58, 0x1, URZ, 0xc0, !UPT ;  /* 0x000000013a287892 */ /* 0x010fe4000f8ec0ff */
[----:B------:R-:W-:Y:S01]  /*0090*/  ULOP3.LUT UR36, UR58, 0x1, URZ, 0x3c, !UPT ;  /* 0x000000013a247892 */ /* 0x000fe2000f8e3cff */
[----:B--2---:R-:W-:-:S05]  /*00a0*/  SHF.R.U32.HI R85, RZ, 0x5, R97 ;  /* 0x00000005ff557819 */ /* 0x004fca0000011661 */
[----:B------:R-:W2:Y:S02]  /*00b0*/  SHFL.IDX PT, R0, R85, RZ, 0x1f ;  /* 0x00001fff55007589 */ /* 0x000ea400000e0000 */
[----:B--2---:R-:W-:Y:S02]  /*00c0*/  R2UR UR17, R0 ;  /* 0x00000000001172ca */ /* 0x004fe400000e0000 */
[----:B-1----:R-:W-:Y:S05]  /*00d0*/  @P2 BRA `(.L_x_0) ;  /* 0x0000000000302947 */ /* 0x002fea0003800000 */
[----:B------:R-:W1:Y:S02]  /*00e0*/  LDCU.64 UR4, c[0x0][0xc88] ;  /* 0x00019100ff0477ac */ /* 0x000e640008000a00 */
[----:B-1----:R-:W-:-:S04]  /*00f0*/  UISETP.NE.U32.AND UP0, UPT, UR4, URZ, UPT ;  /* 0x000000ff0400728c */ /* 0x002fc8000bf05070 */
[----:B------:R-:W-:-:S09]  /*0100*/  UISETP.NE.AND.EX UP0, UPT, UR5, URZ, UPT, UP0 ;  /* 0x000000ff0500728c */ /* 0x000fd2000bf05300 */
[----:B------:R-:W-:Y:S05]  /*0110*/  BRA.U !UP0, `(.L_x_1) ;  /* 0x0000000108147547 */ /* 0x000fea000b800000 */
[----:B------:R-:W1:Y:S01]  /*0120*/  LDC.64 R2, c[0x0][0xc88] ;  /* 0x00032200ff027b82 */ /* 0x000e620000000a00 */
[----:B------:R-:W1:Y:S02]  /*0130*/  LDCU.64 UR4, c[0x0][0x358] ;  /* 0x00006b00ff0477ac */ /* 0x000e640008000a00 */
[----:B-1----:R1:W5:Y:S01]  /*0140*/  LDG.E R41, desc[UR4][R2.64] ;  /* 0x0000000402297981 */ /* 0x002362000c1e1900 */
[----:B------:R-:W-:Y:S01]  /*0150*/  HFMA2 R84, -RZ, RZ, 0, 5.9604644775390625e-08 ;  /* 0x00000001ff547431 */ /* 0x000fe200000001ff */
[----:B------:R-:W-:Y:S05]  /*0160*/  BRA `(.L_x_0) ;  /* 0x00000000000c7947 */ /* 0x000fea0003800000 */
.L_x_1:
[----:B------:R-:W1:Y:S01]  /*0170*/  LDCU UR4, c[0x0][0xc80] ;  /* 0x00019000ff0477ac */ /* 0x000e620008000800 */
[----:B------:R-:W-:Y:S01]  /*0180*/  HFMA2 R84, -RZ, RZ, 0, 5.9604644775390625e-08 ;  /* 0x00000001ff547431 */ /* 0x000fe200000001ff */
[----:B-1----:R-:W-:-:S07]  /*0190*/  MOV R41, UR4 ;  /* 0x0000000400297c02 */ /* 0x002fce0008000f00 */
.L_x_0:
[----:B------:R-:W2:Y:S02]  /*01a0*/  LDCU.64 UR4, c[0x0][0xcb0] ;  /* 0x00019600ff0477ac */ /* 0x000ea40008000a00 */
[----:B--2---:R-:W-:-:S04]  /*01b0*/  UISETP.NE.U32.AND UP0, UPT, UR4, URZ, UPT ;  /* 0x000000ff0400728c */ /* 0x004fc8000bf05070 */
[----:B------:R-:W-:-:S09]  /*01c0*/  UISETP.NE.AND.EX UP0, UPT, UR5, URZ, UPT, UP0 ;  /* 0x000000ff0500728c */ /* 0x000fd2000bf05300 */
[----:B------:R-:W-:Y:S05]  /*01d0*/  BRA.U UP0, `(.L_x_2) ;  /* 0x0000000100287547 */ /* 0x000fea000b800000 */
[----:B------:R-:W2:Y:S02]  /*01e0*/  LDCU.64 UR4, c[0x0][0xca8] ;  /* 0x00019500ff0477ac */ /* 0x000ea40008000a00 */
[----:B--2---:R-:W-:-:S04]  /*01f0*/  UISETP.NE.U32.AND UP0, UPT, UR4, URZ, UPT ;  /* 0x000000ff0400728c */ /* 0x004fc8000bf05070 */
[----:B------:R-:W-:-:S09]  /*0200*/  UISETP.NE.AND.EX UP0, UPT, UR5, URZ, UPT, UP0 ;  /* 0x000000ff0500728c */ /* 0x000fd2000bf05300 */
[----:B------:R-:W-:Y:S05]  /*0210*/  BRA.U !UP0, `(.L_x_3) ;  /* 0x0000000108107547 */ /* 0x000fea000b800000 */
[----:B------:R-:W2:Y:S01]  /*0220*/  LDC.64 R38, c[0x0][0xca8] ;  /* 0x00032a00ff267b82 */ /* 0x000ea20000000a00 */
[----:B------:R-:W2:Y:S02]  /*0230*/  LDCU.64 UR4, c[0x0][0x358] ;  /* 0x00006b00ff0477ac */ /* 0x000ea40008000a00 */
[----:B--2---:R2:W5:Y:S01]  /*0240*/  LDG.E R38, desc[UR4][R38.64] ;  /* 0x0000000426267981 */ /* 0x004562000c1e1900 */
[----:B------:R-:W-:Y:S05]  /*0250*/  BRA `(.L_x_2) ;  /* 0x0000000000087947 */ /* 0x000fea0003800000 */
.L_x_3:
[----:B------:R-:W2:Y:S02]  /*0260*/  LDCU UR4, c[0x0][0xca0] ;  /* 0x00019400ff0477ac */ /* 0x000ea40008000800 */
[----:B--2---:R-:W-:Y:S02]  /*0270*/  MOV R38, UR4 ;  /* 0x0000000400267c02 */ /* 0x004fe40008000f00 */
.L_x_2:
[----:B------:R-:W-:Y:S01]  /*0280*/  IMAD.U32 R0, RZ, RZ, UR17 ;  /* 0x00000011ff007e24 */ /* 0x000fe2000f8e00ff */
[----:B------:R-:W-:Y:S04]  /*0290*/  BSSY.RECONVERGENT B0, `(.L_x_4) ;  /* 0x0000012000007945 */ /* 0x000fe80003800200 */
[C---:B------:R-:W-:Y:S02]  /*02a0*/  ISETP.NE.OR P3, PT, R0.reuse, 0x1, !P0 ;  /* 0x000000010000780c */ /* 0x040fe40004765670 */
[----:B------:R-:W-:-:S11]  /*02b0*/  ISETP.NE.OR P2, PT, R0, 0x3, !P0 ;  /* 0x000000030000780c */ /* 0x000fd60004745670 */
[----:B------:R-:W-:Y:S05]  /*02c0*/  @P3 BRA `(.L_x_5) ;  /* 0x0000000000383947 */ /* 0x000fea0003800000 */
[----:B------:R-:W3:Y:S02]  /*02d0*/  LDCU.64 UR4, c[0x0][0x348] ;  /* 0x00006900ff0477ac */ /* 0x000ee40008000a00 */
[----:B---3--:R-:W-:Y:S02]  /*02e0*/  UIADD3 UR10, UP3, UPT, UR4, 0x80, URZ ;  /* 0x00000080040a7890 */ /* 0x008fe4000ff7e0ff */
[----:B------:R-:W-:Y:S02]  /*02f0*/  UIADD3 UR8, UP2, UPT, UR4, 0x180, URZ ;  /* 0x0000018004087890 */ /* 0x000fe4000ff5e0ff */
[----:B------:R-:W-:Y:S02]  /*0300*/  UIADD3 UR6, UP1, UPT, UR4, 0x280, URZ ;  /* 0x0000028004067890 */ /* 0x000fe4000ff3e0ff */
[----:B------:R-:W-:Y:S02]  /*0310*/  UIADD3 UR4, UP0, UPT, UR4, 0x380, URZ ;  /* 0x0000038004047890 */ /* 0x000fe4000ff1e0ff */
[----:B------:R-:W-:-:S02]  /*0320*/  UIADD3.X UR11, UPT, UPT, URZ, UR5, URZ, UP3, !UPT ;  /* 0x00000005ff0b7290 */ /* 0x000fc40009ffe4ff */
[----:B------:R-:W-:Y:S02]  /*0330*/  UIADD3.X UR9, UPT, UPT, URZ, UR5, URZ, UP2, !UPT ;  /* 0x00000005ff097290 */ /* 0x000fe400097fe4ff */
[----:B------:R-:W-:Y:S02]  /*0340*/  UIADD3.X UR7, UPT, UPT, URZ, UR5, URZ, UP1, !UPT ;  /* 0x00000005ff077290 */ /* 0x000fe40008ffe4ff */
[----:B------:R-:W-:-:S03]  /*0350*/  UIADD3.X UR5, UPT, UPT, URZ, UR5, URZ, UP0, !UPT ;  /* 0x00000005ff057290 */ /* 0x000fc600087fe4ff */
[----:B------:R3:W-:Y:S02]  /*0360*/  UTMACCTL.PF [UR10] ;  /* 0x000000000a0079b9 */ /* 0x0007e40008040000 */
[----:B------:R3:W-:Y:S02]  /*0370*/  UTMACCTL.PF [UR8] ;  /* 0x00000000080079b9 */ /* 0x0007e40008040000 */
[----:B------:R3:W-:Y:S02]  /*0380*/  UTMACCTL.PF [UR6] ;  /* 0x00000000060079b9 */ /* 0x0007e40008040000 */
[----:B------:R3:W-:Y:S02]  /*0390*/  UTMACCTL.PF [UR4] ;  /* 0x00000000040079b9 */ /* 0x0007e40008040000 */
[----:B---3--:R-:W-:Y:S01]  /*03a0*/  NOP ;  /* 0x0000000000007918 */ /* 0x008fe20000000000 */
.L_x_5:
[----:B------:R-:W-:Y:S05]  /*03b0*/  BSYNC.RECONVERGENT B0 ;  /* 0x0000000000007941 */ /* 0x000fea0003800200 */
.L_x_4:
[----:B------:R-:W-:Y:S04]  /*03c0*/  BSSY.RECONVERGENT B0, `(.L_x_6) ;  /* 0x000000a000007945 */ /* 0x000fe80003800200 */
[----:B------:R-:W-:Y:S05]  /*03d0*/  @P2 BRA `(.L_x_7) ;  /* 0x0000000000202947 */ /* 0x000fea0003800000 */
[----:B------:R-:W3:Y:S02]  /*03e0*/  LDCU.64 UR4, c[0x0][0x348] ;  /* 0x00006900ff0477ac */ /* 0x000ee40008000a00 */
[----:B---3--:R-:W-:Y:S02]  /*03f0*/  UIADD3 UR6, UP1, UPT, UR4, 0x980, URZ ;  /* 0x0000098004067890 */ /* 0x008fe4000ff3e0ff */
[----:B------:R-:W-:Y:S02]  /*0400*/  UIADD3 UR4, UP0, UPT, UR4, 0xa80, URZ ;  /* 0x00000a8004047890 */ /* 0x000fe4000ff1e0ff */
[----:B------:R-:W-:Y:S02]  /*0410*/  UIADD3.X UR7, UPT, UPT, URZ, UR5, URZ, UP1, !UPT ;  /* 0x00000005ff077290 */ /* 0x000fe40008ffe4ff */
[----:B------:R-:W-:-:S07]  /*0420*/  UIADD3.X UR5, UPT, UPT, URZ, UR5, URZ, UP0, !UPT ;  /* 0x00000005ff057290 */ /* 0x000fce00087fe4ff */
[----:B------:R3:W-:Y:S02]  /*0430*/  UTMACCTL.PF [UR6] ;  /* 0x00000000060079b9 */ /* 0x0007e40008040000 */
[----:B------:R3:W-:Y:S02]  /*0440*/  UTMACCTL.PF [UR4] ;  /* 0x00000000040079b9 */ /* 0x0007e40008040000 */
[----:B---3--:R-:W-:Y:S01]  /*0450*/  NOP ;  /* 0x0000000000007918 */ /* 0x008fe20000000000 */
.L_x_7:
[----:B------:R-:W-:Y:S05]  /*0460*/  BSYNC.RECONVERGENT B0 ;  /* 0x0000000000007941 */ /* 0x000fea0003800200 */
.L_x_6:
[----:B------:R-:W3:Y:S01]  /*0470*/  LDCU.64 UR4, c[0x0][0xc88] ;  /* 0x00019100ff0477ac */ /* 0x000ee20008000a00 */
[----:B------:R-:W-:Y:S01]  /*0480*/  ISETP.NE.AND.EX P1, PT, RZ, UR13, PT, P1 ;  /* 0x0000000dff007c0c */ /* 0x000fe2000bf25310 */
[----:B------:R-:W-:Y:S01]  /*0490*/  UPLOP3.LUT UP5, UPT, UPT, UPT, UPT, 0x80, 0x8 ;  /* 0x000000000008789c */ /* 0x000fe20003faf070 */
[----:B---3--:R-:W-:-:S04]  /*04a0*/  ISETP.NE.U32.AND P2, PT, RZ, UR4, PT ;  /* 0x00000004ff007c0c */ /* 0x008fc8000bf45070 */
[----:B------:R-:W-:-:S13]  /*04b0*/  ISETP.NE.AND.EX P2, PT, RZ, UR5, PT, P2 ;  /* 0x00000005ff007c0c */ /* 0x000fda000bf45320 */
[----:B------:R-:W-:Y:S05]  /*04c0*/  @P2 BRA P1, `(.L_x_8) ;  /* 0x0000000000282947 */ /* 0x000fea0000800000 */
[----:B------:R-:W-:Y:S01]  /*04d0*/  UISETP.NE.U32.AND UP0, UPT, UR12, URZ, UPT ;  /* 0x000000ff0c00728c */ /* 0x000fe2000bf05070 */
[----:B-----5:R-:W-:Y:S01]  /*04e0*/  FSETP.NEU.AND P1, PT, R41, RZ, PT ;  /* 0x000000ff2900720b */ /* 0x020fe20003f2d000 */
[----:B------:R-:W-:Y:S02]  /*04f0*/  UISETP.NE.U32.AND UP2, UPT, UR4, URZ, UPT ;  /* 0x000000ff0400728c */ /* 0x000fe4000bf45070 */
[----:B------:R-:W-:Y:S02]  /*0500*/  UISETP.NE.AND.EX UP1, UPT, UR13, URZ, UPT, UP0 ;  /* 0x000000ff0d00728c */ /* 0x000fe4000bf25300 */
[----:B------:R-:W-:-:S04]  /*0510*/  UISETP.NE.AND.EX UP0, UPT, UR5, URZ, UPT, UP2 ;  /* 0x000000ff0500728c */ /* 0x000fc8000bf05320 */
[----:B------:R-:W-:-:S04]  /*0520*/  USEL UR4, URZ, 0xffffffff, UP0 ;  /* 0xffffffffff047887 */ /* 0x000fc80008000000 */
[----:B------:R-:W-:Y:S01]  /*0530*/  VOTEU.ANY UP0, P1 ;  /* 0x0000000000ff7886 */ /* 0x000fe20000800100 */
[----:B------:R-:W-:-:S04]  /*0540*/  @!UP1 USEL UR4, URZ, 0xffffffff, UP0 ;  /* 0xffffffffff049887 */ /* 0x000fc80008000000 */
[----:B------:R-:W-:-:S04]  /*0550*/  ULOP3.LUT UR4, UR4, 0x1, URZ, 0xc0, !UPT ;  /* 0x0000000104047892 */ /* 0x000fc8000f8ec0ff */
[----:B------:R-:W-:-:S11]  /*0560*/  UISETP.NE.U32.AND UP5, UPT, UR4, 0x1, UPT ;  /* 0x000000010400788c */ /* 0x000fd6000bfa5070 */
.L_x_8:
[----:B------:R-:W3:Y:S01]  /*0570*/  SHFL.IDX PT, R0, R85, RZ, 0x1f ;  /* 0x00001fff55007589 */ /* 0x000ee200000e0000 */
[----:B------:R-:W-:-:S04]  /*0580*/  UISETP.NE.AND UP0, UPT, UR17, 0x2, UPT ;  /* 0x000000021100788c */ /* 0x000fc8000bf05270 */
[----:B------:R-:W-:Y:S02]  /*0590*/  UISETP.EQ.AND UP1, UPT, UR40, URZ, !UP0 ;  /* 0x000000ff2800728c */ /* 0x000fe4000c722270 */
[----:B------:R-:W-:-:S04]  /*05a0*/  USEL UR51, URZ, 0x1, UP0 ;  /* 0x00000001ff337887 */ /* 0x000fc80008000000 */
[----:B------:R-:W-:Y:S02]  /*05b0*/  PLOP3.LUT P4, PT, P0, PT, UP1, 0x80, 0x8 ;  /* 0x000000000008781c */ /* 0x000fe4000078f018 */
[----:B---3--:R-:W-:-:S13]  /*05c0*/  ISETP.NE.AND P1, PT, R0, RZ, PT ;  /* 0x000000ff0000720c */ /* 0x008fda0003f25270 */
[----:B------:R-:W-:Y:S05]  /*05d0*/  @P1 BRA `(.L_x_9) ;  /* 0x0000000400181947 */ /* 0x000fea0003800000 */
[----:B------:R-:W-:Y:S01]  /*05e0*/  ELECT P1, URZ, PT ;  /* 0x0000000000ff782f */ /* 0x000fe20003820000 */
[----:B------:R-:W-:-:S12]  /*05f0*/  BSSY.RECONVERGENT B0, `(.L_x_9) ;  /* 0x0000044000007945 */ /* 0x000fd80003800200 */
[----:B------:R-:W-:Y:S05]  /*0600*/  @!P1 BRA `(.L_x_10) ;  /* 0x0000000400089947 */ /* 0x000fea0003800000 */
[----:B------:R-:W-:Y:S01]  /*0610*/  UMOV UR4, 0x400 ;  /* 0x0000040000047882 */ /* 0x000fe20000000000 */
[----:B------:R-:W-:Y:S01]  /*0620*/  UMOV UR8, 0x1 ;  /* 0x0000000100087882 */ /* 0x000fe20000000000 */
[----:B------:R-:W-:Y:S01]  /*0630*/  UMOV UR6, 0x3 ;  /* 0x0000000300067882 */ /* 0x000fe20000000000 */
[----:B------:R-:W-:Y:S02]  /*0640*/  ULEA UR4, UR58, UR4, 0x18 ;  /* 0x000000043a047291 */ /* 0x000fe4000f8ec0ff */
[----:B------:R-:W-:-:S04]  /*0650*/  UIADD3 UR8, UPT, UPT, -UR8, 0x100000, URZ ;  /* 0x0010000008087890 */ /* 0x000fc8000fffe1ff */
[----:B------:R-:W-:Y:S02]  /*0660*/  USHF.L.U32 UR9, UR8, 0xb, URZ ;  /* 0x0000000b08097899 */ /* 0x000fe400080006ff */
[----:B------:R-:W-:Y:S02]  /*0670*/  USHF.L.U32 UR8, UR8, 0x1, URZ ;  /* 0x0000000108087899 */ /* 0x000fe400080006ff */
[----:B------:R-:W-:-:S04]  /*0680*/  UIADD3 UR6, UPT, UPT, -UR6, 0x100000, URZ ;  /* 0x0010000006067890 */ /* 0x000fc8000fffe1ff */
[----:B------:R-:W-:Y:S02]  /*0690*/  USHF.L.U32 UR7, UR6, 0xb, URZ ;  /* 0x0000000b06077899 */ /* 0x000fe400080006ff */
[----:B------:R-:W-:Y:S01]  /*06a0*/  USHF.L.U32 UR6, UR6, 0x1, URZ ;  /* 0x0000000106067899 */ /* 0x000fe200080006ff */
[----:B------:R-:W3:Y:S03]  /*06b0*/  FENCE.VIEW.ASYNC.S ;  /* 0x00000000000073c6 */ /* 0x000ee60000000000 */
[----:B---3--:R3:W4:Y:S08]  /*06c0*/  SYNCS.EXCH.64 URZ, [UR4], UR8 ;  /* 0x0000000804ff75b2 */ /* 0x0087300008000100 */
[----:B------:R3:W1:Y:S01]  /*06d0*/  SYNCS.EXCH.64 URZ, [UR4+0xd8], UR6 ;  /* 0x0000d80604ff75b2 */ /* 0x0006620008000100 */
        /* <DEDUP_REMOVED lines=51> */
[----:B------:R3:W1:Y:S02]  /*0a10*/  SYNCS.EXCH.64 URZ, [UR4+0x1a8], UR6 ;  /* 0x0001a80604ff75b2 */ /* 0x0006640008000100 */
[----:B---34-:R-:W-:Y:S01]  /*0a20*/  NOP ;  /* 0x0000000000007918 */ /* 0x018fe20000000000 */
.L_x_10:
[----:B------:R-:W-:Y:S05]  /*0a30*/  BSYNC.RECONVERGENT B0 ;  /* 0x0000000000007941 */ /* 0x000fea0003800200 */
.L_x_9:
[----:B------:R-:W3:Y:S01]  /*0a40*/  SHFL.IDX PT, R0, R85, RZ, 0x1f ;  /* 0x00001fff55007589 */ /* 0x000ee200000e0000 */
[----:B------:R-:W-:Y:S01]  /*0a50*/  NOP ;  /* 0x0000000000007918 */ /* 0x000fe20000000000 */
[----:B---3--:R-:W-:-:S13]  /*0a60*/  ISETP.NE.AND P1, PT, R0, 0x1, PT ;  /* 0x000000010000780c */ /* 0x008fda0003f25270 */
[----:B------:R-:W-:Y:S05]  /*0a70*/  @P1 BRA `(.L_x_11) ;  /* 0x0000000000541947 */ /* 0x000fea0003800000 */
        /* <DEDUP_REMOVED lines=10> */
[----:B------:R-:W-:Y:S01]  /*0b20*/  ELECT P1, URZ, PT ;  /* 0x0000000000ff782f */ /* 0x000fe20003820000 */
[----:B------:R-:W3:Y:S02]  /*0b30*/  FENCE.VIEW.ASYNC.S ;  /* 0x00000000000073c6 */ /* 0x000ee40000000000 */
[----:B---3--:R3:W4:Y:S08]  /*0b40*/  SYNCS.EXCH.64 URZ, [UR4+0x1b0], UR8 ;  /* 0x0001b00804ff75b2 */ /* 0x0087300008000100 */
[----:B------:R3:W1:Y:S01]  /*0b50*/  SYNCS.EXCH.64 URZ, [UR4+0x1d0], UR6 ;  /* 0x0001d00604ff75b2 */ /* 0x0006620008000100 */
[----:B------:R3:W1:Y:S01]  /*0b60*/  SYNCS.EXCH.64 URZ, [UR4+0x1b8], UR8 ;  /* 0x0001b80804ff75b2 */ /* 0x0006620008000100 */
[----:B------:R3:W1:Y:S01]  /*0b70*/  SYNCS.EXCH.64 URZ, [UR4+0x1d8], UR6 ;  /* 0x0001d80604ff75b2 */ /* 0x0006620008000100 */
[----:B------:R3:W1:Y:S01]  /*0b80*/  SYNCS.EXCH.64 URZ, [UR4+0x1c0], UR8 ;  /* 0x0001c00804ff75b2 */ /* 0x0006620008000100 */
[----:B------:R3:W1:Y:S01]  /*0b90*/  SYNCS.EXCH.64 URZ, [UR4+0x1e0], UR6 ;  /* 0x0001e00604ff75b2 */ /* 0x0006620008000100 */
[----:B------:R3:W1:Y:S01]  /*0ba0*/  SYNCS.EXCH.64 URZ, [UR4+0x1c8], UR8 ;  /* 0x0001c80804ff75b2 */ /* 0x0006620008000100 */
[----:B------:R3:W1:Y:S01]  /*0bb0*/  SYNCS.EXCH.64 URZ, [UR4+0x1e8], UR6 ;  /* 0x0001e80604ff75b2 */ /* 0x0006620008000100 */
[----:B------:R-:W-:Y:S01]  /*0bc0*/  NOP ;  /* 0x0000000000007918 */ /* 0x000fe20000000000 */
.L_x_11:
[----:B------:R-:W2:Y:S01]  /*0bd0*/  SHFL.IDX PT, R0, R85, RZ, 0x1f ;  /* 0x00001fff55007589 */ /* 0x000ea200000e0000 */
[----:B------:R-:W-:Y:S01]  /*0be0*/  NOP ;  /* 0x0000000000007918 */ /* 0x000fe20000000000 */
[----:B--2---:R-:W-:-:S13]  /*0bf0*/  ISETP.NE.AND P1, PT, R0, 0x3, PT ;  /* 0x000000030000780c */ /* 0x004fda0003f25270 */
[----:B------:R-:W-:Y:S05]  /*0c00*/  @P1 BRA `(.L_x_12) ;  /* 0x00000000002c1947 */ /* 0x000fea0003800000 */
[----:B---3--:R-:W-:Y:S01]  /*0c10*/  UMOV UR6, 0x400 ;  /* 0x0000040000067882 */ /* 0x008fe20000000000 */
[----:B------:R-:W-:Y:S01]  /*0c20*/  UMOV UR4, 0x20 ;  /* 0x0000002000047882 */ /* 0x000fe20000000000 */
[----:B------:R-:W-:Y:S02]  /*0c30*/  ULEA UR6, UR58, UR6, 0x18 ;  /* 0x000000063a067291 */ /* 0x000fe4000f8ec0ff */
[----:B------:R-:W-:-:S04]  /*0c40*/  UIADD3 UR4, UPT, UPT, -UR4, 0x100000, URZ ;  /* 0x0010000004047890 */ /* 0x000fc8000fffe1ff */
[----:B------:R-:W-:Y:S02]  /*0c50*/  USHF.L.U32 UR5, UR4, 0xb, URZ ;  /* 0x0000000b04057899 */ /* 0x000fe400080006ff */
[----:B------:R-:W-:Y:S01]  /*0c60*/  USHF.L.U32 UR4, UR4, 0x1, URZ ;  /* 0x0000000104047899 */ /* 0x000fe200080006ff */
[----:B------:R-:W-:Y:S01]  /*0c70*/  ELECT P1, URZ, PT ;  /* 0x0000000000ff782f */ /* 0x000fe20003820000 */
[----:B------:R-:W2:Y:S10]  /*0c80*/  FENCE.VIEW.ASYNC.S ;  /* 0x00000000000073c6 */ /* 0x000eb40000000000 */
[----:B--2---:R2:W3:Y:S01]  /*0c90*/  SYNCS.EXCH.64 URZ, [UR6+0x1f0], UR4 ;  /* 0x0001f00406ff75b2 */ /* 0x0044e20008000100 */
[----:B------:R2:W1:Y:S01]  /*0ca0*/  SYNCS.EXCH.64 URZ, [UR6+0x1f8], UR4 ;  /* 0x0001f80406ff75b2 */ /* 0x0004620008000100 */
[----:B------:R-:W-:Y:S01]  /*0cb0*/  NOP ;  /* 0x0000000000007918 */ /* 0x000fe20000000000 */
.L_x_12:
[----:B------:R-:W4:Y:S01]  /*0cc0*/  SHFL.IDX PT, R0, R85, RZ, 0x1f ;  /* 0x00001fff55007589 */ /* 0x000f2200000e0000 */
[----:B------:R-:W-:Y:S01]  /*0cd0*/  NOP ;  /* 0x0000000000007918 */ /* 0x000fe20000000000 */
[----:B----4-:R-:W-:-:S13]  /*0ce0*/  ISETP.NE.AND P1, PT, R0, 0x4, PT ;  /* 0x000000040000780c */ /* 0x010fda0003f25270 */
[----:B------:R-:W-:Y:S05]  /*0cf0*/  @P1 BRA `(.L_x_13) ;  /* 0x0000000000481947 */ /* 0x000fea0003800000 */
[----:B--23--:R-:W-:Y:S01]  /*0d00*/  UMOV UR4, 0x720 ;  /* 0x0000072000047882 */ /* 0x00cfe20000000000 */
[----:B------:R-:W-:Y:S01]  /*0d10*/  UMOV UR6, 0x400 ;  /* 0x0000040000067882 */ /* 0x000fe20000000000 */
[----:B------:R-:W-:Y:S01]  /*0d20*/  USEL UR4, UR4, 0x620, UP5 ;  /* 0x0000062004047887 */ /* 0x000fe2000a800000 */
        /* <DEDUP_REMOVED lines=9> */
[----:B------:R-:W2:Y:S02]  /*0dc0*/  FENCE.VIEW.ASYNC.S ;  /* 0x00000000000073c6 */ /* 0x000ea40000000000 */
[----:B--2---:R4:W2:Y:S08]  /*0dd0*/  SYNCS.EXCH.64 URZ, [UR6+0x200], UR8 ;  /* 0x0002000806ff75b2 */ /* 0x0048b00008000100 */
[----:B------:R4:W3:Y:S01]  /*0de0*/  SYNCS.EXCH.64 URZ, [UR6+0x210], UR4 ;  /* 0x0002100406ff75b2 */ /* 0x0008e20008000100 */
[----:B------:R4:W1:Y:S01]  /*0df0*/  SYNCS.EXCH.64 URZ, [UR6+0x208], UR8 ;  /* 0x0002080806ff75b2 */ /* 0x0008620008000100 */
[----:B------:R4:W1:Y:S02]  /*0e00*/  SYNCS.EXCH.64 URZ, [UR6+0x218], UR4 ;  /* 0x0002180406ff75b2 */ /* 0x0008640008000100 */
[----:B----4-:R-:W-:Y:S01]  /*0e10*/  NOP ;  /* 0x0000000000007918 */ /* 0x010fe20000000000 */
.L_x_13:
[----:B------:R-:W4:Y:S01]  /*0e20*/  SHFL.IDX PT, R0, R85, RZ, 0x1f ;  /* 0x00001fff55007589 */ /* 0x000f2200000e0000 */
[----:B------:R-:W-:Y:S01]  /*0e30*/  NOP ;  /* 0x0000000000007918 */ /* 0x000fe20000000000 */
[----:B----4-:R-:W-:-:S13]  /*0e40*/  ISETP.NE.AND P1, PT, R0, 0x5, PT ;  /* 0x000000050000780c */ /* 0x010fda0003f25270 */
[----:B------:R-:W-:Y:S05]  /*0e50*/  @P1 BRA `(.L_x_14) ;  /* 0x0000000000441947 */ /* 0x000fea0003800000 */
[----:B--23--:R-:W-:Y:S01]  /*0e60*/  UMOV UR4, 0x400 ;  /* 0x0000040000047882 */ /* 0x00cfe20000000000 */
        /* <DEDUP_REMOVED lines=16> */
.L_x_14:
[----:B------:R-:W4:Y:S01]  /*0f70*/  SHFL.IDX PT, R0, R85, RZ, 0x1f ;  /* 0x00001fff55007589 */ /* 0x000f2200000e0000 */
[----:B------:R-:W-:Y:S01]  /*0f80*/  ISETP.NE.OR P0, PT, RZ, UR17, !P0 ;  /* 0x00000011ff007c0c */ /* 0x000fe2000c705670 */
[----:B------:R-:W-:Y:S01]  /*0f90*/  NOP ;  /* 0x0000000000007918 */ /* 0x000fe20000000000 */
[----:B----4-:R-:W-:-:S13]  /*0fa0*/  ISETP.NE.AND P1, PT, R0, 0x3, PT ;  /* 0x000000030000780c */ /* 0x010fda0003f25270 */
[----:B------:R-:W-:Y:S05]  /*0fb0*/  @P1 BRA `(.L_x_15) ;  /* 0x0000000000341947 */ /* 0x000fea0003800000 */
[----:B--23--:R-:W-:Y:S01]  /*0fc0*/  UMOV UR4, 0x400 ;  /* 0x0000040000047882 */ /* 0x00cfe20000000000 */
[----:B------:R-:W-:Y:S01]  /*0fd0*/  UMOV UR6, 0x20 ;  /* 0x0000002000067882 */ /* 0x000fe20000000000 */
[----:B------:R-:W-:Y:S02]  /*0fe0*/  ULEA UR4, UR58, UR4, 0x18 ;  /* 0x000000043a047291 */ /* 0x000fe4000f8ec0ff */
[----:B------:R-:W-:-:S04]  /*0ff0*/  UIADD3 UR6, UPT, UPT, -UR6, 0x100000, URZ ;  /* 0x0010000006067890 */ /* 0x000fc8000fffe1ff */
[----:B------:R-:W-:Y:S02]  /*1000*/  USHF.L.U32 UR7, UR6, 0xb, URZ ;  /* 0x0000000b06077899 */ /* 0x000fe400080006ff */
[----:B------:R-:W-:Y:S01]  /*1010*/  USHF.L.U32 UR6, UR6, 0x1, URZ ;  /* 0x0000000106067899 */ /* 0x000fe200080006ff */
[----:B------:R-:W-:Y:S01]  /*1020*/  ELECT P1, URZ, PT ;  /* 0x0000000000ff782f */ /* 0x000fe20003820000 */
[----:B------:R-:W2:Y:S10]  /*1030*/  FENCE.VIEW.ASYNC.S ;  /* 0x00000000000073c6 */ /* 0x000eb40000000000 */
[----:B--2---:R4:W2:Y:S01]  /*1040*/  SYNCS.EXCH.64 URZ, [UR4+0x240], UR6 ;  /* 0x0002400604ff75b2 */ /* 0x0048a20008000100 */
[----:B------:R4:W3:Y:S01]  /*1050*/  SYNCS.EXCH.64 URZ, [UR4+0x250], UR6 ;  /* 0x0002500604ff75b2 */ /* 0x0008e20008000100 */
[----:B------:R4:W1:Y:S01]  /*1060*/  SYNCS.EXCH.64 URZ, [UR4+0x248], UR6 ;  /* 0x0002480604ff75b2 */ /* 0x0008620008000100 */
[----:B------:R4:W1:Y:S02]  /*1070*/  SYNCS.EXCH.64 URZ, [UR4+0x258], UR6 ;  /* 0x0002580604ff75b2 */ /* 0x0008640008000100 */
[----:B----4-:R-:W-:Y:S01]  /*1080*/  NOP ;  /* 0x0000000000007918 */ /* 0x010fe20000000000 */
.L_x_15:
[----:B------:R-:W-:Y:S01]  /*1090*/  VOTEU.ALL UP0, P0 ;  /* 0x0000000000ff7886 */ /* 0x000fe20000000000 */
[----:B--23--:R-:W-:Y:S01]  /*10a0*/  UMOV UR4, 0x20 ;  /* 0x0000002000047882 */ /* 0x00cfe20000000000 */
[----:B------:R-:W2:Y:S01]  /*10b0*/  LDCU UR31, c[0x0][0x36c] ;  /* 0x00006d80ff1f77ac */ /* 0x000ea20008000800 */
[----:B------:R-:W-:Y:S01]  /*10c0*/  NOP ;  /* 0x0000000000007918 */ /* 0x000fe20000000000 */
[----:B------:R-:W-:Y:S01]  /*10d0*/  LOP3.LUT R0, R97, 0x1f, RZ, 0xc0, !PT ;  /* 0x0000001f61007812 */ /* 0x000fe200078ec0ff */
[----:B------:R-:W-:Y:S01]  /*10e0*/  @!UP0 UMOV UR6, 0x400 ;  /* 0x0000040000068882 */ /* 0x000fe20000000000 */
[----:B------:R-:W-:-:S04]  /*10f0*/  @!UP0 UIADD3 UR4, UPT, UPT, -UR4, 0x100000, URZ ;  /* 0x0010000004048890 */ /* 0x000fc8000fffe1ff */
[----:B------:R-:W-:Y:S02]  /*1100*/  @!UP0 USHF.L.U32 UR5, UR4, 0xb, URZ ;  /* 0x0000000b04058899 */ /* 0x000fe400080006ff */
[----:B------:R-:W-:Y:S02]  /*1110*/  @!UP0 USHF.L.U32 UR4, UR4, 0x1, URZ ;  /* 0x0000000104048899 */ /* 0x000fe400080006ff */
[----:B------:R-:W-:Y:S01]  /*1120*/  @!UP0 ULEA UR6, UR58, UR6, 0x18 ;  /* 0x000000063a068291 */ /* 0x000fe2000f8ec0ff */
[----:B------:R-:W-:Y:S01]  /*1130*/  VOTEU.ALL UP0, P0 ;  /* 0x0000000000ff7886 */ /* 0x000fe20000000000 */
[----:B------:R-:W-:Y:S02]  /*1140*/  UISETP.NE.AND UP6, UPT, UR17, URZ, UPT ;  /* 0x000000ff1100728c */ /* 0x000fe4000bfc5270 */
[----:B--2---:R-:W-:Y:S01]  /*1150*/  UISETP.EQ.U32.AND UP1, UPT, UR31, 0x1, UPT ;  /* 0x000000011f00788c */ /* 0x004fe2000bf22070 */
[----:B------:R-:W2:Y:S07]  /*1160*/  FENCE.VIEW.ASYNC.S ;  /* 0x00000000000073c6 */ /* 0x000eae0000000000 */
[----:B--2---:R2:W3:Y:S01]  /*1170*/  @!UP0 SYNCS.EXCH.64 URZ, [UR6+0x260], UR4 ;  /* 0x0002600406ff85b2 */ /* 0x0044e20008000100 */
[----:B------:R-:W-:Y:S05]  /*1180*/  BRA.U !UP1, `(.L_x_16) ;  /* 0x0000000109087547 */ /* 0x000fea000b800000 */
[----:B-1-3--:R-:W-:Y:S01]  /*1190*/  UCGABAR_ARV ;  /* 0x00000000000079c7 */ /* 0x00afe20008000000 */
[----:B------:R-:W-:Y:S05]  /*11a0*/  BRA `(.L_x_17) ;  /* 0x0000000000047947 */ /* 0x000fea0003800000 */
.L_x_16:
[----:B-1-3--:R-:W-:Y:S01]  /*11b0*/  NOP ;  /* 0x0000000000007918 */ /* 0x00afe20000000000 */
.L_x_17:
[----:B------:R-:W1:Y:S01]  /*11c0*/  S2UR UR13, SR_CTAID.Y ;  /* 0x00000000000d79c3 */ /* 0x000e620000002600 */
[----:B------:R-:W-:-:S05]  /*11d0*/  CS2R.32 R86, SR_CgaSize ;  /* 0x0000000000567805 */ /* 0x000fca0000008a00 */
[----:B------:R-:W-:-:S05]  /*11e0*/  IMAD R86, R86, -0xa0, RZ ;  /* 0xffffff6056567824 */ /* 0x000fca00078e02ff */
[----:B--2---:R-:W-:-:S14]  /*11f0*/  R2UR UR5, R86 ;  /* 0x00000000560572ca */ /* 0x004fdc00000e0000 */
[----:B------:R-:W2:Y:S01]  /*1200*/  LDCU UR5, c[0x0][UR5+0x2b4] ;  /* 0x00005680050577ac */ /* 0x000ea20008000800 */
[----:B------:R-:W-:-:S05]  /*1210*/  CS2R.32 R86, SR_CgaSize ;  /* 0x0000000000567805 */ /* 0x000fca0000008a00 */
[----:B------:R-:W-:-:S05]  /*1220*/  IMAD R86, R86, -0xa0, RZ ;  /* 0xffffff6056567824 */ /* 0x000fca00078e02ff */
[----:B------:R-:W-:-:S14]  /*1230*/  R2UR UR4, R86 ;  /* 0x00000000560472ca */ /* 0x000fdc00000e0000 */
[----:B------:R-:W3:Y:S01]  /*1240*/  LDCU UR4, c[0x0][UR4+0x2b0] ;  /* 0x00005600040477ac */ /* 0x000ee20008000800 */
[----:B------:R-:W4:Y:S01]  /*1250*/  S2UR UR69, SR_CTAID.X ;  /* 0x00000000004579c3 */ /* 0x000f220000002500 */
[----:B------:R-:W-:-:S05]  /*1260*/  CS2R.32 R86, SR_CgaSize ;  /* 0x0000000000567805 */ /* 0x000fca0000008a00 */
[----:B------:R-:W-:-:S05]  /*1270*/  IMAD R86, R86, -0xa0, RZ ;  /* 0xffffff6056567824 */ /* 0x000fca00078e02ff */
[----:B------:R-:W-:-:S14]  /*1280*/  R2UR UR9, R86 ;  /* 0x00000000560972ca */ /* 0x000fdc00000e0000 */
[----:B------:R-:W3:Y:S01]  /*1290*/  LDCU UR9, c[0x0][UR9+0x2a4] ;  /* 0x00005480090977ac */ /* 0x000ee20008000800 */
[----:B------:R-:W-:-:S05]  /*12a0*/  CS2R.32 R86, SR_CgaSize ;  /* 0x0000000000567805 */ /* 0x000fca0000008a00 */
[----:B------:R-:W-:-:S05]  /*12b0*/  IMAD R86, R86, -0xa0, RZ ;  /* 0xffffff6056567824 */ /* 0x000fca00078e02ff */
[----:B------:R-:W-:-:S14]  /*12c0*/  R2UR UR63, R86 ;  /* 0x00000000563f72ca */ /* 0x000fdc00000e0000 */
[----:B------:R-:W3:Y:S01]  /*12d0*/  LDCU UR63, c[0x0][UR63+0x2a0] ;  /* 0x000054003f3f77ac */ /* 0x000ee20008000800 */
[----:B------:R-:W-:Y:S02]  /*12e0*/  ULOP3.LUT UR6, UR58, 0x4, URZ, 0xc0, !UPT ;  /* 0x000000043a067892 */ /* 0x000fe4000f8ec0ff */
[----:B------:R-:W-:Y:S02]  /*12f0*/  USHF.R.U32.HI UR12, URZ, 0x1, UR58 ;  /* 0x00000001ff0c7899 */ /* 0x000fe4000801163a */
[----:B------:R-:W-:Y:S02]  /*1300*/  UISETP.GT.U32.AND UP0, UPT, UR6, 0xffff, UPT ;  /* 0x0000ffff0600788c */ /* 0x000fe4000bf04070 */
[----:B------:R-:W-:Y:S01]  /*1310*/  USHF.R.U32.HI UR11, URZ, 0x2, UR58 ;  /* 0x00000002ff0b7899 */ /* 0x000fe2000801163a */
[----:B-1----:R-:W-:Y:S01]  /*1320*/  I2FP.F32.U32 R2, UR13 ;  /* 0x0000000d00027c45 */ /* 0x002fe20008201000 */
[----:B------:R-:W-:Y:S02]  /*1330*/  USHF.L.U32 UR48, UR58, 0x9, URZ ;  /* 0x000000093a307899 */ /* 0x000fe400080006ff */
[----:B------:R-:W-:-:S02]  /*1340*/  USHF.L.U32 UR52, UR58, 0x6, URZ ;  /* 0x000000063a347899 */ /* 0x000fc400080006ff */
[----:B--2---:R-:W-:Y:S01]  /*1350*/  FMUL R2, R2, UR5 ;  /* 0x0000000502027c20 */ /* 0x004fe20008400000 */
[----:B------:R-:W-:Y:S01]  /*1360*/  ULOP3.LUT UR5, UR58, 0x3, URZ, 0xc0, !UPT ;  /* 0x000000033a057892 */ /* 0x000fe2000f8ec0ff */
[----:B----4-:R-:W-:Y:S01]  /*1370*/  I2FP.F32.U32 R3, UR69 ;  /* 0x0000004500037c45 */ /* 0x010fe20008201000 */
[----:B------:R-:W-:-:S03]  /*1380*/  USHF.L.U32 UR26, UR58, 0x5, URZ ;  /* 0x000000053a1a7899 */ /* 0x000fc600080006ff */
[----:B------:R-:W1:Y:S01]  /*1390*/  F2I.U32.TRUNC.NTZ R2, R2 ;  /* 0x0000000200027305 */ /* 0x000e62000020f000 */
[----:B------:R-:W-:Y:S01]  /*13a0*/  UISETP.GT.U32.AND UP2, UPT, UR5, 0xffff, UPT ;  /* 0x0000ffff0500788c */ /* 0x000fe2000bf44070 */
[----:B---3--:R-:W-:Y:S01]  /*13b0*/  FMUL R3, R3, UR4 ;  /* 0x0000000403037c20 */ /* 0x008fe20008400000 */
[----:B------:R-:W-:Y:S02]  /*13c0*/  ULOP3.LUT UR4, UR40, 0x4, UR58, 0xf8, !UPT ;  /* 0x0000000428047892 */ /* 0x000fe4000f8ef83a */
[----:B------:R-:W-:Y:S02]  /*13d0*/  USEL UR37, UR5, 0xffff, !UP2 ;  /* 0x0000ffff05257887 */ /* 0x000fe4000d000000 */
[----:B------:R-:W-:Y:S01]  /*13e0*/  UISETP.GT.U32.AND UP1, UPT, UR4, 0xffff, UPT ;  /* 0x0000ffff0400788c */ /* 0x000fe2000bf24070 */
[----:B------:R-:W2:Y:S01]  /*13f0*/  F2I.U32.TRUNC.NTZ R3, R3 ;  /* 0x0000000300037305 */ /* 0x000ea2000020f000 */
[----:B------:R-:W-:Y:S02]  /*1400*/  USHF.L.U32 UR50, UR58, 0x7, URZ ;  /* 0x000000073a327899 */ /* 0x000fe400080006ff */
[----:B------:R-:W-:Y:S01]  /*1410*/  USEL UR45, UR4, 0xffff, !UP1 ;  /* 0x0000ffff042d7887 */ /* 0x000fe2000c800000 */
[----:B------:R-:W-:Y:S01]  /*1420*/  UMOV UR14, 0x11 ;  /* 0x00000011000e7882 */ /* 0x000fe20000000000 */
[----:B------:R-:W-:Y:S01]  /*1430*/  UMOV UR15, 0x5 ;  /* 0x00000005000f7882 */ /* 0x000fe20000000000 */
[----:B-1----:R-:W-:Y:S01]  /*1440*/  R2UR UR8, R2 ;  /* 0x00000000020872ca */ /* 0x002fe200000e0000 */
[----:B------:R-:W-:Y:S01]  /*1450*/  UMOV UR18, 0xf ;  /* 0x0000000f00127882 */ /* 0x000fe20000000000 */
[----:B------:R-:W-:Y:S01]  /*1460*/  PRMT R2, RZ, 0x7610, R2 ;  /* 0x00007610ff027816 */ /* 0x000fe20000000002 */
[----:B------:R-:W1:Y:S01]  /*1470*/  LDCU UR27, c[0x0][0xf24] ;  /* 0x0001e480ff1b77ac */ /* 0x000e620008000800 */
[----:B------:R-:W3:Y:S01]  /*1480*/  LDCU UR39, c[0x0][0xf24] ;  /* 0x0001e480ff2777ac */ /* 0x000ee20008000800 */
[----:B--2---:R-:W-:-:S02]  /*1490*/  R2UR UR7, R3 ;  /* 0x00000000030772ca */ /* 0x004fc400000e0000 */
[----:B------:R-:W-:Y:S01]  /*14a0*/  PRMT R3, RZ, 0x7610, R3 ;  /* 0x00007610ff037816 */ /* 0x000fe20000000003 */
[----:B------:R-:W2:Y:S05]  /*14b0*/  LDCU UR30, c[0x0][0xf30] ;  /* 0x0001e600ff1e77ac */ /* 0x000eaa0008000800 */
[----:B------:R-:W-:Y:S01]  /*14c0*/  UIADD3 UR4, UPT, UPT, -UR8, URZ, URZ ;  /* 0x000000ff08047290 */ /* 0x000fe2000fffe1ff */
[----:B------:R-:W-:Y:S01]  /*14d0*/  UMOV UR16, UR69 ;  /* 0x0000004500107c82 */ /* 0x000fe20008000000 */
[----:B------:R-:W-:Y:S02]  /*14e0*/  USEL UR38, UR6, 0xffff, !UP0 ;  /* 0x0000ffff06267887 */ /* 0x000fe4000c000000 */
[----:B------:R-:W-:-:S02]  /*14f0*/  UIMAD UR4, UR9, UR4, UR13 ;  /* 0x00000004090472a4 */ /* 0x000fc4000f8e020d */
[----:B------:R-:W-:-:S04]  /*1500*/  UIADD3 UR5, UPT, UPT, -UR7, URZ, URZ ;  /* 0x000000ff07057290 */ /* 0x000fc8000fffe1ff */
[----:B------:R-:W-:Y:S01]  /*1510*/  IMAD.U32 R86, RZ, RZ, UR4 ;  /* 0x00000004ff567e24 */ /* 0x000fe2000f8e00ff */
[----:B------:R-:W-:Y:S01]  /*1520*/  UIMAD UR63, UR63, UR5, UR69 ;  /* 0x000000053f3f72a4 */ /* 0x000fe2000f8e0245 */
[----:B-1-3--:R-:W-:Y:S11]  /*1530*/  BRA.U UP6, `(.L_x_18) ;  /* 0x0000000106687547 */ /* 0x00aff6000b800000 */
[----:B------:R-:W-:Y:S01]  /*1540*/  R2UR UR19, R86 ;  /* 0x00000000561372ca */ /* 0x000fe200000e0000 */
[----:B------:R-:W-:Y:S02]  /*1550*/  ULOP3.LUT UR4, UR63, 0x2, URZ, 0x3c, !UPT ;  /* 0x000000023f047892 */ /* 0x000fe4000f8e3cff */
[----:B------:R-:W-:-:S10]  /*1560*/  ULOP3.LUT UR10, UR63, 0xfffffffe, URZ, 0xc0, !UPT ;  /* 0xfffffffe3f0a7892 */ /* 0x000fd4000f8ec0ff */
[----:B------:R-:W-:Y:S02]  /*1570*/  UISETP.NE.AND UP0, UPT, UR19, URZ, UPT ;  /* 0x000000ff1300728c */ /* 0x000fe4000bf05270 */
[----:B------:R-:W-:Y:S02]  /*1580*/  UISETP.NE.AND UP2, UPT, UR19, 0x1, UPT ;  /* 0x000000011300788c */ /* 0x000fe4000bf45270 */
[----:B------:R-:W-:Y:S02]  /*1590*/  UISETP.GT.U32.AND UP4, UPT, UR63, 0x1, UP0 ;  /* 0x000000013f00788c */ /* 0x000fe40008784070 */
[----:B------:R-:W-:Y:S02]  /*15a0*/  UISETP.GT.U32.AND UP3, UPT, UR63, 0x1, UP2 ;  /* 0x000000013f00788c */ /* 0x000fe40009764070 */
[----:B------:R-:W-:Y:S02]  /*15b0*/  UISETP.GT.U32.AND UP1, UPT, UR4, 0x1, UP0 ;  /* 0x000000010400788c */ /* 0x000fe40008724070 */
[----:B------:R-:W-:-:S02]  /*15c0*/  UISETP.GT.U32.AND UP0, UPT, UR4, 0x1, UP2 ;  /* 0x000000010400788c */ /* 0x000fc40009704070 */
[----:B------:R-:W-:Y:S02]  /*15d0*/  USEL UR6, URZ, 0x1, UP4 ;  /* 0x00000001ff067887 */ /* 0x000fe4000a000000 */
[----:B------:R-:W-:Y:S02]  /*15e0*/  USEL UR5, URZ, 0x10, UP3 ;  /* 0x00000010ff057887 */ /* 0x000fe40009800000 */
[----:B------:R-:W-:Y:S02]  /*15f0*/  USEL UR4, URZ, 0x2, UP4 ;  /* 0x00000002ff047887 */ /* 0x000fe4000a000000 */
[----:B------:R-:W-:Y:S02]  /*1600*/  USEL UR9, URZ, 0x20, UP3 ;  /* 0x00000020ff097887 */ /* 0x000fe40009800000 */
[----:B------:R-:W-:Y:S02]  /*1610*/  USEL UR8, URZ, 0x4, UP1 ;  /* 0x00000004ff087887 */ /* 0x000fe40008800000 */
[----:B------:R-:W-:-:S02]  /*1620*/  UIADD3 UR4, UPT, UPT, UR4, UR5, UR6 ;  /* 0x0000000504047290 */ /* 0x000fc4000fffe006 */
[----:B------:R-:W-:Y:S02]  /*1630*/  USEL UR6, URZ, 0x8, UP1 ;  /* 0x00000008ff067887 */ /* 0x000fe40008800000 */
[----:B------:R-:W-:Y:S02]  /*1640*/  USEL UR7, URZ, 0x40, UP0 ;  /* 0x00000040ff077887 */ /* 0x000fe40008000000 */
[----:B------:R-:W-:Y:S02]  /*1650*/  UIADD3 UR5, UPT, UPT, UR8, UR9, UR4 ;  /* 0x0000000908057290 */ /* 0x000fe4000fffe004 */
[----:B------:R-:W-:Y:S02]  /*1660*/  ULEA UR4, UR19, UR10, 0x2 ;  /* 0x0000000a13047291 */ /* 0x000fe4000f8e10ff */
[----:B------:R-:W-:Y:S02]  /*1670*/  USEL UR8, URZ, 0x80, UP0 ;  /* 0x00000080ff087887 */ /* 0x000fe40008000000 */
[----:B------:R-:W-:-:S03]  /*1680*/  UIADD3 UR5, UPT, UPT, UR6, UR7, UR5 ;  /* 0x0000000706057290 */ /* 0x000fc6000fffe005 */
[----:B------:R-:W-:Y:S01]  /*1690*/  UMOV UR6, 0x3 ;  /* 0x0000000300067882 */ /* 0x000fe20000000000 */
[----:B------:R-:W-:Y:S02]  /*16a0*/  UIADD3 UR5, UPT, UPT, UR5, UR8, URZ ;  /* 0x0000000805057290 */ /* 0x000fe4000fffe0ff */
[----:B------:R-:W-:-:S04]  /*16b0*/  USHF.L.U32 UR4, UR6, UR4, URZ ;  /* 0x0000000406047299 */ /* 0x000fc800080006ff */
[----:B------:R-:W-:Y:S02]  /*16c0*/  MOV R3, UR5 ;  /* 0x0000000500037c02 */ /* 0x000fe40008000f00 */
[----:B------:R-:W-:-:S07]  /*16d0*/  IMAD.U32 R2, RZ, RZ, UR4 ;  /* 0x00000004ff027e24 */ /* 0x000fce000f8e00ff */
.L_x_18:
[----:B------:R-:W1:Y:S01]  /*16e0*/  S2UR UR44, SR_CTAID.Z ;  /* 0x00000000002c79c3 */ /* 0x000e620000002700 */
[----:B------:R-:W-:Y:S02]  /*16f0*/  UISETP.GE.AND UP0, UPT, UR27, 0x1, UPT ;  /* 0x000000011b00788c */ /* 0x000fe4000bf06270 */
[----:B------:R-:W-:Y:S02]  /*1700*/  ULOP3.LUT UR50, UR50, 0x180, URZ, 0xc0, !UPT ;  /* 0x0000018032327892 */ /* 0x000fe4000f8ec0ff */
[----:B------:R-:W-:Y:S02]  /*1710*/  ULOP3.LUT UR37, UR37, 0xffff, URZ, 0xc0, !UPT ;  /* 0x0000ffff25257892 */ /* 0x000fe4000f8ec0ff */
[----:B------:R-:W-:Y:S02]  /*1720*/  ULOP3.LUT UR45, UR45, 0xffff, URZ, 0xc0, !UPT ;  /* 0x0000ffff2d2d7892 */ /* 0x000fe4000f8ec0ff */
[----:B------:R-:W-:Y:S02]  /*1730*/  ULOP3.LUT UR38, UR38, 0xffff, URZ, 0xc0, !UPT ;  /* 0x0000ffff26267892 */ /* 0x000fe4000f8ec0ff */
[----:B------:R-:W-:-:S02]  /*1740*/  ULOP3.LUT UR65, UR11, 0x1, URZ, 0xc0, !UPT ;  /* 0x000000010b417892 */ /* 0x000fc4000f8ec0ff */
[----:B------:R-:W-:Y:S02]  /*1750*/  ULOP3.LUT UR49, UR48, 0x800, URZ, 0xc0, !UPT ;  /* 0x0000080030317892 */ /* 0x000fe4000f8ec0ff */
[----:B------:R-:W-:Y:S02]  /*1760*/  UISETP.NE.AND UP3, UPT, UR17, 0x2, UPT ;  /* 0x000000021100788c */ /* 0x000fe4000bf65270 */
[----:B------:R-:W-:Y:S02]  /*1770*/  ULOP3.LUT UR29, UR69, 0x1, URZ, 0xc0, !UPT ;  /* 0x00000001451d7892 */ /* 0x000fe4000f8ec0ff */
[----:B------:R-:W-:Y:S02]  /*1780*/  ULOP3.LUT UR66, UR12, 0x1, URZ, 0xc0, !UPT ;  /* 0x000000010c427892 */ /* 0x000fe4000f8ec0ff */
[----:B------:R-:W-:Y:S02]  /*1790*/  ULOP3.LUT UR48, UR48, 0x400, URZ, 0xc0, !UPT ;  /* 0x0000040030307892 */ /* 0x000fe4000f8ec0ff */
[----:B------:R-:W-:-:S02]  /*17a0*/  ULOP3.LUT UR52, UR52, 0x100, URZ, 0xc0, !UPT ;  /* 0x0000010034347892 */ /* 0x000fc4000f8ec0ff */
[----:B------:R-:W-:Y:S02]  /*17b0*/  ULOP3.LUT UR26, UR26, 0x80, URZ, 0xc0, !UPT ;  /* 0x000000801a1a7892 */ /* 0x000fe4000f8ec0ff */
[----:B------:R-:W-:Y:S02]  /*17c0*/  USHF.R.U32.HI UR10, URZ, 0x1, UR50 ;  /* 0x00000001ff0a7899 */ /* 0x000fe40008011632 */
[----:B------:R-:W-:Y:S02]  /*17d0*/  USHF.L.U32 UR37, UR14, UR37, URZ ;  /* 0x000000250e257299 */ /* 0x000fe400080006ff */
[----:B------:R-:W-:Y:S02]  /*17e0*/  USHF.L.U32 UR45, UR15, UR45, URZ ;  /* 0x0000002d0f2d7299 */ /* 0x000fe400080006ff */
[----:B------:R-:W-:Y:S01]  /*17f0*/  USHF.L.U32 UR38, UR18, UR38, URZ ;  /* 0x0000002612267299 */ /* 0x000fe200080006ff */
[----:B------:R-:W-:Y:S01]  /*1800*/  UMOV UR11, UR13 ;  /* 0x0000000d000b7c82 */ /* 0x000fe20008000000 */
[----:B-1----:R-:W-:Y:S10]  /*1810*/  BRA.U !UP0, `(.L_x_19) ;  /* 0x0000000108d47547 */ /* 0x002ff4000b800000 */
[----:B------:R-:W1:Y:S01]  /*1820*/  LDCU.128 UR12, c[0x0][0xf10] ;  /* 0x0001e200ff0c77ac */ /* 0x000e620008000c00 */
[----:B------:R-:W3:Y:S01]  /*1830*/  LDCU UR6, c[0x0][0x370] ;  /* 0x00006e00ff0677ac */ /* 0x000ee20008000800 */
[----:B------:R-:W4:Y:S01]  /*1840*/  LDCU UR5, c[0x0][0x374] ;  /* 0x00006e80ff0577ac */ /* 0x000f220008000800 */
[----:B------:R-:W2:Y:S01]  /*1850*/  LDCU UR28, c[0x0][0xf0c] ;  /* 0x0001e180ff1c77ac */ /* 0x000ea20008000800 */
[----:B------:R-:W2:Y:S01]  /*1860*/  LDCU UR7, c[0x0][0xf20] ;  /* 0x0001e400ff0777ac */ /* 0x000ea20008000800 */
[----:B------:R-:W2:Y:S01]  /*1870*/  LDCU.64 UR8, c[0x0][0xf28] ;  /* 0x0001e500ff0877ac */ /* 0x000ea20008000a00 */
[----:B-1----:R-:W-:Y:S02]  /*1880*/  UISETP.NE.AND UP0, UPT, UR14, 0x1, UPT ;  /* 0x000000010e00788c */ /* 0x002fe4000bf05270 */
[----:B----4-:R-:W-:Y:S02]  /*1890*/  UIMAD.WIDE.U32 UR18, UR5, UR15, URZ ;  /* 0x0000000f051272a5 */ /* 0x010fe4000f8e00ff */
[----:B---3--:R-:W-:-:S02]  /*18a0*/  UIMAD.WIDE.U32 UR22, UR6, UR12, URZ ;  /* 0x0000000c061672a5 */ /* 0x008fc4000f8e00ff */
[----:B--2---:R-:W-:Y:S02]  /*18b0*/  UISETP.NE.AND UP1, UPT, UR28, 0x1, UPT ;  /* 0x000000011c00788c */ /* 0x004fe4000bf25270 */
[----:B------:R-:W-:Y:S01]  /*18c0*/  UISETP.NE.AND UP2, UPT, UR27, 0x1, UPT ;  /* 0x000000011b00788c */ /* 0x000fe2000bf45270 */
[----:B------:R-:W-:Y:S02]  /*18d0*/  UMOV UR18, UR19 ;  /* 0x0000001300127c82 */ /* 0x000fe40008000000 */
[----:B------:R-:W-:Y:S01]  /*18e0*/  UMOV UR22, UR23 ;  /* 0x0000001700167c82 */ /* 0x000fe20008000000 */
[----:B------:R-:W-:Y:S02]  /*18f0*/  @UP0 USHF.R.U32.HI UR5, URZ, UR7, UR18 ;  /* 0x00000007ff050299 */ /* 0x000fe40008011612 */
[----:B------:R-:W-:Y:S02]  /*1900*/  UIMAD.WIDE.U32 UR24, UR11, UR15, URZ ;  /* 0x0000000f0b1872a5 */ /* 0x000fe4000f8e00ff */
[----:B------:R-:W-:-:S02]  /*1910*/  UIMAD.WIDE.U32 UR18, UR5, UR8, URZ ;  /* 0x00000008051272a5 */ /* 0x000fc4000f8e00ff */
[----:B------:R-:W-:Y:S02]  /*1920*/  @UP1 USHF.R.U32.HI UR6, URZ, UR13, UR22 ;  /* 0x0000000dff061299 */ /* 0x000fe40008011616 */
[----:B------:R-:W-:Y:S02]  /*1930*/  UIMAD.WIDE.U32 UR20, UR16, UR12, URZ ;  /* 0x0000000c101472a5 */ /* 0x000fe4000f8e00ff */
[----:B------:R-:W-:Y:S01]  /*1940*/  UIMAD.WIDE.U32 UR22, UR6, UR8, URZ ;  /* 0x00000008061672a5 */ /* 0x000fe2000f8e00ff */
[----:B------:R-:W-:Y:S01]  /*1950*/  UMOV UR4, UR25 ;  /* 0x0000001900047c82 */ /* 0x000fe20008000000 */
[----:B------:R-:W-:Y:S01]  /*1960*/  UMOV UR18, UR19 ;  /* 0x0000001300127c82 */ /* 0x000fe20008000000 */
[----:B------:R-:W-:Y:S02]  /*1970*/  USHF.R.U32.HI UR4, URZ, UR7, UR4 ;  /* 0x00000007ff047299 */ /* 0x000fe40008011604 */
[----:B------:R-:W-:Y:S01]  /*1980*/  @UP2 USHF.R.U32.HI UR5, URZ, UR9, UR18 ;  /* 0x00000009ff052299 */ /* 0x000fe20008011612 */
[----:B------:R-:W-:Y:S01]  /*1990*/  UMOV UR20, UR21 ;  /* 0x0000001500147c82 */ /* 0x000fe20008000000 */
[----:B------:R-:W-:Y:S01]  /*19a0*/  UMOV UR22, UR23 ;  /* 0x0000001700167c82 */ /* 0x000fe20008000000 */
[----:B------:R-:W-:-:S02]  /*19b0*/  USHF.R.U32.HI UR13, URZ, UR13, UR20 ;  /* 0x0000000dff0d7299 */ /* 0x000fc40008011614 */
[----:B------:R-:W-:Y:S02]  /*19c0*/  USEL UR4, UR11, UR4, !UP0 ;  /* 0x000000040b047287 */ /* 0x000fe4000c000000 */
[----:B------:R-:W-:Y:S02]  /*19d0*/  @UP2 USHF.R.U32.HI UR6, URZ, UR9, UR22 ;  /* 0x00000009ff062299 */ /* 0x000fe40008011616 */
[----:B------:R-:W-:Y:S02]  /*19e0*/  UIMAD UR7, UR5, UR27, URZ ;  /* 0x0000001b050772a4 */ /* 0x000fe4000f8e02ff */
[----:B------:R-:W-:Y:S02]  /*19f0*/  USEL UR5, UR16, UR13, !UP1 ;  /* 0x0000000d10057287 */ /* 0x000fe4000c800000 */
[----:B------:R-:W-:Y:S02]  /*1a00*/  UIMAD UR15, UR6, UR27, URZ ;  /* 0x0000001b060f72a4 */ /* 0x000fe4000f8e02ff */
[----:B------:R-:W-:-:S02]  /*1a10*/  UISETP.GE.AND UP0, UPT, UR4, UR7, UPT ;  /* 0x000000070400728c */ /* 0x000fc4000bf06270 */
[----:B------:R-:W-:Y:S02]  /*1a20*/  UIMAD.WIDE.U32 UR12, UR4, UR8, URZ ;  /* 0x00000008040c72a5 */ /* 0x000fe4000f8e00ff */
[----:B------:R-:W-:Y:S02]  /*1a30*/  UISETP.GE.OR UP0, UPT, UR5, UR15, UP0 ;  /* 0x0000000f0500728c */ /* 0x000fe40008706670 */
[----:B------:R-:W-:Y:S02]  /*1a40*/  UIMAD.WIDE.U32 UR18, UR5, UR8, URZ ;  /* 0x00000008051272a5 */ /* 0x000fe4000f8e00ff */
[----:B------:R-:W-:Y:S01]  /*1a50*/  UIADD3 UR12, UPT, UPT, -UR4, URZ, URZ ;  /* 0x000000ff040c7290 */ /* 0x000fe2000fffe1ff */
[----:B------:R-:W-:Y:S01]  /*1a60*/  UMOV UR8, UR13 ;  /* 0x0000000d00087c82 */ /* 0x000fe20008000000 */
[----:B------:R-:W-:Y:S02]  /*1a70*/  UIADD3 UR13, UPT, UPT, -UR5, URZ, URZ ;  /* 0x000000ff050d7290 */ /* 0x000fe4000fffe1ff */
[----:B------:R-:W-:-:S03]  /*1a80*/  USHF.R.U32.HI UR8, URZ, UR9, UR8 ;  /* 0x00000009ff087299 */ /* 0x000fc60008011608 */
[----:B------:R-:W-:Y:S01]  /*1a90*/  @!UP0 UMOV UR7, UR19 ;  /* 0x0000001300078c82 */ /* 0x000fe20008000000 */
[----:B------:R-:W-:Y:S02]  /*1aa0*/  UIMAD UR11, UR14, UR12, UR11 ;  /* 0x0000000c0e0b72a4 */ /* 0x000fe4000f8e020b */
[----:B------:R-:W-:Y:S02]  /*1ab0*/  USEL UR8, UR4, UR8, !UP2 ;  /* 0x0000000804087287 */ /* 0x000fe4000d000000 */
[----:B------:R-:W-:Y:S02]  /*1ac0*/  @!UP0 USHF.R.U32.HI UR7, URZ, UR9, UR7 ;  /* 0x00000009ff078299 */ /* 0x000fe40008011607 */
[----:B------:R-:W-:Y:S02]  /*1ad0*/  UIADD3 UR9, UPT, UPT, -UR8, URZ, URZ ;  /* 0x000000ff08097290 */ /* 0x000fe4000fffe1ff */
[----:B------:R-:W-:Y:S02]  /*1ae0*/  @!UP0 USEL UR7, UR5, UR7, !UP2 ;  /* 0x0000000705078287 */ /* 0x000fe4000d000000 */
[----:B------:R-:W-:-:S02]  /*1af0*/  UIMAD UR9, UR27, UR9, UR4 ;  /* 0x000000091b0972a4 */ /* 0x000fc4000f8e0204 */
[----:B------:R-:W-:Y:S02]  /*1b00*/  @!UP0 UIADD3 UR8, UPT, UPT, UR8, -UR7, URZ ;  /* 0x8000000708088290 */ /* 0x000fe4000fffe0ff */
[----:B------:R-:W-:Y:S02]  /*1b10*/  @!UP0 UIMAD UR6, UR9, UR6, UR7 ;  /* 0x00000006090682a4 */ /* 0x000fe4000f8e0207 */
[----:B------:R-:W-:Y:S02]  /*1b20*/  @!UP0 UIMAD UR4, UR8, UR27, UR5 ;  /* 0x0000001b080482a4 */ /* 0x000fe4000f8e0205 */
[----:B------:R-:W-:Y:S02]  /*1b30*/  UIMAD UR16, UR28, UR13, UR16 ;  /* 0x0000000d1c1072a4 */ /* 0x000fe4000f8e0210 */
[----:B------:R-:W-:Y:S01]  /*1b40*/  UIMAD UR11, UR4, UR14, UR11 ;  /* 0x0000000e040b72a4 */ /* 0x000fe2000f8e020b */
[----:B------:R-:W-:Y:S02]  /*1b50*/  @!UP0 UMOV UR5, UR6 ;  /* 0x0000000600058c82 */ /* 0x000fe40008000000 */
[----:B------:R-:W-:-:S12]  /*1b60*/  UIMAD UR16, UR5, UR28, UR16 ;  /* 0x0000001c051072a4 */ /* 0x000fd8000f8e0210 */
.L_x_19:
[----:B--2---:R-:W-:-:S09]  /*1b70*/  UISETP.NE.AND UP0, UPT, UR30, 0x1, UPT ;  /* 0x000000011e00788c */ /* 0x004fd2000bf05270 */
[----:B------:R-:W-:Y:S05]  /*1b80*/  BRA.U UP0, `(.L_x_20) ;  /* 0x0000000100447547 */ /* 0x000fea000b800000 */
[----:B------:R-:W1:Y:S01]  /*1b90*/  LDCU.128 UR12, c[0x0][0xf10] ;  /* 0x0001e200ff0c77ac */ /* 0x000e620008000c00 */
[----:B------:R-:W2:Y:S01]  /*1ba0*/  LDCU UR8, c[0x0][0xf0c] ;  /* 0x0001e180ff0877ac */ /* 0x000ea20008000800 */
[----:B------:R-:W3:Y:S01]  /*1bb0*/  LDCU UR9, c[0x0][0xf20] ;  /* 0x0001e400ff0977ac */ /* 0x000ee20008000800 */
[----:B-1----:R-:W-:Y:S02]  /*1bc0*/  UIMAD.WIDE.U32 UR6, UR16, UR12, URZ ;  /* 0x0000000c100672a5 */ /* 0x002fe4000f8e00ff */
[----:B------:R-:W-:Y:S02]  /*1bd0*/  UIMAD.WIDE.U32 UR4, UR11, UR15, URZ ;  /* 0x0000000f0b0472a5 */ /* 0x000fe4000f8e00ff */
[----:B--2---:R-:W-:Y:S02]  /*1be0*/  UISETP.NE.AND UP1, UPT, UR8, 0x1, UPT ;  /* 0x000000010800788c */ /* 0x004fe4000bf25270 */
[----:B------:R-:W-:Y:S01]  /*1bf0*/  UISETP.NE.AND UP0, UPT, UR14, 0x1, UPT ;  /* 0x000000010e00788c */ /* 0x000fe2000bf05270 */
[----:B------:R-:W-:-:S02]  /*1c00*/  UMOV UR6, UR7 ;  /* 0x0000000700067c82 */ /* 0x000fc40008000000 */
[----:B------:R-:W-:Y:S01]  /*1c10*/  UMOV UR4, UR5 ;  /* 0x0000000500047c82 */ /* 0x000fe20008000000 */
[----:B------:R-:W-:Y:S02]  /*1c20*/  USHF.R.U32.HI UR13, URZ, UR13, UR6 ;  /* 0x0000000dff0d7299 */ /* 0x000fe40008011606 */
[----:B---3--:R-:W-:Y:S02]  /*1c30*/  USHF.R.U32.HI UR4, URZ, UR9, UR4 ;  /* 0x00000009ff047299 */ /* 0x008fe40008011604 */
[----:B------:R-:W-:Y:S02]  /*1c40*/  USEL UR5, UR16, UR13, !UP1 ;  /* 0x0000000d10057287 */ /* 0x000fe4000c800000 */
[----:B------:R-:W-:-:S04]  /*1c50*/  USEL UR4, UR11, UR4, !UP0 ;  /* 0x000000040b047287 */ /* 0x000fc8000c000000 */
[----:B------:R-:W-:Y:S02]  /*1c60*/  UIADD3 UR6, UPT, UPT, UR5, -UR4, URZ ;  /* 0x8000000405067290 */ /* 0x000fe4000fffe0ff */
[----:B------:R-:W-:Y:S02]  /*1c70*/  UIADD3 UR4, UPT, UPT, -UR5, UR4, URZ ;  /* 0x0000000405047290 */ /* 0x000fe4000fffe1ff */
[----:B------:R-:W-:Y:S02]  /*1c80*/  UIMAD UR11, UR6, UR14, UR11 ;  /* 0x0000000e060b72a4 */ /* 0x000fe4000f8e020b */
[----:B------:R-:W-:-:S12]  /*1c90*/  UIMAD UR16, UR4, UR8, UR16 ;  /* 0x00000008041072a4 */ /* 0x000fd8000f8e0210 */
.L_x_20:
[----:B------:R-:W-:-:S09]  /*1ca0*/  UISETP.EQ.U32.AND UP0, UPT, UR31, 0x1, UPT ;  /* 0x000000011f00788c */ /* 0x000fd2000bf02070 */
[----:B------:R-:W-:Y:S05]  /*1cb0*/  BRA.U !UP0, `(.L_x_21) ;  /* 0x00000001080c7547 */ /* 0x000fea000b800000 */
[----:B------:R-:W-:Y:S01]  /*1cc0*/  UCGABAR_WAIT ;  /* 0x0000000000007dc7 */ /* 0x000fe20008000000 */
[----:B------:R-:W-:Y:S01]  /*1cd0*/  CCTL.IVALL ;  /* 0x00000000ff00798f */ /* 0x000fe20002000000 */
[----:B------:R-:W-:Y:S05]  /*1ce0*/  BRA `(.L_x_22) ;  /* 0x0000000000047947 */ /* 0x000fea0003800000 */
.L_x_21:
[----:B------:R-:W-:Y:S06]  /*1cf0*/  BAR.SYNC.DEFER_BLOCKING 0x0 ;  /* 0x0000000000007b1d */ /* 0x000fec0000010000 */
.L_x_22:
[----:B------:R-:W-:Y:S05]  /*1d00*/  BRA.U UP3, `(.L_x_23) ;  /* 0x0000002103e87547 */ /* 0x000fea000b800000 */
[----:B------:R-:W1:Y:S01]  /*1d10*/  LDCU UR6, c[0x0][0x38c] ;  /* 0x00007180ff0677ac */ /* 0x000e620008000800 */
[----:B------:R-:W-:Y:S01]  /*1d20*/  PLOP3.LUT P2, PT, PT, PT, UP5, 0x80, 0x8 ;  /* 0x000000000008781c */ /* 0x000fe20003f4f058 */
[----:B------:R-:W-:Y:S01]  /*1d30*/  IMAD.MOV.U32 R12, RZ, RZ, 0x1 ;  /* 0x00000001ff0c7424 */ /* 0x000fe200078e00ff */
[----:B------:R-:W-:Y:S02]  /*1d40*/  ISETP.NE.AND P3, PT, R0, RZ, P4 ;  /* 0x000000ff0000720c */ /* 0x000fe40002765270 */
[----:B------:R-:W-:Y:S02]  /*1d50*/  CS2R R10, SRZ ;  /* 0x00000000000a7805 */ /* 0x000fe4000001ff00 */
[----:B------:R-:W-:Y:S01]  /*1d60*/  PLOP3.LUT P2, PT, P2, PT, PT, 0x8, 0x80 ;  /* 0x000000000080781c */ /* 0x000fe2000174e170 */
[----:B------:R-:W-:Y:S01]  /*1d70*/  IMAD.MOV.U32 R9, RZ, RZ, RZ ;  /* 0x000000ffff097224 */ /* 0x000fe200078e00ff */
[----:B------:R-:W2:Y:S01]  /*1d80*/  LDCU UR60, c[0x0][0x370] ;  /* 0x00006e00ff3c77ac */ /* 0x000ea20008000800 */
[----:B------:R-:W-:Y:S01]  /*1d90*/  IMAD.MOV.U32 R8, RZ, RZ, 0x1 ;  /* 0x00000001ff087424 */ /* 0x000fe200078e00ff */
[----:B------:R-:W3:Y:S01]  /*1da0*/  LDCU.64 UR46, c[0x0][0x348] ;  /* 0x00006900ff2e77ac */ /* 0x000ee20008000a00 */
[----:B------:R-:W-:-:S02]  /*1db0*/  ULEA UR66, UR29, UR66, 0x1 ;  /* 0x000000421d427291 */ /* 0x000fc4000f8e08ff */
[----:B------:R-:W-:Y:S02]  /*1dc0*/  ULEA UR65, UR29, UR65, 0x1 ;  /* 0x000000411d417291 */ /* 0x000fe4000f8e08ff */
[----:B-1----:R-:W-:Y:S02]  /*1dd0*/  UIADD3 UR5, UPT, UPT, UR6, 0x3f, URZ ;  /* 0x0000003f06057890 */ /* 0x002fe4000fffe0ff */
[----:B------:R-:W-:Y:S02]  /*1de0*/  UIADD3 UR68, UPT, UPT, UR6, 0x7e, URZ ;  /* 0x0000007e06447890 */ /* 0x000fe4000fffe0ff */
[----:B------:R-:W-:Y:S01]  /*1df0*/  USHF.R.S32.HI UR4, URZ, 0x1f, UR5 ;  /* 0x0000001fff047899 */ /* 0x000fe20008011405 */
[----:B------:R-:W1:Y:S03]  /*1e00*/  LDCU UR59, c[0x0][0x374] ;  /* 0x00006e80ff3b77ac */ /* 0x000e660008000800 */
[----:B------:R-:W-:Y:S01]  /*1e10*/  ULEA.HI UR4, UR4, UR5, URZ, 0x6 ;  /* 0x0000000504047291 */ /* 0x000fe2000f8f30ff */
[----:B------:R-:W-:-:S03]  /*1e20*/  UMOV UR14, URZ ;  /* 0x000000ff000e7c82 */ /* 0x000fc60008000000 */
[----:B------:R-:W-:Y:S02]  /*1e30*/  USHF.R.S32.HI UR62, URZ, 0x6, UR4 ;  /* 0x00000006ff3e7899 */ /* 0x000fe40008011404 */
[----:B------:R-:W-:Y:S02]  /*1e40*/  UIADD3 UR4, UPT, UPT, UR6, -0x1, URZ ;  /* 0xffffffff06047890 */ /* 0x000fe4000fffe0ff */
[----:B------:R-:W-:Y:S02]  /*1e50*/  UISETP.LT.U32.AND UP0, UPT, UR62, 0x1b, UPT ;  /* 0x0000001b3e00788c */ /* 0x000fe4000bf01070 */
[----:B------:R-:W-:Y:S02]  /*1e60*/  UISETP.GE.U32.AND UP1, UPT, UR4, -0x7f, UPT ;  /* 0xffffff810400788c */ /* 0x000fe4000bf26070 */
[----:B------:R-:W-:Y:S02]  /*1e70*/  USEL UR61, UR62, 0x1b, UP0 ;  /* 0x0000001b3e3d7887 */ /* 0x000fe40008000000 */
[----:B------:R-:W-:-:S02]  /*1e80*/  UISETP.NE.AND UP0, UPT, UR17, URZ, UPT ;  /* 0x000000ff1100728c */ /* 0x000fc4000bf05270 */
[----:B------:R-:W-:Y:S02]  /*1e90*/  UIADD3 UR4, UPT, UPT, UR61, -0x1, URZ ;  /* 0xffffffff3d047890 */ /* 0x000fe4000fffe0ff */
[----:B------:R-:W-:Y:S02]  /*1ea0*/  USEL UR51, UR51, 0x2, UP0 ;  /* 0x0000000233337887 */ /* 0x000fe40008000000 */
[----:B------:R-:W-:Y:S02]  /*1eb0*/  UIADD3 UR67, UPT, UPT, UR62, -UR61, URZ ;  /* 0x8000003d3e437290 */ /* 0x000fe4000fffe0ff */
[----:B------:R-:W-:-:S04]  /*1ec0*/  @UP1 UIADD3 UR4, UPT, UPT, UR61, URZ, URZ ;  /* 0x000000ff3d041290 */ /* 0x000fc8000fffe0ff */
[----:B------:R-:W-:Y:S02]  /*1ed0*/  UIADD3 UR53, UPT, UPT, UR4, 0x1, URZ ;  /* 0x0000000104357890 */ /* 0x000fe4000fffe0ff */
[----:B-123--:R-:W-:-:S12]  /*1ee0*/  UIADD3 UR64, UPT, UPT, -UR4, URZ, URZ ;  /* 0x000000ff04407290 */ /* 0x00efd8000fffe1ff */
.L_x_47:
[----:B------:R-:W-:Y:S01]  /*1ef0*/  UISETP.NE.AND UP0, UPT, UR58, URZ, UPT ;  /* 0x000000ff3a00728c */ /* 0x000fe2000bf05270 */
[----:B-1----:R-:W1:Y:S08]  /*1f00*/  S2UR UR58, SR_CgaCtaId ;  /* 0x00000000003a79c3 */ /* 0x002e700000008800 */
[----:B---3--:R-:W-:Y:S05]  /*1f10*/  BRA.U UP0, `(.L_x_24) ;  /* 0x0000000100347547 */ /* 0x008fea000b800000 */
[----:B------:R-:W2:Y:S01]  /*1f20*/  S2R R0, SR_CgaCtaId ;  /* 0x0000000000007919 */ /* 0x000ea20000008800 */
[----:B------:R-:W-:Y:S02]  /*1f30*/  MOV R3, 0x400 ;  /* 0x0000040000037802 */ /* 0x000fe40000000f00 */
[----:B------:R-:W-:Y:S02]  /*1f40*/  SHF.L.U32 R2, R8, 0x1f, RZ ;  /* 0x0000001f08027819 */ /* 0x000fe400000006ff */
[----:B--2---:R-:W-:-:S05]  /*1f50*/  LEA R0, R0, R3, 0x18 ;  /* 0x0000000300007211 */ /* 0x004fca00078ec0ff */
[----:B------:R-:W-:-:S04]  /*1f60*/  IMAD R3, R9, 0x8, R0 ;  /* 0x0000000809037824 */ /* 0x000fc800078e0200 */
[----:B------:R-:W2:Y:S02]  /*1f70*/  SYNCS.PHASECHK.TRANS64.TRYWAIT P0, [R3+URZ+0x250], R2 ;  /* 0x00025002030075a7 */ /* 0x000ea400080011ff */
[----:B--2---:R-:W-:Y:S05]  /*1f80*/  @!P0 BRA `(.L_x_25) ;  /* 0x0000008c00b08947 */ /* 0x004fea0003800000 */
.L_x_175:
[----:B------:R-:W-:Y:S01]  /*1f90*/  VIADD R9, R9, 0x1 ;  /* 0x0000000109097836 */ /* 0x000fe20000000000 */
[----:B------:R2:W-:Y:S04]  /*1fa0*/  SYNCS.ARRIVE.TRANS64.A1T0 RZ, [R3+URZ+0x240], RZ ;  /* 0x000240ff03ff79a7 */ /* 0x0005e800081000ff */
[----:B------:R-:W-:-:S04]  /*1fb0*/  ISETP.NE.AND P0, PT, R9, 0x2, PT ;  /* 0x000000020900780c */ /* 0x000fc80003f05270 */
[----:B------:R-:W-:Y:S02]  /*1fc0*/  SEL R9, R9, RZ, P0 ;  /* 0x000000ff09097207 */ /* 0x000fe40000000000 */
[----:B--2---:R-:W-:-:S04]  /*1fd0*/  SEL R3, RZ, 0x1, P0 ;  /* 0x00000001ff037807 */ /* 0x004fc80000000000 */
[----:B------:R-:W-:Y:S02]  /*1fe0*/  LOP3.LUT R8, R8, R3, RZ, 0x3c, !PT ;  /* 0x0000000308087212 */ /* 0x000fe400078e3cff */
.L_x_24:
[----:B------:R-:W-:Y:S01]  /*1ff0*/  UMOV UR6, 0x400 ;  /* 0x0000040000067882 */ /* 0x000fe20000000000 */
[----:B------:R-:W-:Y:S01]  /*2000*/  SHF.L.U32 R0, R12, 0x1f, RZ ;  /* 0x0000001f0c007819 */ /* 0x000fe200000006ff */
[----:B-1----:R-:W-:Y:S02]  /*2010*/  ULEA UR6, UR58, UR6, 0x18 ;  /* 0x000000063a067291 */ /* 0x002fe4000f8ec0ff */
[----:B------:R-:W-:Y:S02]  /*2020*/  UISETP.GE.U32.AND UP0, UPT, UR68, 0x7f, UPT ;  /* 0x0000007f4400788c */ /* 0x000fe4000bf06070 */
[----:B------:R-:W-:Y:S02]  /*2030*/  ULEA UR4, UR14, UR6, 0x3 ;  /* 0x000000060e047291 */ /* 0x000fe4000f8e18ff */
[----:B------:R-:W-:Y:S01]  /*2040*/  ULEA UR35, UR11, UR66, 0x2 ;  /* 0x000000420b237291 */ /* 0x000fe2000f8e10ff */
[----:B------:R-:W-:-:S03]  /*2050*/  UMOV UR20, URZ ;  /* 0x000000ff00147c82 */ /* 0x000fc60008000000 */
[----:B------:R-:W-:-:S03]  /*2060*/  USHF.L.U32 UR35, UR35, 0x5, URZ ;  /* 0x0000000523237899 */ /* 0x000fc600080006ff */
[----:B------:R1:W2:Y:S01]  /*2070*/  SYNCS.PHASECHK.TRANS64.TRYWAIT P1, [UR4+0xd8], R0 ;  /* 0x0000d800ff0075a7 */ /* 0x0002a20008021104 */
[----:B------:R-:W-:-:S04]  /*2080*/  ULEA.HI UR4, UR16, UR16, URZ, 0x1 ;  /* 0x0000001010047291 */ /* 0x000fc8000f8f08ff */
[----:B------:R-:W-:Y:S02]  /*2090*/  USHF.L.U32 UR5, UR4, 0x7, URZ ;  /* 0x0000000704057899 */ /* 0x000fe400080006ff */
[----:B------:R-:W-:Y:S02]  /*20a0*/  ULOP3.LUT UR27, UR4, 0xfffffffe, URZ, 0xc0, !UPT ;  /* 0xfffffffe041b7892 */ /* 0x000fe4000f8ec0ff */
[----:B------:R-:W-:Y:S02]  /*20b0*/  ULOP3.LUT UR5, UR5, 0xffffff00, URZ, 0xc0, !UPT ;  /* 0xffffff0005057892 */ /* 0x000fe4000f8ec0ff */
[----:B------:R-:W-:Y:S02]  /*20c0*/  ULOP3.LUT UR27, UR27, 0x1, UR69, 0xf8, !UPT ;  /* 0x000000011b1b7892 */ /* 0x000fe4000f8ef845 */
[----:B------:R-:W-:Y:S01]  /*20d0*/  ULEA UR43, UR65, UR5, 0x6 ;  /* 0x00000005412b7291 */ /* 0x000fe2000f8e30ff */
[----:B------:R-:W-:Y:S11]  /*20e0*/  BRA.U !UP0, `(.L_x_26) ;  /* 0x0000000508287547 */ /* 0x000ff6000b800000 */
[----:B------:R-:W-:Y:S01]  /*20f0*/  UMOV UR15, UR64 ;  /* 0x00000040000f7c82 */ /* 0x000fe20008000000 */
[----:B------:R-:W-:Y:S01]  /*2100*/  UMOV UR4, UR14 ;  /* 0x0000000e00047c82 */ /* 0x000fe20008000000 */
[----:B------:R-:W-:Y:S01]  /*2110*/  UMOV UR28, 0xffffffff ;  /* 0xffffffff001c7882 */ /* 0x000fe20000000000 */
[----:B------:R-:W-:-:S05]  /*2120*/  UMOV UR42, URZ ;  /* 0x000000ff002a7c82 */ /* 0x000fca0008000000 */
.L_x_34:
[----:B------:R-:W-:Y:S01]  /*2130*/  ULEA UR5, UR4, UR6, 0x3 ;  /* 0x0000000604057291 */ /* 0x000fe2000f8e18ff */
[----:B--2---:R-:W-:Y:S01]  /*2140*/  @P4 MOV R2, 0x3800 ;  /* 0x0000380000024802 */ /* 0x004fe20000000f00 */
[----:B--23--:R-:W-:Y:S10]  /*2150*/  @P1 BRA `(.L_x_27) ;  /* 0x00000000000c1947 */ /* 0x00cff40003800000 */
[----:B------:R-:W-:-:S04]  /*2160*/  SHF.L.U32 R3, R12, 0x1f, RZ ;  /* 0x0000001f0c037819 */ /* 0x000fc800000006ff */
[----:B------:R-:W2:Y:S02]  /*2170*/  SYNCS.PHASECHK.TRANS64.TRYWAIT P0, [UR5+0xd8], R3 ;  /* 0x0000d803ff0075a7 */ /* 0x000ea40008001105 */
[----:B--2---:R-:W-:Y:S05]  /*2180*/  @!P0 BRA `(.L_x_28) ;  /* 0x0000008c00448947 */ /* 0x004fea0003800000 */
.L_x_27:
[----:B------:R2:W-:Y:S01]  /*2190*/  @P4 SYNCS.ARRIVE.TRANS64 RZ, [UR5], R2 ;  /* 0x00000002ffff49a7 */ /* 0x0005e20008000005 */
[----:B------:R-:W-:Y:S02]  /*21a0*/  ULOP3.LUT UR7, UR51, 0x2, URZ, 0xfc, !UPT ;  /* 0x0000000233077892 */ /* 0x000fe4000f8efcff */
[----:B------:R-:W-:Y:S02]  /*21b0*/  UIADD3 UR15, UPT, UPT, UR15, 0x1, URZ ;  /* 0x000000010f0f7890 */ /* 0x000fe4000fffe0ff */
[----:B------:R-:W-:Y:S02]  /*21c0*/  UISETP.NE.AND UP0, UPT, UR7, 0x2, UPT ;  /* 0x000000020700788c */ /* 0x000fe4000bf05270 */
[----:B------:R-:W-:Y:S02]  /*21d0*/  UIADD3 UR28, UPT, UPT, UR28, 0x1, URZ ;  /* 0x000000011c1c7890 */ /* 0x000fe4000fffe0ff */
[----:B------:R-:W-:-:S05]  /*21e0*/  UISETP.NE.AND UP4, UPT, UR15, 0x1, UPT ;  /* 0x000000010f00788c */ /* 0x000fca000bf85270 */
[----:B------:R-:W-:Y:S05]  /*21f0*/  BRA.U UP0, `(.L_x_29) ;  /* 0x0000000100047547 */ /* 0x000fea000b800000 */
[----:B------:R-:W-:Y:S05]  /*2200*/  BPT.TRAP 0x1 ;  /* 0x000000040000795c */ /* 0x000fea0000300000 */
.L_x_29:
[----:B------:R-:W-:Y:S04]  /*2210*/  BSSY.RECONVERGENT B0, `(.L_x_30) ;  /* 0x0000003000007945 */ /* 0x000fe80003800200 */
[----:B------:R-:W-:Y:S05]  /*2220*/  @!P3 BRA `(.L_x_31) ;  /* 0x000000000004b947 */ /* 0x000fea0003800000 */
[----:B------:R-:W-:Y:S05]  /*2230*/  BPT.TRAP 0x1 ;  /* 0x000000040000795c */ /* 0x000fea0000300000 */
.L_x_31:
[----:B------:R-:W-:Y:S05]  /*2240*/  BSYNC.RECONVERGENT B0 ;  /* 0x0000000000007941 */ /* 0x000fea0003800200 */
.L_x_30:
[----:B------:R-:W-:Y:S01]  /*2250*/  UIADD3 UR7, UPT, UPT, UR4, 0x1, URZ ;  /* 0x0000000104077890 */ /* 0x000fe2000fffe0ff */
[----:B------:R-:W-:Y:S01]  /*2260*/  BSSY.RECONVERGENT B0, `(.L_x_32) ;  /* 0x000002e000007945 */ /* 0x000fe20003800200 */
[----:B------:R-:W-:Y:S02]  /*2270*/  ELECT P0, URZ, PT ;  /* 0x0000000000ff782f */ /* 0x000fe40003800000 */
[----:B------:R-:W-:-:S04]  /*2280*/  UISETP.NE.AND UP0, UPT, UR7, 0x1b, UPT ;  /* 0x0000001b0700788c */ /* 0x000fc8000bf05270 */
[----:B------:R-:W-:Y:S02]  /*2290*/  USEL UR8, URZ, 0x1, UP0 ;  /* 0x00000001ff087887 */ /* 0x000fe40008000000 */
[----:B------:R-:W-:-:S04]  /*22a0*/  USEL UR14, UR7, URZ, UP0 ;  /* 0x000000ff070e7287 */ /* 0x000fc80008000000 */
[----:B------:R-:W-:Y:S01]  /*22b0*/  ULEA UR7, UR14, UR6, 0x3 ;  /* 0x000000060e077291 */ /* 0x000fe2000f8e18ff */
[----:B------:R-:W-:-:S04]  /*22c0*/  LOP3.LUT R12, R12, UR8, RZ, 0x3c, !PT ;  /* 0x000000080c0c7c12 */ /* 0x000fc8000f8e3cff */
[----:B-1----:R-:W-:-:S04]  /*22d0*/  SHF.L.U32 R0, R12, 0x1f, RZ ;  /* 0x0000001f0c007819 */ /* 0x002fc800000006ff */
[----:B------:R1:W3:Y:S01]  /*22e0*/  SYNCS.PHASECHK.TRANS64.TRYWAIT P1, [UR7+0xd8], R0 ;  /* 0x0000d800ff0075a7 */ /* 0x0002e20008021107 */
[----:B------:R-:W-:Y:S05]  /*22f0*/  @!P0 BRA `(.L_x_33) ;  /* 0x0000000000908947 */ /* 0x000fea0003800000 */
[----:B------:R-:W-:Y:S02]  /*2300*/  USHF.L.U32 UR7, UR4, 0x9, URZ ;  /* 0x0000000904077899 */ /* 0x000fe400080006ff */
[----:B------:R-:W-:Y:S02]  /*2310*/  ULEA UR40, UR4, UR49, 0xc ;  /* 0x0000003104287291 */ /* 0x000fe4000f8e60ff */
[----:B------:R-:W-:Y:S02]  /*2320*/  UIADD3 UR22, UP3, UPT, UR46, 0x80, URZ ;  /* 0x000000802e167890 */ /* 0x000fe4000ff7e0ff */
[----:B------:R-:W-:Y:S02]  /*2330*/  ULEA UR32, UR4, UR48, 0xb ;  /* 0x0000003004207291 */ /* 0x000fe4000f8e58ff */
[----:B------:R-:W-:Y:S02]  /*2340*/  UIADD3 UR20, UP2, UPT, UR46, 0x180, URZ ;  /* 0x000001802e147890 */ /* 0x000fe4000ff5e0ff */
[----:B------:R-:W-:-:S02]  /*2350*/  UIADD3 UR18, UP1, UPT, UR46, 0x280, URZ ;  /* 0x000002802e127890 */ /* 0x000fc4000ff3e0ff */
[----:B------:R-:W-:Y:S02]  /*2360*/  ULOP3.LUT UR24, UR52, UR7, URZ, 0xfc, !UPT ;  /* 0x0000000734187292 */ /* 0x000fe4000f8efcff */
[----:B------:R-:W-:Y:S02]  /*2370*/  UIADD3 UR16, UP0, UPT, UR46, 0x380, URZ ;  /* 0x000003802e107890 */ /* 0x000fe4000ff1e0ff */
[----:B------:R-:W-:Y:S02]  /*2380*/  ULOP3.LUT UR8, UR7, UR50, URZ, 0xfc, !UPT ;  /* 0x0000003207087292 */ /* 0x000fe4000f8efcff */
[----:B------:R-:W-:Y:S02]  /*2390*/  ULOP3.LUT UR41, UR5, 0xfefffff8, URZ, 0xc0, !UPT ;  /* 0xfefffff805297892 */ /* 0x000fe4000f8ec0ff */
[----:B------:R-:W-:Y:S02]  /*23a0*/  UIADD3.X UR23, UPT, UPT, URZ, UR47, URZ, UP3, !UPT ;  /* 0x0000002fff177290 */ /* 0x000fe40009ffe4ff */
[----:B------:R-:W-:-:S02]  /*23b0*/  UIADD3 UR40, UPT, UPT, UR6, 0x8600, UR40 ;  /* 0x0000860006287890 */ /* 0x000fc4000fffe028 */
[----:B------:R-:W-:Y:S02]  /*23c0*/  UPRMT UR7, URZ, 0x5410, UR37 ;  /* 0x00005410ff077896 */ /* 0x000fe40008000025 */
[----:B------:R-:W-:Y:S02]  /*23d0*/  UIADD3.X UR21, UPT, UPT, URZ, UR47, URZ, UP2, !UPT ;  /* 0x0000002fff157290 */ /* 0x000fe400097fe4ff */
[----:B------:R-:W-:Y:S02]  /*23e0*/  UIADD3 UR32, UPT, UPT, UR6, 0x23600, UR32 ;  /* 0x0002360006207890 */ /* 0x000fe4000fffe020 */
[----:B------:R-:W-:Y:S02]  /*23f0*/  UPRMT UR31, URZ, 0x5410, UR45 ;  /* 0x00005410ff1f7896 */ /* 0x000fe4000800002d */
[----:B------:R-:W-:Y:S02]  /*2400*/  UIADD3.X UR19, UPT, UPT, URZ, UR47, URZ, UP1, !UPT ;  /* 0x0000002fff137290 */ /* 0x000fe40008ffe4ff */
[----:B------:R-:W-:-:S02]  /*2410*/  UIADD3 UR24, UPT, UPT, UR6, 0x30e00, UR24 ;  /* 0x00030e0006187890 */ /* 0x000fc4000fffe018 */
[----:B------:R-:W-:Y:S02]  /*2420*/  UIADD3.X UR17, UPT, UPT, URZ, UR47, URZ, UP0, !UPT ;  /* 0x0000002fff117290 */ /* 0x000fe400087fe4ff */
[----:B------:R-:W-:Y:S02]  /*2430*/  UPRMT UR30, URZ, 0x5410, UR38 ;  /* 0x00005410ff1e7896 */ /* 0x000fe40008000026 */
[----:B------:R-:W-:Y:S01]  /*2440*/  UIADD3 UR8, UPT, UPT, UR6, 0x34400, UR8 ;  /* 0x0003440006087890 */ /* 0x000fe2000fffe008 */
[----:B------:R-:W-:Y:S01]  /*2450*/  UMOV UR54, 0x0 ;  /* 0x0000000000367882 */ /* 0x000fe20000000000 */
[----:B------:R-:W-:Y:S01]  /*2460*/  UMOV UR55, 0x10000000 ;  /* 0x1000000000377882 */ /* 0x000fe20000000000 */
[----:B------:R-:W-:Y:S01]  /*2470*/  UMOV UR34, UR42 ;  /* 0x0000002a00227c82 */ /* 0x000fe20008000000 */
[----:B------:R-:W-:Y:S01]  /*2480*/  UMOV UR36, UR44 ;  /* 0x0000002c00247c82 */ /* 0x000fe20008000000 */
[----:B------:R-:W-:Y:S01]  /*2490*/  UMOV UR33, UR41 ;  /* 0x0000002900217c82 */ /* 0x000fe20008000000 */
[----:B------:R-:W-:Y:S01]  /*24a0*/  UMOV UR29, UR44 ;  /* 0x0000002c001d7c82 */ /* 0x000fe20008000000 */
[----:B------:R-:W-:Y:S01]  /*24b0*/  UMOV UR25, UR41 ;  /* 0x0000002900197c82 */ /* 0x000fe20008000000 */
[----:B------:R4:W-:Y:S01]  /*24c0*/  UTMALDG.3D.MULTICAST.2CTA [UR40], [UR22], UR7, desc[UR54] ;  /* 0x00003628160073b4 */ /* 0x0009e20008211807 */
[----:B------:R-:W-:Y:S01]  /*24d0*/  UMOV UR12, UR28 ;  /* 0x0000001c000c7c82 */ /* 0x000fe20008000000 */
[----:B------:R-:W-:Y:S01]  /*24e0*/  UMOV UR13, UR44 ;  /* 0x0000002c000d7c82 */ /* 0x000fe20008000000 */
[----:B------:R-:W-:Y:S01]  /*24f0*/  UMOV UR9, UR41 ;  /* 0x0000002900097c82 */ /* 0x000fe20008000000 */
[----:B------:R4:W-:Y:S01]  /*2500*/  UTMALDG.3D.MULTICAST.2CTA [UR32], [UR20], UR31, desc[UR54] ;  /* 0x00003620140073b4 */ /* 0x0009e2000821181f */
[----:B------:R4:W-:Y:S01]  /*2510*/  UTMALDG.4D.MULTICAST.2CTA [UR24], [UR18], UR7, desc[UR54] ;  /* 0x00003618120073b4 */ /* 0x0009e20008219807 */
[----:B------:R4:W-:Y:S02]  /*2520*/  UTMALDG.4D.MULTICAST.2CTA [UR8], [UR16], UR30, desc[UR54] ;  /* 0x00003608100073b4 */ /* 0x0009e4000821981e */
[----:B----4-:R-:W-:Y:S01]  /*2530*/  NOP ;  /* 0x0000000000007918 */ /* 0x010fe20000000000 */
.L_x_33:
[----:B------:R-:W-:Y:S05]  /*2540*/  BSYNC.RECONVERGENT B0 ;  /* 0x0000000000007941 */ /* 0x000fea0003800200 */
.L_x_32:
[----:B------:R-:W-:Y:S01]  /*2550*/  UIADD3 UR42, UPT, UPT, UR42, 0x40, URZ ;  /* 0x000000402a2a7890 */ /* 0x000fe2000fffe0ff */
[----:B------:R-:W-:Y:S01]  /*2560*/  UMOV UR4, UR14 ;  /* 0x0000000e00047c82 */ /* 0x000fe20008000000 */
[----:B------:R-:W-:Y:S01]  /*2570*/  UMOV UR20, UR53 ;  /* 0x0000003500147c82 */ /* 0x000fe20008000000 */
[----:B------:R-:W-:Y:S09]  /*2580*/  BRA.U UP4, `(.L_x_34) ;  /* 0xfffffff904e87547 */ /* 0x000ff2000b83ffff */
.L_x_26:
[----:B------:R-:W-:Y:S01]  /*2590*/  ULEA UR4, UR14, UR6, 0x3 ;  /* 0x000000060e047291 */ /* 0x000fe2000f8e18ff */
[----:B-1----:R-:W-:Y:S01]  /*25a0*/  SHF.L.U32 R0, R12, 0x1f, RZ ;  /* 0x0000001f0c007819 */ /* 0x002fe200000006ff */
[----:B------:R-:W-:Y:S01]  /*25b0*/  @!P2 SYNCS.ARRIVE.TRANS64.A1T0 RZ, [UR6+0x1f8], RZ ;  /* 0x0001f8ffffffa9a7 */ /* 0x000fe20008100006 */
[----:B------:R-:W-:-:S06]  /*25c0*/  UISETP.GT.AND UP0, UPT, UR62, UR61, UPT ;  /* 0x0000003d3e00728c */ /* 0x000fcc000bf04270 */
[----:B--23--:R1:W2:Y:S03]  /*25d0*/  SYNCS.PHASECHK.TRANS64.TRYWAIT P1, [UR4+0xd8], R0 ;  /* 0x0000d800ff0075a7 */ /* 0x00c2a60008021104 */
[----:B------:R-:W-:Y:S05]  /*25e0*/  BRA.U !UP0, `(.L_x_35) ;  /* 0x0000000508207547 */ /* 0x000fea000b800000 */
[----:B------:R-:W-:Y:S01]  /*25f0*/  UIADD3 UR28, UPT, UPT, UR67, UR20, URZ ;  /* 0x00000014431c7290 */ /* 0x000fe2000fffe0ff */
[----:B------:R-:W-:-:S11]  /*2600*/  UMOV UR5, UR14 ;  /* 0x0000000e00057c82 */ /* 0x000fd60008000000 */
.L_x_43:
[----:B------:R-:W-:Y:S01]  /*2610*/  ULEA UR7, UR5, UR6, 0x3 ;  /* 0x0000000605077291 */ /* 0x000fe2000f8e18ff */
[----:B--2---:R-:W-:Y:S01]  /*2620*/  @P4 MOV R2, 0x3800 ;  /* 0x0000380000024802 */ /* 0x004fe20000000f00 */
[----:B--23--:R-:W-:Y:S10]  /*2630*/  @P1 BRA `(.L_x_36) ;  /* 0x00000000000c1947 */ /* 0x00cff40003800000 */
[----:B------:R-:W-:-:S04]  /*2640*/  SHF.L.U32 R3, R12, 0x1f, RZ ;  /* 0x0000001f0c037819 */ /* 0x000fc800000006ff */
[----:B------:R-:W2:Y:S02]  /*2650*/  SYNCS.PHASECHK.TRANS64.TRYWAIT P0, [UR7+0xd8], R3 ;  /* 0x0000d803ff0075a7 */ /* 0x000ea40008001107 */
[----:B--2---:R-:W-:Y:S05]  /*2660*/  @!P0 BRA `(.L_x_37) ;  /* 0x0000008800248947 */ /* 0x004fea0003800000 */
.L_x_36:
[----:B------:R2:W-:Y:S01]  /*2670*/  @P4 SYNCS.ARRIVE.TRANS64 RZ, [UR7], R2 ;  /* 0x00000002ffff49a7 */ /* 0x0005e20008000007 */
[----:B------:R-:W-:-:S04]  /*2680*/  ULOP3.LUT UR4, UR51, 0x2, URZ, 0xfc, !UPT ;  /* 0x0000000233047892 */ /* 0x000fc8000f8efcff */
[----:B------:R-:W-:-:S09]  /*2690*/  UISETP.NE.AND UP0, UPT, UR4, 0x2, UPT ;  /* 0x000000020400788c */ /* 0x000fd2000bf05270 */
[----:B------:R-:W-:Y:S05]  /*26a0*/  BRA.U UP0, `(.L_x_38) ;  /* 0x0000000100047547 */ /* 0x000fea000b800000 */
[----:B------:R-:W-:Y:S05]  /*26b0*/  BPT.TRAP 0x1 ;  /* 0x000000040000795c */ /* 0x000fea0000300000 */
.L_x_38:
[----:B------:R-:W-:Y:S04]  /*26c0*/  BSSY.RECONVERGENT B0, `(.L_x_39) ;  /* 0x0000003000007945 */ /* 0x000fe80003800200 */
[----:B------:R-:W-:Y:S05]  /*26d0*/  @!P3 BRA `(.L_x_40) ;  /* 0x000000000004b947 */ /* 0x000fea0003800000 */
[----:B------:R-:W-:Y:S05]  /*26e0*/  BPT.TRAP 0x1 ;  /* 0x000000040000795c */ /* 0x000fea0000300000 */
.L_x_40:
[----:B------:R-:W-:Y:S05]  /*26f0*/  BSYNC.RECONVERGENT B0 ;  /* 0x0000000000007941 */ /* 0x000fea0003800200 */
.L_x_39:
        /* <DEDUP_REMOVED lines=11> */
[----:B------:R-:W-:Y:S02]  /*27b0*/  ULEA UR40, UR5, UR49, 0xc ;  /* 0x0000003105287291 */ /* 0x000fe4000f8e60ff */
[----:B------:R-:W-:Y:S02]  /*27c0*/  UIADD3 UR12, UP3, UPT, UR46, 0x80, URZ ;  /* 0x000000802e0c7890 */ /* 0x000fe4000ff7e0ff */
[----:B------:R-:W-:Y:S02]  /*27d0*/  ULEA UR32, UR5, UR48, 0xb ;  /* 0x0000003005207291 */ /* 0x000fe4000f8e58ff */
[----:B------:R-:W-:Y:S02]  /*27e0*/  UIADD3 UR8, UP2, UPT, UR46, 0x180, URZ ;  /* 0x000001802e087890 */ /* 0x000fe4000ff5e0ff */
[----:B------:R-:W-:Y:S02]  /*27f0*/  USHF.L.U32 UR42, UR20, 0x6, URZ ;  /* 0x00000006142a7899 */ /* 0x000fe400080006ff */
[----:B------:R-:W-:-:S02]  /*2800*/  ULOP3.LUT UR41, UR7, 0xfefffff8, URZ, 0xc0, !UPT ;  /* 0xfefffff807297892 */ /* 0x000fc4000f8ec0ff */
[----:B------:R-:W-:Y:S02]  /*2810*/  UIADD3.X UR13, UPT, UPT, URZ, UR47, URZ, UP3, !UPT ;  /* 0x0000002fff0d7290 */ /* 0x000fe40009ffe4ff */
[----:B------:R-:W-:Y:S02]  /*2820*/  UIADD3 UR40, UPT, UPT, UR6, 0x8600, UR40 ;  /* 0x0000860006287890 */ /* 0x000fe4000fffe028 */
[----:B------:R-:W-:Y:S02]  /*2830*/  UPRMT UR15, URZ, 0x5410, UR37 ;  /* 0x00005410ff0f7896 */ /* 0x000fe40008000025 */
[----:B------:R-:W-:Y:S02]  /*2840*/  UIADD3.X UR9, UPT, UPT, URZ, UR47, URZ, UP2, !UPT ;  /* 0x0000002fff097290 */ /* 0x000fe400097fe4ff */
[----:B------:R-:W-:Y:S02]  /*2850*/  UIADD3 UR32, UPT, UPT, UR6, 0x23600, UR32 ;  /* 0x0002360006207890 */ /* 0x000fe4000fffe020 */
[----:B------:R-:W-:-:S02]  /*2860*/  UPRMT UR17, URZ, 0x5410, UR45 ;  /* 0x00005410ff117896 */ /* 0x000fc4000800002d */
[----:B------:R-:W-:Y:S01]  /*2870*/  USHF.L.U32 UR4, UR5, 0x9, URZ ;  /* 0x0000000905047899 */ /* 0x000fe200080006ff */
[----:B------:R-:W-:Y:S01]  /*2880*/  UMOV UR30, 0x0 ;  /* 0x00000000001e7882 */ /* 0x000fe20000000000 */
[----:B------:R-:W-:Y:S02]  /*2890*/  UMOV UR31, 0x10000000 ;  /* 0x10000000001f7882 */ /* 0x000fe40000000000 */
[----:B------:R-:W-:Y:S01]  /*28a0*/  ULOP3.LUT UR16, UR52, UR4, URZ, 0xfc, !UPT ;  /* 0x0000000434107292 */ /* 0x000fe2000f8efcff */
[----:B------:R4:W-:Y:S01]  /*28b0*/  UTMALDG.3D.MULTICAST.2CTA [UR40], [UR12], UR15, desc[UR30] ;  /* 0x00001e280c0073b4 */ /* 0x0009e2000821180f */
[----:B------:R-:W-:Y:S02]  /*28c0*/  UIADD3 UR24, UP1, UPT, UR46, 0x280, URZ ;  /* 0x000002802e187890 */ /* 0x000fe4000ff3e0ff */
[----:B------:R-:W-:Y:S02]  /*28d0*/  ULOP3.LUT UR4, UR4, UR50, URZ, 0xfc, !UPT ;  /* 0x0000003204047292 */ /* 0x000fe4000f8efcff */
[----:B------:R-:W-:Y:S01]  /*28e0*/  UIADD3 UR22, UP0, UPT, UR46, 0x380, URZ ;  /* 0x000003802e167890 */ /* 0x000fe2000ff1e0ff */
[----:B------:R-:W-:Y:S01]  /*28f0*/  UMOV UR36, UR44 ;  /* 0x0000002c00247c82 */ /* 0x000fe20008000000 */
[----:B------:R-:W-:Y:S01]  /*2900*/  UMOV UR33, UR41 ;  /* 0x0000002900217c82 */ /* 0x000fe20008000000 */
[----:B------:R-:W-:Y:S01]  /*2910*/  UMOV UR34, UR42 ;  /* 0x0000002a00227c82 */ /* 0x000fe20008000000 */
[----:B------:R-:W-:Y:S01]  /*2920*/  UIADD3.X UR25, UPT, UPT, URZ, UR47, URZ, UP1, !UPT ;  /* 0x0000002fff197290 */ /* 0x000fe20008ffe4ff */
[----:B------:R2:W-:Y:S01]  /*2930*/  UTMALDG.3D.MULTICAST.2CTA [UR32], [UR8], UR17, desc[UR30] ;  /* 0x00001e20080073b4 */ /* 0x0005e20008211811 */
[----:B------:R-:W-:-:S02]  /*2940*/  UIADD3 UR16, UPT, UPT, UR6, 0x30e00, UR16 ;  /* 0x00030e0006107890 */ /* 0x000fc4000fffe010 */
[----:B------:R-:W-:Y:S01]  /*2950*/  UIADD3.X UR23, UPT, UPT, URZ, UR47, URZ, UP0, !UPT ;  /* 0x0000002fff177290 */ /* 0x000fe200087fe4ff */
[----:B------:R-:W-:Y:S01]  /*2960*/  UMOV UR18, UR26 ;  /* 0x0000001a00127c82 */ /* 0x000fe20008000000 */
[----:B------:R-:W-:Y:S01]  /*2970*/  UMOV UR19, UR27 ;  /* 0x0000001b00137c82 */ /* 0x000fe20008000000 */
[----:B------:R-:W-:Y:S01]  /*2980*/  UMOV UR21, UR44 ;  /* 0x0000002c00157c82 */ /* 0x000fe20008000000 */
[----:B----4-:R-:W-:Y:S01]  /*2990*/  UMOV UR12, UR20 ;  /* 0x00000014000c7c82 */ /* 0x010fe20008000000 */
[----:B------:R-:W-:Y:S01]  /*29a0*/  UMOV UR13, UR44 ;  /* 0x0000002c000d7c82 */ /* 0x000fe20008000000 */
[----:B--2---:R-:W-:Y:S02]  /*29b0*/  UIADD3 UR8, UPT, UPT, UR6, 0x34400, UR4 ;  /* 0x0003440006087890 */ /* 0x004fe4000fffe004 */
[----:B------:R-:W-:Y:S01]  /*29c0*/  UPRMT UR4, URZ, 0x5410, UR38 ;  /* 0x00005410ff047896 */ /* 0x000fe20008000026 */
[----:B------:R-:W-:Y:S01]  /*29d0*/  UMOV UR17, UR41 ;  /* 0x0000002900117c82 */ /* 0x000fe20008000000 */
[----:B------:R-:W-:Y:S01]  /*29e0*/  UMOV UR9, UR41 ;  /* 0x0000002900097c82 */ /* 0x000fe20008000000 */
[----:B------:R4:W-:Y:S06]  /*29f0*/  UTMALDG.4D.MULTICAST.2CTA [UR16], [UR24], UR15, desc[UR30] ;  /* 0x00001e10180073b4 */ /* 0x0009ec000821980f */
[----:B------:R4:W-:Y:S02]  /*2a00*/  UTMALDG.4D.MULTICAST.2CTA [UR8], [UR22], UR4, desc[UR30] ;  /* 0x00001e08160073b4 */ /* 0x0009e40008219804 */
[----:B----4-:R-:W-:Y:S01]  /*2a10*/  NOP ;  /* 0x0000000000007918 */ /* 0x010fe20000000000 */
.L_x_42:
[----:B------:R-:W-:Y:S05]  /*2a20*/  BSYNC.RECONVERGENT B0 ;  /* 0x0000000000007941 */ /* 0x000fea0003800200 */
.L_x_41:
[----:B------:R-:W-:Y:S01]  /*2a30*/  UIADD3 UR20, UPT, UPT, UR20, 0x1, URZ ;  /* 0x0000000114147890 */ /* 0x000fe2000fffe0ff */
[----:B------:R-:W-:-:S03]  /*2a40*/  UMOV UR5, UR14 ;  /* 0x0000000e00057c82 */ /* 0x000fc60008000000 */
[----:B------:R-:W-:-:S09]  /*2a50*/  UISETP.NE.AND UP0, UPT, UR20, UR28, UPT ;  /* 0x0000001c1400728c */ /* 0x000fd2000bf05270 */
[----:B------:R-:W-:Y:S05]  /*2a60*/  BRA.U UP0, `(.L_x_43) ;  /* 0xfffffff900e87547 */ /* 0x000fea000b83ffff */
.L_x_35:
[C---:B------:R-:W-:Y:S01]  /*2a70*/  LEA R3, R11.reuse, UR6, 0x3 ;  /* 0x000000060b037c11 */ /* 0x040fe2000f8e18ff */
[----:B------:R-:W-:Y:S01]  /*2a80*/  NOP ;  /* 0x0000000000007918 */ /* 0x000fe20000000000 */
[----:B-1----:R-:W-:Y:S02]  /*2a90*/  SHF.L.U32 R0, R10, 0x1f, RZ ;  /* 0x0000001f0a007819 */ /* 0x002fe400000006ff */
[----:B------:R-:W-:Y:S02]  /*2aa0*/  LEA R5, R11, UR6, 0x4 ;  /* 0x000000060b057c11 */ /* 0x000fe4000f8e20ff */
[----:B------:R-:W1:Y:S02]  /*2ab0*/  SYNCS.PHASECHK.TRANS64.TRYWAIT P0, [R3+URZ+0x200], R0 ;  /* 0x00020000030075a7 */ /* 0x000e6400080011ff */
[----:B-1----:R-:W-:Y:S05]  /*2ac0*/  @!P0 BRA `(.L_x_44) ;  /* 0x0000008400248947 */ /* 0x002fea0003800000 */
.L_x_178:
[----:B------:R-:W4:Y:S01]  /*2ad0*/  LDS.128 R4, [R5+0x270] ;  /* 0x0002700005047984 */ /* 0x000f220000000c00 */
[----:B------:R-:W-:Y:S01]  /*2ae0*/  UISETP.GE.AND UP0, UPT, UR39, 0x1, UPT ;  /* 0x000000012700788c */ /* 0x000fe2000bf06270 */
[----:B------:R-:W-:Y:S01]  /*2af0*/  @!PT LDS RZ, [RZ] ;  /* 0x00000000fffff984 */ /* 0x000fe20000000800 */
[----:B------:R-:W-:Y:S01]  /*2b00*/  @!PT LDS RZ, [RZ] ;  /* 0x00000000fffff984 */ /* 0x000fe20000000800 */
[----:B------:R-:W-:Y:S01]  /*2b10*/  @!PT LDS RZ, [RZ] ;  /* 0x00000000fffff984 */ /* 0x000fe20000000800 */
[----:B------:R-:W-:Y:S01]  /*2b20*/  @!PT LDS RZ, [RZ] ;  /* 0x00000000fffff984 */ /* 0x000fe20000000800 */
[----:B------:R1:W-:Y:S06]  /*2b30*/  MEMBAR.ALL.CTA ;  /* 0x0000000000007992 */ /* 0x0003ec0000008000 */
[----:B-1----:R-:W1:Y:S01]  /*2b40*/  FENCE.VIEW.ASYNC.S ;  /* 0x00000000000073c6 */ /* 0x002e620000000000 */
[----:B----4-:R-:W-:-:S13]  /*2b50*/  LOP3.LUT P0, RZ, R6, 0x1, RZ, 0xc0, !PT ;  /* 0x0000000106ff7812 */ /* 0x010fda000780c0ff */
[----:B-1----:R-:W-:Y:S01]  /*2b60*/  VOTEU.ANY UP1, P0 ;  /* 0x0000000000ff7886 */ /* 0x002fe20000020100 */
[----:B------:R-:W-:-:S13]  /*2b70*/  PLOP3.LUT P0, PT, PT, PT, UP1, 0x80, 0x8 ;  /* 0x000000000008781c */ /* 0x000fda0003f0f018 */
[----:B------:R-:W-:Y:S02]  /*2b80*/  @P0 LOP3.LUT R0, R5, 0xffff, RZ, 0xc0, !PT ;  /* 0x0000ffff05000812 */ /* 0x000fe400078ec0ff */
[----:B--2---:R-:W-:Y:S02]  /*2b90*/  @P0 MOV R2, R4 ;  /* 0x0000000400020202 */ /* 0x004fe40000000f00 */
[----:B------:R-:W-:Y:S01]  /*2ba0*/  @P0 R2UR UR5, R0 ;  /* 0x00000000000502ca */ /* 0x000fe200000e0000 */
[----:B------:R-:W-:Y:S01]  /*2bb0*/  VIADD R0, R3, 0x210 ;  /* 0x0000021003007836 */ /* 0x000fe20000000000 */
[----:B------:R-:W-:Y:S02]  /*2bc0*/  @P0 SHF.R.U32.HI R4, RZ, 0x10, R5 ;  /* 0x00000010ff040819 */ /* 0x000fe40000011605 */
[----:B------:R-:W-:Y:S02]  /*2bd0*/  @P0 R2UR UR7, R2 ;  /* 0x00000000020702ca */ /* 0x000fe400000e0000 */
[----:B------:R-:W-:-:S02]  /*2be0*/  PRMT R0, RZ, 0x654, R0 ;  /* 0x00000654ff007816 */ /* 0x000fc40000000000 */
[----:B------:R-:W-:Y:S02]  /*2bf0*/  @P0 R2UR UR4, R4 ;  /* 0x00000000040402ca */ /* 0x000fe400000e0000 */
[----:B------:R1:W-:Y:S03]  /*2c00*/  SYNCS.ARRIVE.TRANS64.RED.A1T0 RZ, [R0+URZ], RZ ;  /* 0x000000ff00ff79a7 */ /* 0x0003e600081004ff */
[----:B------:R-:W-:-:S04]  /*2c10*/  @UP1 UMOV UR56, UR5 ;  /* 0x0000000500381c82 */ /* 0x000fc80008000000 */
[----:B------:R-:W-:-:S04]  /*2c20*/  @UP1 UMOV UR57, UR7 ;  /* 0x0000000700391c82 */ /* 0x000fc80008000000 */
[----:B------:R-:W-:Y:S01]  /*2c30*/  @UP1 UMOV UR44, UR4 ;  /* 0x00000004002c1c82 */ /* 0x000fe20008000000 */
[----:B------:R-:W-:Y:S05]  /*2c40*/  BRA.U !UP0, `(.L_x_45) ;  /* 0x0000000108d47547 */ /* 0x000fea000b800000 */
[----:B------:R-:W2:Y:S01]  /*2c50*/  LDCU.128 UR16, c[0x0][0xf10] ;  /* 0x0001e200ff1077ac */ /* 0x000ea20008000c00 */
[----:B------:R-:W4:Y:S01]  /*2c60*/  LDCU UR11, c[0x0][0xf20] ;  /* 0x0001e400ff0b77ac */ /* 0x000f220008000800 */
[----:B------:R-:W3:Y:S01]  /*2c70*/  LDCU UR24, c[0x0][0xf0c] ;  /* 0x0001e180ff1877ac */ /* 0x000ee20008000800 */
[----:B------:R-:W1:Y:S01]  /*2c80*/  LDCU.64 UR8, c[0x0][0xf28] ;  /* 0x0001e500ff0877ac */ /* 0x000e620008000a00 */
[----:B------:R-:W-:Y:S02]  /*2c90*/  UISETP.NE.AND UP3, UPT, UR39, 0x1, UPT ;  /* 0x000000012700788c */ /* 0x000fe4000bf65270 */
[----:B--2---:R-:W-:Y:S02]  /*2ca0*/  UIMAD.WIDE.U32 UR12, UR59, UR19, URZ ;  /* 0x000000133b0c72a5 */ /* 0x004fe4000f8e00ff */
[----:B------:R-:W-:Y:S02]  /*2cb0*/  UIMAD.WIDE.U32 UR4, UR60, UR16, URZ ;  /* 0x000000103c0472a5 */ /* 0x000fe4000f8e00ff */
[----:B------:R-:W-:-:S02]  /*2cc0*/  UISETP.NE.AND UP0, UPT, UR18, 0x1, UPT ;  /* 0x000000011200788c */ /* 0x000fc4000bf05270 */
[----:B------:R-:W-:Y:S01]  /*2cd0*/  UIMAD.WIDE.U32 UR22, UR56, UR19, URZ ;  /* 0x00000013381672a5 */ /* 0x000fe2000f8e00ff */
[----:B------:R-:W-:Y:S02]  /*2ce0*/  UMOV UR12, UR13 ;  /* 0x0000000d000c7c82 */ /* 0x000fe40008000000 */
[----:B------:R-:W-:Y:S01]  /*2cf0*/  UMOV UR4, UR5 ;  /* 0x0000000500047c82 */ /* 0x000fe20008000000 */
[----:B----4-:R-:W-:Y:S02]  /*2d00*/  USHF.R.U32.HI UR12, URZ, UR11, UR12 ;  /* 0x0000000bff0c7299 */ /* 0x010fe4000801160c */
[----:B---3--:R-:W-:Y:S02]  /*2d10*/  UISETP.NE.AND UP2, UPT, UR24, 0x1, UPT ;  /* 0x000000011800788c */ /* 0x008fe4000bf45270 */
[----:B------:R-:W-:Y:S02]  /*2d20*/  USHF.R.U32.HI UR4, URZ, UR17, UR4 ;  /* 0x00000011ff047299 */ /* 0x000fe40008011604 */
[----:B------:R-:W-:-:S02]  /*2d30*/  USEL UR5, UR59, UR12, !UP0 ;  /* 0x0000000c3b057287 */ /* 0x000fc4000c000000 */
[----:B------:R-:W-:Y:S02]  /*2d40*/  USEL UR7, UR60, UR4, !UP2 ;  /* 0x000000043c077287 */ /* 0x000fe4000d000000 */
[----:B-1----:R-:W-:Y:S01]  /*2d50*/  UIMAD.WIDE.U32 UR12, UR5, UR8, URZ ;  /* 0x00000008050c72a5 */ /* 0x002fe2000f8e00ff */
[----:B------:R-:W-:Y:S01]  /*2d60*/  UMOV UR4, UR23 ;  /* 0x0000001700047c82 */ /* 0x000fe20008000000 */
[----:B------:R-:W-:Y:S02]  /*2d70*/  UIMAD.WIDE.U32 UR20, UR57, UR16, URZ ;  /* 0x00000010391472a5 */ /* 0x000fe4000f8e00ff */
[----:B------:R-:W-:-:S03]  /*2d80*/  UIMAD.WIDE.U32 UR22, UR7, UR8, URZ ;  /* 0x00000008071672a5 */ /* 0x000fc6000f8e00ff */
[----:B------:R-:W-:Y:S01]  /*2d90*/  UMOV UR12, UR13 ;  /* 0x0000000d000c7c82 */ /* 0x000fe20008000000 */
[----:B------:R-:W-:Y:S02]  /*2da0*/  USHF.R.U32.HI UR4, URZ, UR11, UR4 ;  /* 0x0000000bff047299 */ /* 0x000fe40008011604 */
[----:B------:R-:W-:Y:S01]  /*2db0*/  @UP3 USHF.R.U32.HI UR5, URZ, UR9, UR12 ;  /* 0x00000009ff053299 */ /* 0x000fe2000801160c */
[----:B------:R-:W-:Y:S01]  /*2dc0*/  UMOV UR20, UR21 ;  /* 0x0000001500147c82 */ /* 0x000fe20008000000 */
[----:B------:R-:W-:Y:S01]  /*2dd0*/  UMOV UR22, UR23 ;  /* 0x0000001700167c82 */ /* 0x000fe20008000000 */
[----:B------:R-:W-:Y:S02]  /*2de0*/  USHF.R.U32.HI UR17, URZ, UR17, UR20 ;  /* 0x00000011ff117299 */ /* 0x000fe40008011614 */
[----:B------:R-:W-:Y:S02]  /*2df0*/  USEL UR4, UR56, UR4, !UP0 ;  /* 0x0000000438047287 */ /* 0x000fe4000c000000 */
[----:B------:R-:W-:-:S02]  /*2e00*/  @UP3 USHF.R.U32.HI UR7, URZ, UR9, UR22 ;  /* 0x00000009ff073299 */ /* 0x000fc40008011616 */
[----:B------:R-:W-:Y:S02]  /*2e10*/  UIMAD UR11, UR39, UR5, URZ ;  /* 0x00000005270b72a4 */ /* 0x000fe4000f8e02ff */
[----:B------:R-:W-:Y:S02]  /*2e20*/  USEL UR5, UR57, UR17, !UP2 ;  /* 0x0000001139057287 */ /* 0x000fe4000d000000 */
[----:B------:R-:W-:Y:S02]  /*2e30*/  UIMAD UR12, UR39, UR7, URZ ;  /* 0x00000007270c72a4 */ /* 0x000fe4000f8e02ff */
[----:B------:R-:W-:Y:S02]  /*2e40*/  UISETP.GE.AND UP0, UPT, UR4, UR11, UPT ;  /* 0x0000000b0400728c */ /* 0x000fe4000bf06270 */
[----:B------:R-:W-:Y:S02]  /*2e50*/  UIMAD.WIDE.U32 UR16, UR4, UR8, URZ ;  /* 0x00000008041072a5 */ /* 0x000fe4000f8e00ff */
[----:B------:R-:W-:-:S02]  /*2e60*/  UISETP.GE.OR UP0, UPT, UR5, UR12, UP0 ;  /* 0x0000000c0500728c */ /* 0x000fc40008706670 */
        /* <DEDUP_REMOVED lines=19> */
.L_x_45:
[----:B------:R-:W2:Y:S02]  /*2fa0*/  LDCU UR4, c[0x0][0xf30] ;  /* 0x0001e600ff0477ac */ /* 0x000ea40008000800 */
[----:B--2---:R-:W-:-:S09]  /*2fb0*/  UISETP.NE.AND UP0, UPT, UR4, 0x1, UPT ;  /* 0x000000010400788c */ /* 0x004fd2000bf05270 */
[----:B------:R-:W-:Y:S05]  /*2fc0*/  BRA.U UP0, `(.L_x_46) ;  /* 0x0000000100447547 */ /* 0x000fea000b800000 */
[----:B------:R-:W2:Y:S01]  /*2fd0*/  LDCU.128 UR16, c[0x0][0xf10] ;  /* 0x0001e200ff1077ac */ /* 0x000ea20008000c00 */
[----:B------:R-:W4:Y:S01]  /*2fe0*/  LDCU UR11, c[0x0][0xf0c] ;  /* 0x0001e180ff0b77ac */ /* 0x000f220008000800 */
[----:B------:R-:W1:Y:S01]  /*2ff0*/  LDCU UR7, c[0x0][0xf20] ;  /* 0x0001e400ff0777ac */ /* 0x000e620008000800 */
[----:B--2---:R-:W-:Y:S02]  /*3000*/  UIMAD.WIDE.U32 UR8, UR57, UR16, URZ ;  /* 0x00000010390872a5 */ /* 0x004fe4000f8e00ff */
[----:B------:R-:W-:Y:S02]  /*3010*/  UIMAD.WIDE.U32 UR4, UR56, UR19, URZ ;  /* 0x00000013380472a5 */ /* 0x000fe4000f8e00ff */
[----:B----4-:R-:W-:Y:S02]  /*3020*/  UISETP.NE.AND UP2, UPT, UR11, 0x1, UPT ;  /* 0x000000010b00788c */ /* 0x010fe4000bf45270 */
[----:B------:R-:W-:Y:S01]  /*3030*/  UISETP.NE.AND UP0, UPT, UR18, 0x1, UPT ;  /* 0x000000011200788c */ /* 0x000fe2000bf05270 */
[----:B------:R-:W-:-:S02]  /*3040*/  UMOV UR8, UR9 ;  /* 0x0000000900087c82 */ /* 0x000fc40008000000 */
[----:B------:R-:W-:Y:S01]  /*3050*/  UMOV UR4, UR5 ;  /* 0x0000000500047c82 */ /* 0x000fe20008000000 */
[----:B------:R-:W-:Y:S02]  /*3060*/  USHF.R.U32.HI UR17, URZ, UR17, UR8 ;  /* 0x00000011ff117299 */ /* 0x000fe40008011608 */
[----:B-1----:R-:W-:Y:S02]  /*3070*/  USHF.R.U32.HI UR4, URZ, UR7, UR4 ;  /* 0x00000007ff047299 */ /* 0x002fe40008011604 */
[----:B------:R-:W-:Y:S02]  /*3080*/  USEL UR5, UR57, UR17, !UP2 ;  /* 0x0000001139057287 */ /* 0x000fe4000d000000 */
[----:B------:R-:W-:-:S04]  /*3090*/  USEL UR4, UR56, UR4, !UP0 ;  /* 0x0000000438047287 */ /* 0x000fc8000c000000 */
[----:B------:R-:W-:Y:S02]  /*30a0*/  UIADD3 UR7, UPT, UPT, UR5, -UR4, URZ ;  /* 0x8000000405077290 */ /* 0x000fe4000fffe0ff */
[----:B------:R-:W-:Y:S02]  /*30b0*/  UIADD3 UR4, UPT, UPT, -UR5, UR4, URZ ;  /* 0x0000000405047290 */ /* 0x000fe4000fffe1ff */
[----:B------:R-:W-:Y:S02]  /*30c0*/  UIMAD UR56, UR7, UR18, UR56 ;  /* 0x00000012073872a4 */ /* 0x000fe4000f8e0238 */
[----:B------:R-:W-:-:S12]  /*30d0*/  UIMAD UR57, UR4, UR11, UR57 ;  /* 0x0000000b043972a4 */ /* 0x000fd8000f8e0239 */
.L_x_46:
[----:B------:R-:W-:Y:S01]  /*30e0*/  VIADD R11, R11, 0x1 ;  /* 0x000000010b0b7836 */ /* 0x000fe20000000000 */
[----:B------:R-:W-:Y:S01]  /*30f0*/  R2UR UR4, R86 ;  /* 0x00000000560472ca */ /* 0x000fe200000e0000 */
[----:B------:R-:W-:Y:S01]  /*3100*/  UIADD3 UR16, UPT, UPT, UR57, UR63, URZ ;  /* 0x0000003f39107290 */ /* 0x000fe2000fffe0ff */
[----:B------:R-:W-:Y:S02]  /*3110*/  PLOP3.LUT P2, PT, PT, PT, PT, 0x80, 0x8 ;  /* 0x000000000008781c */ /* 0x000fe40003f4f070 */
[----:B------:R-:W-:-:S04]  /*3120*/  ISETP.NE.AND P0, PT, R11, 0x2, PT ;  /* 0x000000020b00780c */ /* 0x000fc80003f05270 */
[----:B------:R-:W-:Y:S02]  /*3130*/  SEL R3, RZ, 0x1, P0 ;  /* 0x00000001ff037807 */ /* 0x000fe40000000000 */
[----:B------:R-:W-:Y:S02]  /*3140*/  SEL R11, R11, RZ, P0 ;  /* 0x000000ff0b0b7207 */ /* 0x000fe40000000000 */
[----:B------:R-:W-:Y:S01]  /*3150*/  LOP3.LUT R10, R10, R3, RZ, 0x3c, !PT ;  /* 0x000000030a0a7212 */ /* 0x000fe200078e3cff */
[----:B------:R-:W-:Y:S01]  /*3160*/  UIADD3 UR11, UPT, UPT, UR56, UR4, URZ ;  /* 0x00000004380b7290 */ /* 0x000fe2000fffe0ff */
[----:B------:R-:W-:Y:S11]  /*3170*/  BRA.U UP1, `(.L_x_47) ;  /* 0xffffffed015c7547 */ /* 0x000ff6000b83ffff */
[----:B------:R-:W-:Y:S01]  /*3180*/  UIADD3 UR7, UPT, UPT, UR6, 0xd8, URZ ;  /* 0x000000d806077890 */ /* 0x000fe2000fffe0ff */
[----:B------:R-:W-:-:S03]  /*3190*/  SHF.L.U32 R3, R12, 0x1f, RZ ;  /* 0x0000001f0c037819 */ /* 0x000fc600000006ff */
[----:B------:R-:W-:-:S09]  /*31a0*/  ULEA UR4, UR14, UR7, 0x3 ;  /* 0x000000070e047291 */ /* 0x000fd2000f8e18ff */
[----:B------:R-:W2:Y:S02]  /*31b0*/  SYNCS.PHASECHK.TRANS64.TRYWAIT P0, [UR4], R3 ;  /* 0x00000003ff0075a7 */ /* 0x000ea40008001104 */
[----:B--2---:R-:W-:Y:S05]  /*31c0*/  @!P0 BRA `(.L_x_48) ;  /* 0x0000007c00788947 */ /* 0x004fea0003800000 */
.L_x_180:
[----:B------:R-:W-:-:S04]  /*31d0*/  UIADD3 UR4, UPT, UPT, UR14, 0x1, URZ ;  /* 0x000000010e047890 */ /* 0x000fc8000fffe0ff */
[----:B------:R-:W-:-:S04]  /*31e0*/  UISETP.NE.AND UP0, UPT, UR4, 0x1b, UPT ;  /* 0x0000001b0400788c */ /* 0x000fc8000bf05270 */
[----:B------:R-:W-:Y:S02]  /*31f0*/  USEL UR6, URZ, 0x1, UP0 ;  /* 0x00000001ff067887 */ /* 0x000fe40008000000 */
[----:B------:R-:W-:-:S04]  /*3200*/  USEL UR4, UR4, URZ, UP0 ;  /* 0x000000ff04047287 */ /* 0x000fc80008000000 */
[----:B------:R-:W-:Y:S01]  /*3210*/  ULEA UR5, UR4, UR7, 0x3 ;  /* 0x0000000704057291 */ /* 0x000fe2000f8e18ff */
[----:B------:R-:W-:-:S04]  /*3220*/  LOP3.LUT R2, R12, UR6, RZ, 0x3c, !PT ;  /* 0x000000060c027c12 */ /* 0x000fc8000f8e3cff */
[----:B-1----:R-:W-:-:S04]  /*3230*/  SHF.L.U32 R3, R2, 0x1f, RZ ;  /* 0x0000001f02037819 */ /* 0x002fc800000006ff */
[----:B------:R-:W1:Y:S02]  /*3240*/  SYNCS.PHASECHK.TRANS64.TRYWAIT P0, [UR5], R3 ;  /* 0x00000003ff0075a7 */ /* 0x000e640008001105 */
[----:B-1----:R-:W-:Y:S05]  /*3250*/  @!P0 BRA `(.L_x_49) ;  /* 0x0000007c006c8947 */ /* 0x002fea0003800000 */
.L_x_182:
        /* <DEDUP_REMOVED lines=9> */
.L_x_184:
        /* <DEDUP_REMOVED lines=9> */
.L_x_186:
        /* <DEDUP_REMOVED lines=9> */
.L_x_188:
        /* <DEDUP_REMOVED lines=9> */
.L_x_190:
        /* <DEDUP_REMOVED lines=9> */
.L_x_192:
        /* <DEDUP_REMOVED lines=9> */
.L_x_194:
        /* <DEDUP_REMOVED lines=9> */
.L_x_196:
        /* <DEDUP_REMOVED lines=9> */
.L_x_198:
        /* <DEDUP_REMOVED lines=9> */
.L_x_200:
        /* <DEDUP_REMOVED lines=9> */
.L_x_202:
        /* <DEDUP_REMOVED lines=9> */
.L_x_204:
        /* <DEDUP_REMOVED lines=9> */
.L_x_206:
        /* <DEDUP_REMOVED lines=9> */
.L_x_208:
        /* <DEDUP_REMOVED lines=9> */
.L_x_210:
        /* <DEDUP_REMOVED lines=9> */
.L_x_212:
        /* <DEDUP_REMOVED lines=9> */
.L_x_214:
        /* <DEDUP_REMOVED lines=9> */
.L_x_216:
        /* <DEDUP_REMOVED lines=9> */
.L_x_218:
        /* <DEDUP_REMOVED lines=9> */
.L_x_220:
        /* <DEDUP_REMOVED lines=9> */
.L_x_222:
        /* <DEDUP_REMOVED lines=9> */
.L_x_224:
        /* <DEDUP_REMOVED lines=9> */
.L_x_226:
        /* <DEDUP_REMOVED lines=9> */
.L_x_228:
        /* <DEDUP_REMOVED lines=9> */
.L_x_230:
[----:B------:R-:W-:-:S04]  /*3fe0*/  UIADD3 UR4, UPT, UPT, UR4, 0x1, URZ ;  /* 0x0000000104047890 */ /* 0x000fc8000fffe0ff */
[----:B------:R-:W-:-:S04]  /*3ff0*/  UISETP.NE.AND UP0, UPT, UR4, 0x1b, UPT ;  /* 0x0000001b0400788c */ /* 0x000fc8000bf05270 */
[----:B------:R-:W-:Y:S02]  /*4000*/  USEL UR5, URZ, 0x1, UP0 ;  /* 0x00000001ff057887 */ /* 0x000fe40008000000 */
[----:B------:R-:W-:-:S04]  /*4010*/  USEL UR4, UR4, URZ, UP0 ;  /* 0x000000ff04047287 */ /* 0x000fc80008000000 */
[----:B------:R-:W-:Y:S01]  /*4020*/  ULEA UR4, UR4, UR7, 0x3 ;  /* 0x0000000704047291 */ /* 0x000fe2000f8e18ff */
[----:B-1----:R-:W-:-:S04]  /*4030*/  LOP3.LUT R3, R2, UR5, RZ, 0x3c, !PT ;  /* 0x0000000502037c12 */ /* 0x002fc8000f8e3cff */
[----:B------:R-:W-:Y:S01]  /*4040*/  SHF.L.U32 R3, R3, 0x1f, RZ ;  /* 0x0000001f03037819 */ /* 0x000fe200000006ff */
[----:B------:R-:W-:-:S07]  /*4050*/  IMAD.U32 R0, RZ, RZ, UR4 ;  /* 0x00000004ff007e24 */ /* 0x000fce000f8e00ff */
.L_x_74:
[----:B-1----:R1:W2:Y:S02]  /*4060*/  SYNCS.PHASECHK.TRANS64.TRYWAIT P0, [R0+URZ], R3 ;  /* 0x00000003000075a7 */ /* 0x0022a400080011ff */
[----:B--2---:R-:W-:Y:S05]  /*4070*/  @!P0 NANOSLEEP.SYNCS 0x989680 ;  /* 0x009896800000895d */ /* 0x004fea0003900000 */
[----:B------:R-:W2:Y:S02]  /*4080*/  @!P0 SYNCS.PHASECHK.TRANS64 P0, [R0+URZ], R3 ;  /* 0x00000003000085a7 */ /* 0x000ea400080010ff */
[----:B--2---:R-:W-:Y:S05]  /*4090*/  @P0 EXIT ;  /* 0x000000000000094d */ /* 0x004fea0003800000 */
[----:B------:R-:W-:Y:S05]  /*40a0*/  BRA `(.L_x_74) ;  /* 0xfffffffc00ec7947 */ /* 0x000fea000383ffff */
.L_x_23:
[----:B------:R-:W-:-:S04]  /*40b0*/  UISETP.NE.AND UP0, UPT, UR58, URZ, UPT ;  /* 0x000000ff3a00728c */ /* 0x000fc8000bf05270 */
[----:B------:R-:W-:-:S09]  /*40c0*/  UISETP.NE.OR UP0, UPT, UR17, 0x1, UP0 ;  /* 0x000000011100788c */ /* 0x000fd20008705670 */
[----:B------:R-:W-:Y:S05]  /*40d0*/  BRA.U UP0, `(.L_x_75) ;  /* 0x0000000500487547 */ /* 0x000fea000b800000 */
[----:B------:R-:W-:Y:S01]  /*40e0*/  ISETP.GE.U32.AND P2, PT, R0, 0x8, PT ;  /* 0x000000080000780c */ /* 0x000fe20003f46070 */
[----:B------:R-:W-:Y:S01]  /*40f0*/  IMAD.MOV.U32 R12, RZ, RZ, 0x1 ;  /* 0x00000001ff0c7424 */ /* 0x000fe200078e00ff */
[----:B------:R-:W-:Y:S02]  /*4100*/  CS2R R10, SRZ ;  /* 0x00000000000a7805 */ /* 0x000fe4000001ff00 */
[----:B------:R-:W-:Y:S01]  /*4110*/  CS2R R8, SRZ ;  /* 0x0000000000087805 */ /* 0x000fe2000001ff00 */
[----:B------:R-:W-:Y:S01]  /*4120*/  UMOV UR6, 0x400 ;  /* 0x0000040000067882 */ /* 0x000fe20000000000 */
[----:B------:R-:W-:Y:S01]  /*4130*/  UMOV UR5, URZ ;  /* 0x000000ff00057c82 */ /* 0x000fe20008000000 */
[----:B------:R-:W-:-:S12]  /*4140*/  ULEA UR6, UR58, UR6, 0x18 ;  /* 0x000000063a067291 */ /* 0x000fd8000f8ec0ff */
.L_x_79:
[----:B------:R-:W-:Y:S02]  /*4150*/  LEA R2, R8, UR6, 0x3 ;  /* 0x0000000608027c11 */ /* 0x000fe4000f8e18ff */
[----:B------:R-:W-:-:S03]  /*4160*/  SHF.L.U32 R5, R9, 0x1f, RZ ;  /* 0x0000001f09057819 */ /* 0x000fc600000006ff */
[----:B------:R-:W-:Y:S01]  /*4170*/  VIADD R4, R2, 0x250 ;  /* 0x0000025002047836 */ /* 0x000fe20000000000 */
[----:B------:R-:W1:Y:S02]  /*4180*/  SYNCS.PHASECHK.TRANS64.TRYWAIT P0, [R2+URZ+0x240], R5 ;  /* 0x00024005020075a7 */ /* 0x000e6400080011ff */
[----:B-1----:R-:W-:Y:S05]  /*4190*/  @!P0 BRA `(.L_x_76) ;  /* 0x0000007400f48947 */ /* 0x002fea0003800000 */
.L_x_231:
[----:B------:R-:W-:Y:S01]  /*41a0*/  ULEA UR4, UR5, UR6, 0x3 ;  /* 0x0000000605047291 */ /* 0x000fe2000f8e18ff */
[----:B------:R-:W-:Y:S02]  /*41b0*/  PRMT R4, RZ, 0x654, R4 ;  /* 0x00000654ff047816 */ /* 0x000fe40000000004 */
[----:B-1----:R-:W-:Y:S01]  /*41c0*/  SHF.L.U32 R5, R12, 0x1f, RZ ;  /* 0x0000001f0c057819 */ /* 0x002fe200000006ff */
[----:B------:R-:W-:Y:S01]  /*41d0*/  UIADD3 UR7, UPT, UPT, UR4, 0x200, URZ ;  /* 0x0000020004077890 */ /* 0x000fe2000fffe0ff */
[----:B------:R1:W-:Y:S05]  /*41e0*/  SYNCS.ARRIVE.TRANS64.RED.A1T0 RZ, [R4+URZ], RZ ;  /* 0x000000ff04ff79a7 */ /* 0x0003ea00081004ff */
[----:B------:R-:W-:Y:S01]  /*41f0*/  IMAD.U32 R7, RZ, RZ, UR7 ;  /* 0x00000007ff077e24 */ /* 0x000fe2000f8e00ff */
[----:B------:R-:W2:Y:S04]  /*4200*/  SYNCS.PHASECHK.TRANS64.TRYWAIT P0, [UR4+0x210], R5 ;  /* 0x00021005ff0075a7 */ /* 0x000ea80008001104 */
[----:B------:R-:W-:Y:S01]  /*4210*/  PRMT R6, R0, 0x654, R7 ;  /* 0x0000065400067816 */ /* 0x000fe20000000007 */
[----:B-1----:R-:W-:Y:S01]  /*4220*/  @!P2 IMAD.MOV.U32 R4, RZ, RZ, 0x10 ;  /* 0x00000010ff04a424 */ /* 0x002fe200078e00ff */
[----:B--2---:R-:W-:Y:S06]  /*4230*/  @!P0 BRA `(.L_x_77) ;  /* 0x0000007400e08947 */ /* 0x004fec0003800000 */
.L_x_233:
[----:B------:R-:W-:Y:S01]  /*4240*/  ULEA UR8, UR5, UR6, 0x4 ;  /* 0x0000000605087291 */ /* 0x000fe2000f8e20ff */
[----:B------:R-:W-:Y:S01]  /*4250*/  SEL R3, R6, R3, !P2 ;  /* 0x0000000306037207 */ /* 0x000fe20005000000 */
[----:B------:R-:W-:Y:S01]  /*4260*/  UIADD3 UR9, UPT, UPT, UR4, 0x200, URZ ;  /* 0x0000020004097890 */ /* 0x000fe2000fffe0ff */
[----:B-1----:R-:W-:Y:S01]  /*4270*/  LEA R2, R11, UR6, 0x3 ;  /* 0x000000060b027c11 */ /* 0x002fe2000f8e18ff */
[----:B------:R-:W-:Y:S01]  /*4280*/  UIADD3 UR8, UPT, UPT, UR8, 0x270, URZ ;  /* 0x0000027008087890 */ /* 0x000fe2000fffe0ff */
[----:B------:R-:W-:Y:S01]  /*4290*/  SHF.L.U32 R5, R10, 0x1f, RZ ;  /* 0x0000001f0a057819 */ /* 0x000fe200000006ff */
[----:B------:R1:W-:Y:S01]  /*42a0*/  @!P2 SYNCS.ARRIVE.TRANS64.RED RZ, [R3+URZ], R4 ;  /* 0x0000000403ffa9a7 */ /* 0x0003e200080004ff */
[----:B------:R-:W-:Y:S01]  /*42b0*/  UIADD3 UR4, UPT, UPT, UR5, 0x1, URZ ;  /* 0x0000000105047890 */ /* 0x000fe2000fffe0ff */
[----:B------:R-:W-:-:S03]  /*42c0*/  VIADD R8, R8, 0x1 ;  /* 0x0000000108087836 */ /* 0x000fc60000000000 */
[----:B------:R-:W-:Y:S02]  /*42d0*/  UISETP.NE.AND UP0, UPT, UR4, 0x2, UPT ;  /* 0x000000020400788c */ /* 0x000fe4000bf05270 */
[----:B------:R-:W-:Y:S06]  /*42e0*/  UGETNEXTWORKID.BROADCAST [UR8], [UR9] ;  /* 0x00000000080073ca */ /* 0x000fec0008000100 */
[----:B------:R-:W-:Y:S01]  /*42f0*/  USEL UR7, URZ, 0x1, UP0 ;  /* 0x00000001ff077887 */ /* 0x000fe20008000000 */
[----:B------:R-:W-:Y:S01]  /*4300*/  ISETP.NE.AND P0, PT, R8, 0x2, PT ;  /* 0x000000020800780c */ /* 0x000fe20003f05270 */
[----:B------:R-:W-:Y:S01]  /*4310*/  USEL UR5, UR4, URZ, UP0 ;  /* 0x000000ff04057287 */ /* 0x000fe20008000000 */
[----:B------:R-:W2:Y:S03]  /*4320*/  SYNCS.PHASECHK.TRANS64.TRYWAIT P1, [R2+URZ+0x200], R5 ;  /* 0x00020005020075a7 */ /* 0x000ea600080211ff */
[----:B------:R-:W-:Y:S01]  /*4330*/  LOP3.LUT R12, R12, UR7, RZ, 0x3c, !PT ;  /* 0x000000070c0c7c12 */ /* 0x000fe2000f8e3cff */
[----:B-12---:R-:W-:Y:S07]  /*4340*/  @!P1 BRA `(.L_x_78) ;  /* 0x0000007400b49947 */ /* 0x006fee0003800000 */
.L_x_234:
[C---:B------:R-:W-:Y:S01]  /*4350*/  LEA R4, R11.reuse, UR6, 0x4 ;  /* 0x000000060b047c11 */ /* 0x040fe2000f8e20ff */
[----:B-1----:R-:W-:Y:S01]  /*4360*/  VIADD R2, R2, 0x210 ;  /* 0x0000021002027836 */ /* 0x002fe20000000000 */
[----:B------:R-:W-:Y:S01]  /*4370*/  SEL R8, R8, RZ, P0 ;  /* 0x000000ff08087207 */ /* 0x000fe20000000000 */
[----:B------:R-:W-:-:S03]  /*4380*/  VIADD R11, R11, 0x1 ;  /* 0x000000010b0b7836 */ /* 0x000fc60000000000 */
[----:B------:R-:W1:Y:S01]  /*4390*/  LDS.128 R4, [R4+0x270] ;  /* 0x0002700004047984 */ /* 0x000e620000000c00 */
[----:B------:R-:W-:Y:S02]  /*43a0*/  PRMT R2, RZ, 0x654, R2 ;  /* 0x00000654ff027816 */ /* 0x000fe40000000002 */
[C---:B------:R-:W-:Y:S01]  /*43b0*/  ISETP.NE.AND P1, PT, R11.reuse, 0x2, PT ;  /* 0x000000020b00780c */ /* 0x040fe20003f25270 */
[----:B------:R-:W-:Y:S01]  /*43c0*/  @!PT LDS RZ, [RZ] ;  /* 0x00000000fffff984 */ /* 0x000fe20000000800 */
[----:B------:R-:W-:Y:S01]  /*43d0*/  @!PT LDS RZ, [RZ] ;  /* 0x00000000fffff984 */ /* 0x000fe20000000800 */
[----:B------:R-:W-:Y:S01]  /*43e0*/  @!PT LDS RZ, [RZ] ;  /* 0x00000000fffff984 */ /* 0x000fe20000000800 */
[----:B------:R-:W-:Y:S01]  /*43f0*/  @!PT LDS RZ, [RZ] ;  /* 0x00000000fffff984 */ /* 0x000fe20000000800 */
[----:B------:R2:W-:Y:S06]  /*4400*/  MEMBAR.ALL.CTA ;  /* 0x0000000000007992 */ /* 0x0005ec0000008000 */
[----:B--2---:R-:W2:Y:S01]  /*4410*/  FENCE.VIEW.ASYNC.S ;  /* 0x00000000000073c6 */ /* 0x004ea20000000000 */
[----:B------:R-:W-:Y:S01]  /*4420*/  SEL R11, R11, RZ, P1 ;  /* 0x000000ff0b0b7207 */ /* 0x000fe20000800000 */
[----:B--2---:R2:W-:Y:S01]  /*4430*/  SYNCS.ARRIVE.TRANS64.RED.A1T0 RZ, [R2+URZ], RZ ;  /* 0x000000ff02ff79a7 */ /* 0x0045e200081004ff */
[----:B-1----:R-:W-:-:S02]  /*4440*/  LOP3.LUT P3, RZ, R6, 0x1, RZ, 0xc0, !PT ;  /* 0x0000000106ff7812 */ /* 0x002fc4000786c0ff */
[----:B------:R-:W-:-:S04]  /*4450*/  SEL R5, RZ, 0x1, P1 ;  /* 0x00000001ff057807 */ /* 0x000fc80000800000 */
[----:B------:R-:W-:Y:S02]  /*4460*/  LOP3.LUT R10, R10, R5, RZ, 0x3c, !PT ;  /* 0x000000050a0a7212 */ /* 0x000fe400078e3cff */
[----:B--2---:R-:W-:-:S04]  /*4470*/  SEL R2, RZ, 0x1, P0 ;  /* 0x00000001ff027807 */ /* 0x004fc80000000000 */
[----:B------:R-:W-:Y:S01]  /*4480*/  LOP3.LUT R9, R9, R2, RZ, 0x3c, !PT ;  /* 0x0000000209097212 */ /* 0x000fe200078e3cff */
[----:B------:R-:W-:Y:S06]  /*4490*/  @P3 BRA `(.L_x_79) ;  /* 0xfffffffc002c3947 */ /* 0x000fec000383ffff */
[----:B------:R-:W-:Y:S01]  /*44a0*/  ULEA UR4, UR5, UR6, 0x3 ;  /* 0x0000000605047291 */ /* 0x000fe2000f8e18ff */
[----:B------:R-:W-:-:S08]  /*44b0*/  SHF.L.U32 R3, R12, 0x1f, RZ ;  /* 0x0000001f0c037819 */ /* 0x000fd000000006ff */
[----:B------:R-:W1:Y:S02]  /*44c0*/  SYNCS.PHASECHK.TRANS64 P0, [UR4+0x210], R3 ;  /* 0x00021003ff0075a7 */ /* 0x000e640008001004 */
[----:B-1----:R-:W-:Y:S05]  /*44d0*/  @P0 BRA `(.L_x_80) ;  /* 0x0000000000080947 */ /* 0x002fea0003800000 */
[----:B------:R-:W1:Y:S02]  /*44e0*/  SYNCS.PHASECHK.TRANS64.TRYWAIT P0, [UR4+0x210], R3 ;  /* 0x00021003ff0075a7 */ /* 0x000e640008001104 */
[----:B-1----:R-:W-:Y:S05]  /*44f0*/  @!P0 BRA `(.L_x_81) ;  /* 0x00000074005c8947 */ /* 0x002fea0003800000 */
.L_x_80:
[----:B------:R-:W-:-:S04]  /*4500*/  UIADD3 UR7, UPT, UPT, UR5, 0x1, URZ ;  /* 0x0000000105077890 */ /* 0x000fc8000fffe0ff */
[----:B------:R-:W-:-:S04]  /*4510*/  UISETP.NE.AND UP0, UPT, UR7, 0x2, UPT ;  /* 0x000000020700788c */ /* 0x000fc8000bf05270 */
[----:B------:R-:W-:Y:S02]  /*4520*/  USEL UR8, URZ, 0x1, UP0 ;  /* 0x00000001ff087887 */ /* 0x000fe40008000000 */
[----:B------:R-:W-:-:S04]  /*4530*/  USEL UR7, UR7, URZ, UP0 ;  /* 0x000000ff07077287 */ /* 0x000fc80008000000 */
[----:B------:R-:W-:Y:S01]  /*4540*/  ULEA UR7, UR7, UR6, 0x3 ;  /* 0x0000000607077291 */ /* 0x000fe2000f8e18ff */
[----:B-1----:R-:W-:-:S04]  /*4550*/  LOP3.LUT R3, R12, UR8, RZ, 0x3c, !PT ;  /* 0x000000080c037c12 */ /* 0x002fc8000f8e3cff */
[----:B------:R-:W-:-:S04]  /*4560*/  SHF.L.U32 R0, R3, 0x1f, RZ ;  /* 0x0000001f03007819 */ /* 0x000fc800000006ff */
[----:B------:R-:W1:Y:S02]  /*4570*/  SYNCS.PHASECHK.TRANS64 P0, [UR7+0x210], R0 ;  /* 0x00021000ff0075a7 */ /* 0x000e640008001007 */
[----:B-1----:R-:W-:Y:S05]  /*4580*/  @P0 EXIT ;  /* 0x000000000000094d */ /* 0x002fea0003800000 */
[----:B------:R-:W-:Y:S02]  /*4590*/  SHF.L.U32 R3, R3, 0x1f, RZ ;  /* 0x0000001f03037819 */ /* 0x000fe400000006ff */
[----:B------:R-:W-:-:S07]  /*45a0*/  MOV R0, UR7 ;  /* 0x0000000700007c02 */ /* 0x000fce0008000f00 */
.L_x_82:
[----:B-1----:R1:W2:Y:S02]  /*45b0*/  SYNCS.PHASECHK.TRANS64.TRYWAIT P0, [R0+URZ+0x210], R3 ;  /* 0x00021003000075a7 */ /* 0x0022a400080011ff */
[----:B--2---:R-:W-:Y:S05]  /*45c0*/  @!P0 NANOSLEEP.SYNCS 0x989680 ;  /* 0x009896800000895d */ /* 0x004fea0003900000 */
[----:B------:R-:W2:Y:S02]  /*45d0*/  @!P0 SYNCS.PHASECHK.TRANS64 P0, [R0+URZ+0x210], R3 ;  /* 0x00021003000085a7 */ /* 0x000ea400080010ff */
[----:B--2---:R-:W-:Y:S05]  /*45e0*/  @P0 EXIT ;  /* 0x000000000000094d */ /* 0x004fea0003800000 */
[----:B------:R-:W-:Y:S05]  /*45f0*/  BRA `(.L_x_82) ;  /* 0xfffffffc00ec7947 */ /* 0x000fea000383ffff */
.L_x_75:
[----:B------:R-:W-:Y:S05]  /*4600*/  BRA.U UP6, `(.L_x_83) ;  /* 0x0000001106987547 */ /* 0x000fea000b800000 */
[----:B------:R-:W-:Y:S01]  /*4610*/  UMOV UR4, 0x40 ;  /* 0x0000004000047882 */ /* 0x000fe20000000000 */
[----:B------:R-:W-:Y:S01]  /*4620*/  NOP ;  /* 0x0000000000007918 */ /* 0x000fe20000000000 */
[----:B------:R-:W-:Y:S01]  /*4630*/  ULEA UR5, UR58, UR4, 0x18 ;  /* 0x000000043a057291 */ /* 0x000fe2000f8ec0ff */
[----:B------:R-:W-:Y:S02]  /*4640*/  UMOV UR6, 0x400 ;  /* 0x0000040000067882 */ /* 0x000fe40000000000 */
[----:B------:R-:W-:-:S06]  /*4650*/  ULEA UR6, UR58, UR6, 0x18 ;  /* 0x000000063a067291 */ /* 0x000fcc000f8ec0ff */
[----:B------:R-:W1:Y:S02]  /*4660*/  LDS.U8 R0, [UR5+0x1c] ;  /* 0x00001c05ff007984 */ /* 0x000e640008000000 */
[----:B-1----:R-:W-:-:S13]  /*4670*/  ISETP.NE.AND P0, PT, R0, RZ, PT ;  /* 0x000000ff0000720c */ /* 0x002fda0003f05270 */
[----:B------:R-:W-:Y:S05]  /*4680*/  @P0 BRA `(.L_x_84) ;  /* 0x0000000400080947 */ /* 0x000fea0003800000 */
[----:B------:R-:W-:Y:S02]  /*4690*/  UISETP.NE.U32.AND UP1, UPT, UR40, 0x1, UPT ;  /* 0x000000012800788c */ /* 0x000fe4000bf25070 */
[----:B------:R-:W-:-:S07]  /*46a0*/  UIADD3 UR7, UPT, UPT, UR5, 0x8, URZ ;  /* 0x0000000805077890 */ /* 0x000fce000fffe0ff */
[----:B------:R-:W-:Y:S05]  /*46b0*/  BRA.U !UP1, `(.L_x_85) ;  /* 0x00000001099c7547 */ /* 0x000fea000b800000 */
[----:B------:R-:W-:Y:S01]  /*46c0*/  ELECT P0, URZ, PT ;  /* 0x0000000000ff782f */ /* 0x000fe20003800000 */
[----:B------:R-:W-:-:S12]  /*46d0*/  BSSY B0, `(.L_x_85) ;  /* 0x0000025000007945 */ /* 0x000fd80003800000 */
[----:B------:R-:W-:Y:S05]  /*46e0*/  @!P0 BRA `(.L_x_86) ;  /* 0x00000000008c8947 */ /* 0x000fea0003800000 */
[----:B------:R-:W-:-:S05]  /*46f0*/  UMOV UR4, 0x10 ;  /* 0x0000001000047882 */ /* 0x000fca0000000000 */
[----:B------:R-:W-:Y:S04]  /*4700*/  DEPBAR.LE SB1, 0x36 ;  /* 0x00009d800000791a */ /* 0x000fe80000000000 */
[----:B------:R-:W1:Y:S02]  /*4710*/  UTCATOMSWS.2CTA.FIND_AND_SET.ALIGN UP0, UR4, UR4 ;  /* 0x00000004000475e3 */ /* 0x000e640008200800 */
[----:B-1----:R-:W-:Y:S01]  /*4720*/  MOV R11, UR4 ;  /* 0x00000004000b7c02 */ /* 0x002fe20008000f00 */
[----:B------:R-:W-:Y:S06]  /*4730*/  BRA.U UP0, `(.L_x_87) ;  /* 0x0000000100187547 */ /* 0x000fec000b800000 */
.L_x_88:
[----:B------:R-:W-:Y:S05]  /*4740*/  NANOSLEEP 0x64 ;  /* 0x000000640000795d */ /* 0x000fea0003800000 */
[----:B------:R-:W-:-:S05]  /*4750*/  UMOV UR4, 0x10 ;  /* 0x0000001000047882 */ /* 0x000fca0000000000 */
[----:B------:R-:W-:Y:S04]  /*4760*/  DEPBAR.LE SB1, 0x36 ;  /* 0x00009d800000791a */ /* 0x000fe80000000000 */
[----:B------:R-:W1:Y:S02]  /*4770*/  UTCATOMSWS.2CTA.FIND_AND_SET.ALIGN UP0, UR4, UR4 ;  /* 0x00000004000475e3 */ /* 0x000e640008200800 */
[----:B-1----:R-:W-:Y:S01]  /*4780*/  MOV R11, UR4 ;  /* 0x00000004000b7c02 */ /* 0x002fe20008000f00 */
[----:B------:R-:W-:Y:S05]  /*4790*/  BRA.U !UP0, `(.L_x_88) ;  /* 0xfffffffd08e87547 */ /* 0x000fea000b83ffff */
.L_x_87:
[----:B------:R-:W1:Y:S01]  /*47a0*/  LDS R7, [UR5+0x10] ;  /* 0x00001005ff077984 */ /* 0x000e620008000800 */
[----:B------:R-:W-:Y:S01]  /*47b0*/  IMAD.U32 R5, RZ, RZ, UR6 ;  /* 0x00000006ff057e24 */ /* 0x000fe2000f8e00ff */
[----:B------:R-:W-:-:S03]  /*47c0*/  MOV R4, UR36 ;  /* 0x0000002400047c02 */ /* 0x000fc60008000f00 */
[----:B------:R-:W-:Y:S01]  /*47d0*/  VIADD R5, R5, 0x290 ;  /* 0x0000029005057836 */ /* 0x000fe20000000000 */
[----:B-1----:R-:W-:-:S04]  /*47e0*/  SHF.L.U32 R7, R7, 0x1f, RZ ;  /* 0x0000001f07077819 */ /* 0x002fc800000006ff */
[----:B------:R-:W1:Y:S02]  /*47f0*/  SYNCS.PHASECHK.TRANS64.TRYWAIT P0, [UR5+0x8], R7 ;  /* 0x00000807ff0075a7 */ /* 0x000e640008001105 */
[----:B-1----:R-:W-:Y:S05]  /*4800*/  @P0 BRA `(.L_x_89) ;  /* 0x0000000000080947 */ /* 0x002fea0003800000 */
[----:B------:R-:W1:Y:S02]  /*4810*/  SYNCS.PHASECHK.TRANS64.TRYWAIT P0, [UR5+0x8], R7 ;  /* 0x00000807ff0075a7 */ /* 0x000e640008001105 */
[----:B-1----:R-:W-:Y:S05]  /*4820*/  @!P0 BRA `(.L_x_90) ;  /* 0x0000007000a88947 */ /* 0x002fea0003800000 */
.L_x_89:
[----:B-1----:R-:W-:Y:S01]  /*4830*/  HFMA2 R0, -RZ, RZ, 0, 5.9604644775390625e-08 ;  /* 0x00000001ff007431 */ /* 0x002fe200000001ff */
[----:B------:R-:W-:Y:S01]  /*4840*/  UPRMT UR4, UR36, 0x654, UR7 ;  /* 0x0000065424047896 */ /* 0x000fe20008000007 */
[----:B------:R-:W-:Y:S01]  /*4850*/  IMAD.MOV.U32 R8, RZ, RZ, 0xffff ;  /* 0x0000ffffff087424 */ /* 0x000fe200078e00ff */
[----:B------:R-:W-:Y:S01]  /*4860*/  PRMT R4, R4, 0x654, R5 ;  /* 0x0000065404047816 */ /* 0x000fe20000000005 */
[----:B------:R-:W-:Y:S02]  /*4870*/  IMAD.MOV.U32 R6, RZ, RZ, 0x4 ;  /* 0x00000004ff067424 */ /* 0x000fe400078e00ff */
[----:B------:R-:W-:Y:S01]  /*4880*/  IMAD.SHL.U32 R9, R11, 0x20, RZ ;  /* 0x000000200b097824 */ /* 0x000fe200078e00ff */
[----:B------:R-:W-:Y:S02]  /*4890*/  MOV R5, UR4 ;  /* 0x0000000400057c02 */ /* 0x000fe40008000f00 */
[-C--:B------:R-:W-:Y:S01]  /*48a0*/  SHF.L.U32 R8, R8, R11.reuse, RZ ;  /* 0x0000000b08087219 */ /* 0x080fe200000006ff */
[----:B------:R1:W-:Y:S01]  /*48b0*/  SYNCS.ARRIVE.TRANS64.RED RZ, [UR4], R6 ;  /* 0x00000006ffff79a7 */ /* 0x0003e20008000404 */
[----:B------:R-:W-:Y:S01]  /*48c0*/  SHF.L.U32 R7, R0, R11, RZ ;  /* 0x0000000b00077219 */ /* 0x000fe200000006ff */
[----:B------:R1:W-:Y:S04]  /*48d0*/  STS [UR6+0x290], R9 ;  /* 0x00029009ff007988 */ /* 0x0003e80008000806 */
[----:B------:R1:W-:Y:S04]  /*48e0*/  STAS [R4.64], R11 ;  /* 0x0000000b04007dbd */ /* 0x0003e8000c0008ff */
[----:B------:R1:W-:Y:S04]  /*48f0*/  ATOMS.OR RZ, [UR5+0x14], R8 ;  /* 0x00001408ffff798c */ /* 0x0003e8000b000005 */
[----:B------:R1:W-:Y:S04]  /*4900*/  ATOMS.OR RZ, [UR5+0x18], R7 ;  /* 0x00001807ffff798c */ /* 0x0003e8000b000005 */
[----:B------:R1:W-:Y:S02]  /*4910*/  ATOMS.XOR RZ, [UR5+0x10], R0 ;  /* 0x00001000ffff798c */ /* 0x0003e4000b800005 */
.L_x_86:
[----:B------:R-:W-:Y:S05]  /*4920*/  BSYNC B0 ;  /* 0x0000000000007941 */ /* 0x000fea0003800000 */
.L_x_85:
[----:B------:R-:W-:Y:S05]  /*4930*/  BRA.U UP1, `(.L_x_91) ;  /* 0x00000001016c7547 */ /* 0x000fea000b800000 */
[----:B------:R-:W-:-:S03]  /*4940*/  UMOV UR4, 0xffffffff ;  /* 0xffffffff00047882 */ /* 0x000fc60000000000 */
[----:B------:R-:W-:Y:S05]  /*4950*/  BRA.DIV UR4, `(.L_x_92) ;  /* 0x0000007204747947 */ /* 0x000fea000b800000 */
[----:B------:R-:W-:-:S13]  /*4960*/  ELECT P0, URZ, PT ;  /* 0x0000000000ff782f */ /* 0x000fda0003800000 */
.L_x_238:
[----:B------:R-:W-:Y:S05]  /*4970*/  @!P0 BRA `(.L_x_91) ;  /* 0x00000000005c8947 */ /* 0x000fea0003800000 */
[----:B-1----:R-:W1:Y:S02]  /*4980*/  LDS R5, [UR5+0x10] ;  /* 0x00001005ff057984 */ /* 0x002e640008000800 */
[----:B-1----:R-:W-:-:S04]  /*4990*/  SHF.L.U32 R5, R5, 0x1f, RZ ;  /* 0x0000001f05057819 */ /* 0x002fc800000006ff */
[----:B------:R-:W1:Y:S02]  /*49a0*/  SYNCS.PHASECHK.TRANS64.TRYWAIT P0, [UR5+0x8], R5 ;  /* 0x00000805ff0075a7 */ /* 0x000e640008001105 */
[----:B-1----:R-:W-:Y:S05]  /*49b0*/  @P0 BRA `(.L_x_93) ;  /* 0x0000000000080947 */ /* 0x002fea0003800000 */
[----:B------:R-:W1:Y:S02]  /*49c0*/  SYNCS.PHASECHK.TRANS64.TRYWAIT P0, [UR5+0x8], R5 ;  /* 0x00000805ff0075a7 */ /* 0x000e640008001105 */
[----:B-1----:R-:W-:Y:S05]  /*49d0*/  @!P0 BRA `(.L_x_94) ;  /* 0x0000007000788947 */ /* 0x002fea0003800000 */
.L_x_93:
[----:B------:R-:W2:Y:S01]  /*49e0*/  LDS R7, [UR6+0x290] ;  /* 0x00029006ff077984 */ /* 0x000ea20008000800 */
[----:B-1----:R-:W-:Y:S02]  /*49f0*/  HFMA2 R0, -RZ, RZ, 0, 5.9604644775390625e-08 ;  /* 0x00000001ff007431 */ /* 0x002fe400000001ff */
[----:B------:R-:W-:Y:S01]  /*4a00*/  IMAD.MOV.U32 R4, RZ, RZ, 0xffff ;  /* 0x0000ffffff047424 */ /* 0x000fe200078e00ff */
[----:B------:R-:W-:Y:S01]  /*4a10*/  UPRMT UR4, UR36, 0x654, UR7 ;  /* 0x0000065424047896 */ /* 0x000fe20008000007 */
[----:B--2---:R-:W-:-:S03]  /*4a20*/  IMAD.SHL.U32 R5, R7, 0x20, RZ ;  /* 0x0000002007057824 */ /* 0x004fc600078e00ff */
[-C--:B------:R-:W-:Y:S02]  /*4a30*/  SHF.L.U32 R4, R4, R7.reuse, RZ ;  /* 0x0000000704047219 */ /* 0x080fe400000006ff */
[----:B------:R-:W-:Y:S01]  /*4a40*/  SHF.L.U32 R7, R0, R7, RZ ;  /* 0x0000000700077219 */ /* 0x000fe200000006ff */
[----:B------:R2:W-:Y:S04]  /*4a50*/  STS [UR6+0x290], R5 ;  /* 0x00029005ff007988 */ /* 0x0005e80008000806 */
[----:B------:R2:W-:Y:S04]  /*4a60*/  ATOMS.OR RZ, [UR5+0x14], R4 ;  /* 0x00001404ffff798c */ /* 0x0005e8000b000005 */
[----:B------:R2:W-:Y:S01]  /*4a70*/  ATOMS.OR RZ, [UR5+0x18], R7 ;  /* 0x00001807ffff798c */ /* 0x0005e2000b000005 */
[----:B------:R-:W-:Y:S03]  /*4a80*/  SYNCS.ARRIVE.TRANS64.RED.A1T0 RZ, [UR4], RZ ;  /* 0x000000ffffff79a7 */ /* 0x000fe60008100404 */
[----:B------:R2:W-:Y:S01]  /*4a90*/  ATOMS.XOR RZ, [UR5+0x10], R0 ;  /* 0x00001000ffff798c */ /* 0x0005e2000b800005 */
[----:B------:R-:W-:Y:S05]  /*4aa0*/  BRA `(.L_x_91) ;  /* 0x0000000000107947 */ /* 0x000fea0003800000 */
.L_x_84:
[----:B------:R-:W-:Y:S02]  /*4ab0*/  MOV R0, 0xffffffff ;  /* 0xffffffff00007802 */ /* 0x000fe40000000f00 */
[----:B------:R-:W-:-:S03]  /*4ac0*/  MOV R4, 0x4af0 ;  /* 0x00004af000047802 */ /* 0x000fc60000000f00 */
[----:B------:R1:W-:Y:S04]  /*4ad0*/  STS [UR6+0x290], R0 ;  /* 0x00029000ff007988 */ /* 0x0003e80008000806 */
[----:B-1---5:R-:W-:Y:S05]  /*4ae0*/  CALL.REL.NOINC `($__internal_1_$__cuda_sm10x_tcgen05_guardrail_trap_phase_invalid_during_alloc) ;  /* 0x00000078001c7944 */ /* 0x022fea0003c00000 */
.L_x_91:
[----:B------:R-:W-:Y:S05]  /*4af0*/  WARPSYNC.ALL ;  /* 0x0000000000007948 */ /* 0x000fea0003800000 */
[----:B------:R-:W3:Y:S01]  /*4b00*/  S2UR UR4, SR_CgaCtaId ;  /* 0x00000000000479c3 */ /* 0x000ee20000008800 */
[----:B------:R-:W-:Y:S01]  /*4b10*/  UMOV UR18, 0x400 ;  /* 0x0000040000127882 */ /* 0x000fe20000000000 */
[----:B------:R-:W-:-:S06]  /*4b20*/  NOP ;  /* 0x0000000000007918 */ /* 0x000fcc0000000000 */
[----:B------:R-:W-:Y:S06]  /*4b30*/  BAR.ARV 0x6, 0xa0 ;  /* 0x0182800000007b1d */ /* 0x000fec0000002000 */
[----:B------:R-:W4:Y:S01]  /*4b40*/  LDCU UR11, c[0x0][0x38c] ;  /* 0x00007180ff0b77ac */ /* 0x000f220008000800 */
[----:B------:R-:W-:Y:S01]  /*4b50*/  LOP3.LUT R3, R3, 0xffff, RZ, 0xc0, !PT ;  /* 0x0000ffff03037812 */ /* 0x000fe200078ec0ff */
[----:B-1----:R-:W-:Y:S01]  /*4b60*/  IMAD.MOV.U32 R9, RZ, RZ, 0x1 ;  /* 0x00000001ff097424 */ /* 0x002fe200078e00ff */
[----:B------:R-:W-:Y:S01]  /*4b70*/  LOP3.LUT R2, R2, 0xffff, RZ, 0xc0, !PT ;  /* 0x0000ffff02027812 */ /* 0x000fe200078ec0ff */
[----:B------:R-:W-:Y:S01]  /*4b80*/  IMAD.MOV.U32 R8, RZ, RZ, RZ ;  /* 0x000000ffff087224 */ /* 0x000fe200078e00ff */
[----:B------:R-:W-:Y:S01]  /*4b90*/  R2UR UR26, R3 ;  /* 0x00000000031a72ca */ /* 0x000fe200000e0000 */
[----:B------:R-:W-:Y:S01]  /*4ba0*/  UMOV UR32, URZ ;  /* 0x000000ff00207c82 */ /* 0x000fe20008000000 */
[----:B------:R-:W-:-:S02]  /*4bb0*/  R2UR UR34, R2 ;  /* 0x00000000022272ca */ /* 0x000fc400000e0000 */
[----:B------:R-:W-:Y:S01]  /*4bc0*/  CS2R R2, SRZ ;  /* 0x0000000000027805 */ /* 0x000fe2000001ff00 */
[----:B------:R-:W-:Y:S02]  /*4bd0*/  UISETP.NE.AND UP2, UPT, UR40, URZ, UPT ;  /* 0x000000ff2800728c */ /* 0x000fe4000bf45270 */
[----:B---3--:R-:W-:Y:S01]  /*4be0*/  ULEA UR18, UR4, UR18, 0x18 ;  /* 0x0000001204127291 */ /* 0x008fe2000f8ec0ff */
[----:B------:R-:W-:Y:S01]  /*4bf0*/  UMOV UR14, URZ ;  /* 0x000000ff000e7c82 */ /* 0x000fe20008000000 */
[----:B------:R-:W-:Y:S02]  /*4c00*/  UMOV UR13, URZ ;  /* 0x000000ff000d7c82 */ /* 0x000fe40008000000 */
[----:B------:R-:W-:Y:S02]  /*4c10*/  UIADD3 UR5, UPT, UPT, UR18, 0x23600, URZ ;  /* 0x0002360012057890 */ /* 0x000fe4000fffe0ff */
[----:B------:R-:W-:Y:S02]  /*4c20*/  UIADD3 UR7, UPT, UPT, UR18, 0x34400, URZ ;  /* 0x0003440012077890 */ /* 0x000fe4000fffe0ff */
[----:B----4-:R-:W-:Y:S01]  /*4c30*/  UIADD3 UR11, UPT, UPT, UR11, 0x3f, URZ ;  /* 0x0000003f0b0b7890 */ /* 0x010fe2000fffe0ff */
[----:B--2---:R-:W1:Y:S01]  /*4c40*/  LDS R0, [UR18+0x290] ;  /* 0x00029012ff007984 */ /* 0x004e620008000800 */
[----:B------:R-:W-:-:S02]  /*4c50*/  UIADD3 UR6, UPT, UPT, UR18, 0x8600, URZ ;  /* 0x0000860012067890 */ /* 0x000fc4000fffe0ff */
[----:B------:R-:W-:Y:S02]  /*4c60*/  UIADD3 UR4, UPT, UPT, UR18, 0x30e00, URZ ;  /* 0x00030e0012047890 */ /* 0x000fe4000fffe0ff */
[----:B------:R-:W-:Y:S02]  /*4c70*/  USHF.R.U32.HI UR8, URZ, 0x4, UR5 ;  /* 0x00000004ff087899 */ /* 0x000fe40008011605 */
[----:B------:R-:W-:Y:S02]  /*4c80*/  USHF.R.S32.HI UR9, URZ, 0x1f, UR11 ;  /* 0x0000001fff097899 */ /* 0x000fe4000801140b */
[----:B------:R-:W-:Y:S02]  /*4c90*/  USHF.R.U32.HI UR5, URZ, 0x4, UR7 ;  /* 0x00000004ff057899 */ /* 0x000fe40008011607 */
[----:B------:R-:W-:Y:S02]  /*4ca0*/  USHF.R.U32.HI UR10, URZ, 0x4, UR6 ;  /* 0x00000004ff0a7899 */ /* 0x000fe40008011606 */
[----:B------:R-:W-:-:S02]  /*4cb0*/  USHF.R.U32.HI UR6, URZ, 0x4, UR4 ;  /* 0x00000004ff067899 */ /* 0x000fc40008011604 */
[----:B------:R-:W-:Y:S02]  /*4cc0*/  ULEA.HI UR4, UR9, UR11, URZ, 0x6 ;  /* 0x0000000b09047291 */ /* 0x000fe4000f8f30ff */
[----:B------:R-:W-:Y:S02]  /*4cd0*/  ULOP3.LUT UR5, UR5, 0x3fff, URZ, 0xc0, !UPT ;  /* 0x00003fff05057892 */ /* 0x000fe4000f8ec0ff */
[----:B------:R-:W-:Y:S02]  /*4ce0*/  USHF.R.S32.HI UR33, URZ, 0x6, UR4 ;  /* 0x00000006ff217899 */ /* 0x000fe40008011404 */
[----:B------:R-:W-:Y:S02]  /*4cf0*/  ULOP3.LUT UR30, UR5, 0x10000, URZ, 0xfc, !UPT ;  /* 0x00010000051e7892 */ /* 0x000fe4000f8efcff */
[----:B------:R-:W-:Y:S02]  /*4d00*/  ULOP3.LUT UR10, UR10, 0x3fff, URZ, 0xc0, !UPT ;  /* 0x00003fff0a0a7892 */ /* 0x000fe4000f8ec0ff */
[----:B------:R-:W-:-:S02]  /*4d10*/  ULOP3.LUT UR8, UR8, 0x3fff, URZ, 0xc0, !UPT ;  /* 0x00003fff08087892 */ /* 0x000fc4000f8ec0ff */
[----:B------:R-:W-:Y:S02]  /*4d20*/  ULOP3.LUT UR6, UR6, 0x3fff, URZ, 0xc0, !UPT ;  /* 0x00003fff06067892 */ /* 0x000fe4000f8ec0ff */
[----:B------:R-:W-:Y:S02]  /*4d30*/  UISETP.LT.AND UP0, UPT, UR33, 0x1, UPT ;  /* 0x000000012100788c */ /* 0x000fe4000bf01270 */
[----:B------:R-:W-:Y:S02]  /*4d40*/  ULOP3.LUT UR27, UR10, 0x10000, URZ, 0xfc, !UPT ;  /* 0x000100000a1b7892 */ /* 0x000fe4000f8efcff */
[----:B------:R-:W-:Y:S02]  /*4d50*/  ULOP3.LUT UR28, UR8, 0x10000, URZ, 0xfc, !UPT ;  /* 0x00010000081c7892 */ /* 0x000fe4000f8efcff */
[----:B------:R-:W-:Y:S02]  /*4d60*/  ULOP3.LUT UR29, UR6, 0x10000, URZ, 0xfc, !UPT ;  /* 0x00010000061d7892 */ /* 0x000fe4000f8efcff */
[----:B------:R-:W-:Y:S01]  /*4d70*/  USEL UR35, UR33, 0x1, !UP0 ;  /* 0x0000000121237887 */ /* 0x000fe2000c000000 */
[----:B------:R-:W-:Y:S01]  /*4d80*/  UMOV UR22, URZ ;  /* 0x000000ff00167c82 */ /* 0x000fe20008000000 */
[----:B-1----:R-:W-:-:S13]  /*4d90*/  R2UR UR19, R0 ;  /* 0x00000000001372ca */ /* 0x002fda00000e0000 */
[----:B------:R-:W-:Y:S02]  /*4da0*/  UIADD3 UR24, UPT, UPT, UR19, 0x100, URZ ;  /* 0x0000010013187890 */ /* 0x000fe4000fffe0ff */
[----:B------:R-:W-:Y:S02]  /*4db0*/  UIADD3 UR25, UPT, UPT, UR19, 0x104, URZ ;  /* 0x0000010413197890 */ /* 0x000fe4000fffe0ff */
[----:B------:R-:W-:Y:S02]  /*4dc0*/  USHF.R.U32.HI UR4, URZ, 0x11, UR24 ;  /* 0x00000011ff047899 */ /* 0x000fe40008011618 */
[----:B------:R-:W-:Y:S02]  /*4dd0*/  USHF.R.U32.HI UR5, URZ, 0x1a, UR25 ;  /* 0x0000001aff057899 */ /* 0x000fe40008011619 */
[----:B------:R-:W-:Y:S02]  /*4de0*/  ULOP3.LUT UR4, UR4, 0x6000, URZ, 0xc0, !UPT ;  /* 0x0000600004047892 */ /* 0x000fe4000f8ec0ff */
[----:B------:R-:W-:-:S02]  /*4df0*/  ULOP3.LUT UR5, UR5, 0x30, URZ, 0xc0, !UPT ;  /* 0x0000003005057892 */ /* 0x000fc4000f8ec0ff */
[----:B------:R-:W-:Y:S02]  /*4e00*/  ULOP3.LUT UR4, UR4, 0x1020, URZ, 0xfc, !UPT ;  /* 0x0000102004047892 */ /* 0x000fe4000f8efcff */
[----:B------:R-:W-:-:S04]  /*4e10*/  ULOP3.LUT UR5, UR5, 0x480, URZ, 0xfc, !UPT ;  /* 0x0000048005057892 */ /* 0x000fc8000f8efcff */
[----:B------:R-:W-:-:S12]  /*4e20*/  UPRMT UR23, UR5, 0x5410, UR4 ;  /* 0x0000541005177896 */ /* 0x000fd80008000004 */
.L_x_102:
[C---:B------:R-:W-:Y:S02]  /*4e30*/  LEA R0, R8.reuse, UR18, 0x3 ;  /* 0x0000001208007c11 */ /* 0x040fe4000f8e18ff */
[----:B------:R-:W-:Y:S02]  /*4e40*/  SHF.L.U32 R5, R3, 0x1f, RZ ;  /* 0x0000001f03057819 */ /* 0x000fe400000006ff */
[----:B------:R-:W-:Y:S02]  /*4e50*/  LEA R4, R8, UR18, 0x4 ;  /* 0x0000001208047c11 */ /* 0x000fe4000f8e20ff */
[----:B------:R-:W1:Y:S02]  /*4e60*/  SYNCS.PHASECHK.TRANS64.TRYWAIT P0, [R0+URZ+0x200], R5 ;  /* 0x00020005000075a7 */ /* 0x000e6400080011ff */
[----:B-1-3--:R-:W-:Y:S05]  /*4e70*/  @!P0 BRA `(.L_x_95) ;  /* 0x0000006c00688947 */ /* 0x00afea0003800000 */
.L_x_239:
[----:B-1----:R-:W1:Y:S01]  /*4e80*/  LDS.128 R4, [R4+0x270] ;  /* 0x0002700004047984 */ /* 0x002e620000000c00 */
[----:B------:R-:W-:Y:S02]  /*4e90*/  VIADD R0, R0, 0x210 ;  /* 0x0000021000007836 */ /* 0x000fe40000000000 */
[----:B------:R-:W-:Y:S01]  /*4ea0*/  VIADD R8, R8, 0x1 ;  /* 0x0000000108087836 */ /* 0x000fe20000000000 */
[----:B------:R-:W-:Y:S01]  /*4eb0*/  @!PT LDS RZ, [RZ] ;  /* 0x00000000fffff984 */ /* 0x000fe20000000800 */
[----:B------:R-:W-:Y:S01]  /*4ec0*/  @!PT LDS RZ, [RZ] ;  /* 0x00000000fffff984 */ /* 0x000fe20000000800 */
[----:B------:R-:W-:Y:S01]  /*4ed0*/  @!PT LDS RZ, [RZ] ;  /* 0x00000000fffff984 */ /* 0x000fe20000000800 */
[----:B------:R-:W-:Y:S01]  /*4ee0*/  @!PT LDS RZ, [RZ] ;  /* 0x00000000fffff984 */ /* 0x000fe20000000800 */
[----:B------:R2:W-:Y:S06]  /*4ef0*/  MEMBAR.ALL.CTA ;  /* 0x0000000000007992 */ /* 0x0005ec0000008000 */
[----:B--2---:R-:W2:Y:S01]  /*4f00*/  FENCE.VIEW.ASYNC.S ;  /* 0x00000000000073c6 */ /* 0x004ea20000000000 */
[----:B------:R-:W-:-:S04]  /*4f10*/  PRMT R0, RZ, 0x654, R0 ;  /* 0x00000654ff007816 */ /* 0x000fc80000000000 */
[----:B--2---:R2:W-:Y:S01]  /*4f20*/  SYNCS.ARRIVE.TRANS64.RED.A1T0 RZ, [R0+URZ], RZ ;  /* 0x000000ff00ff79a7 */ /* 0x0045e200081004ff */
[----:B-1----:R-:W-:Y:S01]  /*4f30*/  LOP3.LUT P1, RZ, R6, 0x1, RZ, 0xc0, !PT ;  /* 0x0000000106ff7812 */ /* 0x002fe2000782c0ff */
[----:B--2---:R-:W-:-:S12]  /*4f40*/  BRA.U UP2, `(.L_x_96) ;  /* 0x0000000102e87547 */ /* 0x004fd8000b800000 */
[----:B------:R-:W1:Y:S01]  /*4f50*/  LDCU UR4, c[0x0][0x38c] ;  /* 0x00007180ff0477ac */ /* 0x000e620008000800 */
[----:B------:R-:W-:Y:S02]  /*4f60*/  PLOP3.LUT P2, PT, PT, PT, PT, 0x80, 0x8 ;  /* 0x000000000008781c */ /* 0x000fe40003f4f070 */
[----:B------:R-:W-:Y:S01]  /*4f70*/  SHF.L.U32 R5, R9, 0x1f, RZ ;  /* 0x0000001f09057819 */ /* 0x000fe200000006ff */
[----:B------:R-:W-:Y:S02]  /*4f80*/  ULEA UR31, UR32, UR18, 0x3 ;  /* 0x00000012201f7291 */ /* 0x000fe4000f8e18ff */
[----:B-1----:R-:W-:-:S06]  /*4f90*/  UISETP.GE.AND UP0, UPT, UR4, 0x1, UPT ;  /* 0x000000010400788c */ /* 0x002fcc000bf06270 */
[----:B------:R-:W-:-:S05]  /*4fa0*/  PLOP3.LUT P0, PT, PT, PT, UP0, 0x80, 0x8 ;  /* 0x000000000008781c */ /* 0x000fca0003f0f008 */
[----:B------:R-:W-:-:S08]  /*4fb0*/  @UP0 ULEA UR4, UR14, UR18, 0x3 ;  /* 0x000000120e040291 */ /* 0x000fd0000f8e18ff */
[----:B------:R-:W-:-:S04]  /*4fc0*/  @P0 SHF.L.U32 R0, R2, 0x1f, RZ ;  /* 0x0000001f02000819 */ /* 0x000fc800000006ff */
[----:B------:R1:W2:Y:S01]  /*4fd0*/  @P0 SYNCS.PHASECHK.TRANS64.TRYWAIT P2, [UR4], R0 ;  /* 0x00000000ff0005a7 */ /* 0x0002a20008041104 */
[----:B------:R-:W3:Y:S02]  /*4fe0*/  SYNCS.PHASECHK.TRANS64.TRYWAIT P0, [UR31+0x230], R5 ;  /* 0x00023005ff0075a7 */ /* 0x000ee4000800111f */
[----:B-123--:R-:W-:Y:S05]  /*4ff0*/  @!P0 BRA `(.L_x_97) ;  /* 0x0000006c001c8947 */ /* 0x00efea0003800000 */
.L_x_241:
[----:B------:R-:W-:Y:S01]  /*5000*/  UMOV UR20, UR13 ;  /* 0x0000000d00147c82 */ /* 0x000fe20008000000 */
[----:B------:R-:W-:Y:S05]  /*5010*/  BRA.U !UP0, `(.L_x_98) ;  /* 0x0000000108a47547 */ /* 0x000fea000b800000 */
[----:B------:R-:W-:Y:S02]  /*5020*/  UIADD3 UR20, UPT, UPT, UR35, UR13, URZ ;  /* 0x0000000d23147290 */ /* 0x000fe4000fffe0ff */
[----:B------:R-:W-:Y:S01]  /*5030*/  ULEA UR21, UR32, UR19, 0x7 ;  /* 0x0000001320157291 */ /* 0x000fe2000f8e38ff */
[----:B------:R-:W-:Y:S01]  /*5040*/  UMOV UR17, URZ ;  /* 0x000000ff00117c82 */ /* 0x000fe20008000000 */
[----:B------:R-:W-:Y:S01]  /*5050*/  UMOV UR15, UR33 ;  /* 0x00000021000f7c82 */ /* 0x000fe20008000000 */
[----:B------:R-:W-:-:S09]  /*5060*/  UMOV UR12, UR14 ;  /* 0x0000000e000c7c82 */ /* 0x000fd20008000000 */
.L_x_101:
[----:B--2---:R-:W-:Y:S01]  /*5070*/  ULEA UR7, UR12, UR18, 0x3 ;  /* 0x000000120c077291 */ /* 0x004fe2000f8e18ff */
[----:B---3--:R-:W-:Y:S11]  /*5080*/  @P2 BRA `(.L_x_99) ;  /* 0x00000000000c2947 */ /* 0x008ff60003800000 */
[----:B-1----:R-:W-:Y:S04]  /*5090*/  SHF.L.U32 R5, R2, 0x1f, RZ ;  /* 0x0000001f02057819 */ /* 0x002fe800000006ff */
[----:B------:R-:W1:Y:S02]  /*50a0*/  SYNCS.PHASECHK.TRANS64.TRYWAIT P0, [UR7], R5 ;  /* 0x00000005ff0075a7 */ /* 0x000e640008001107 */
[----:B-1----:R-:W-:Y:S05]  /*50b0*/  @!P0 BRA `(.L_x_100) ;  /* 0x0000006c00048947 */ /* 0x002fea0003800000 */
.L_x_99:
[----:B------:R-:W-:Y:S01]  /*50c0*/  UISETP.NE.AND UP0, UPT, UR15, 0x1, UPT ;  /* 0x000000010f00788c */ /* 0x000fe2000bf05270 */
[----:B------:R-:W-:Y:S01]  /*50d0*/  PLOP3.LUT P2, PT, PT, PT, PT, 0x80, 0x8 ;  /* 0x000000000008781c */ /* 0x000fe20003f4f070 */
[----:B------:R-:W-:Y:S02]  /*50e0*/  UIADD3 UR4, UPT, UPT, UR12, 0x1, URZ ;  /* 0x000000010c047890 */ /* 0x000fe4000fffe0ff */
[----:B------:R-:W-:Y:S02]  /*50f0*/  ULEA UR10, UR12, UR29, 0x5 ;  /* 0x0000001d0c0a7291 */ /* 0x000fe4000f8e28ff */
[----:B------:R-:W-:Y:S01]  /*5100*/  UISETP.NE.AND UP1, UPT, UR4, 0x1b, UPT ;  /* 0x0000001b0400788c */ /* 0x000fe2000bf25270 */
[----:B------:R-:W-:Y:S01]  /*5110*/  PLOP3.LUT P0, PT, PT, PT, UP0, 0x80, 0x8 ;  /* 0x000000000008781c */ /* 0x000fe20003f0f008 */
[----:B------:R-:W-:Y:S02]  /*5120*/  ULEA UR8, UR12, UR30, 0x5 ;  /* 0x0000001e0c087291 */ /* 0x000fe4000f8e28ff */
[----:B------:R-:W-:Y:S02]  /*5130*/  USEL UR5, URZ, 0x1, UP1 ;  /* 0x00000001ff057887 */ /* 0x000fe40008800000 */
[----:B------:R-:W-:Y:S02]  /*5140*/  USEL UR14, UR4, URZ, UP1 ;  /* 0x000000ff040e7287 */ /* 0x000fe40008800000 */
[----:B------:R-:W-:Y:S02]  /*5150*/  ULEA UR6, UR12, UR28, 0x7 ;  /* 0x0000001c0c067291 */ /* 0x000fe4000f8e38ff */
[----:B------:R-:W-:Y:S01]  /*5160*/  @UP0 ULEA UR4, UR14, UR18, 0x3 ;  /* 0x000000120e040291 */ /* 0x000fe2000f8e18ff */
[----:B------:R-:W-:Y:S01]  /*5170*/  LOP3.LUT R2, R2, UR5, RZ, 0x3c, !PT ;  /* 0x0000000502027c12 */ /* 0x000fe2000f8e3cff */
[----:B------:R-:W-:Y:S02]  /*5180*/  UISETP.NE.U32.AND UP0, UPT, UR17, URZ, UPT ;  /* 0x000000ff1100728c */ /* 0x000fe4000bf05070 */
[----:B------:R-:W-:Y:S01]  /*5190*/  UIADD3 UR16, UPT, UPT, UR7, 0xd8, URZ ;  /* 0x000000d807107890 */ /* 0x000fe2000fffe0ff */
[----:B-1----:R-:W-:Y:S01]  /*51a0*/  @P0 SHF.L.U32 R0, R2, 0x1f, RZ ;  /* 0x0000001f02000819 */ /* 0x002fe200000006ff */
[----:B------:R-:W-:Y:S01]  /*51b0*/  UMOV UR11, 0x4008 ;  /* 0x00004008000b7882 */ /* 0x000fe20000000000 */
[----:B------:R-:W-:Y:S01]  /*51c0*/  UMOV UR9, 0x4008 ;  /* 0x0000400800097882 */ /* 0x000fe20000000000 */
[----:B------:R-:W-:Y:S01]  /*51d0*/  UMOV UR7, 0xc0004010 ;  /* 0xc000401000077882 */ /* 0x000fe20000000000 */
[----:B------:R2:W3:Y:S01]  /*51e0*/  @P0 SYNCS.PHASECHK.TRANS64.TRYWAIT P2, [UR4], R0 ;  /* 0x00000000ff0005a7 */ /* 0x0004e20008041104 */
[----:B------:R-:W-:Y:S01]  /*51f0*/  ULEA UR4, UR12, UR27, 0x8 ;  /* 0x0000001b0c047291 */ /* 0x000fe2000f8e40ff */
[----:B------:R2:W-:Y:S01]  /*5200*/  UTCCP.T.S.2CTA.4x32dp128bit tmem[UR19+0x100], gdesc[UR10] ;  /* 0x0001000a130079e7 */ /* 0x0005e20009300000 */
[----:B------:R-:W-:Y:S01]  /*5210*/  UIADD3 UR13, UPT, UPT, UR13, 0x1, URZ ;  /* 0x000000010d0d7890 */ /* 0x000fe2000fffe0ff */
[----:B------:R2:W-:Y:S01]  /*5220*/  UTCCP.T.S.2CTA.4x32dp128bit tmem[UR19+0x104], gdesc[UR8] ;  /* 0x00010408130079e7 */ /* 0x0005e20009300000 */
[----:B------:R-:W-:Y:S01]  /*5230*/  UIADD3 UR15, UPT, UPT, UR15, -0x1, URZ ;  /* 0xffffffff0f0f7890 */ /* 0x000fe2000fffe0ff */
[----:B------:R-:W-:Y:S01]  /*5240*/  UMOV UR5, 0xc0004010 ;  /* 0xc000401000057882 */ /* 0x000fe20000000000 */
[----:B------:R-:W-:Y:S01]  /*5250*/  UMOV UR17, 0x1 ;  /* 0x0000000100117882 */ /* 0x000fe20000000000 */
[----:B------:R-:W-:Y:S02]  /*5260*/  UMOV UR12, UR14 ;  /* 0x0000000e000c7c82 */ /* 0x000fe40008000000 */
[----:B------:R2:W-:Y:S01]  /*5270*/  UTCOMMA.2CTA.4X gdesc[UR4], gdesc[UR6], tmem[UR21], tmem[UR22], idesc[UR23], tmem[UR24], UP0 ;  /* 0x80181606040075ea */ /* 0x0005e20008200015 */
[----:B------:R-:W-:Y:S01]  /*5280*/  UISETP.NE.AND UP0, UPT, UR13, UR20, UPT ;  /* 0x000000140d00728c */ /* 0x000fe2000bf05270 */
[----:B------:R2:W-:Y:S08]  /*5290*/  UTCBAR.2CTA.MULTICAST [UR16], URZ, UR26 ;  /* 0x000000ff100073e9 */ /* 0x0005f0000820081a */
[----:B------:R-:W-:Y:S05]  /*52a0*/  BRA.U UP0, `(.L_x_101) ;  /* 0xfffffffd00707547 */ /* 0x000fea000b83ffff */
.L_x_98:
[----:B--2---:R-:W-:Y:S01]  /*52b0*/  UIADD3 UR4, UPT, UPT, UR31, 0x220, URZ ;  /* 0x000002201f047890 */ /* 0x004fe2000fffe0ff */
[----:B------:R-:W-:-:S08]  /*52c0*/  UMOV UR13, UR20 ;  /* 0x00000014000d7c82 */ /* 0x000fd00008000000 */
[----:B------:R2:W-:Y:S01]  /*52d0*/  UTCBAR.2CTA.MULTICAST [UR4], URZ, UR34 ;  /* 0x000000ff040073e9 */ /* 0x0005e20008200822 */
[----:B------:R-:W-:Y:S02]  /*52e0*/  NOP ;  /* 0x0000000000007918 */ /* 0x000fe40000000000 */
.L_x_96:
[----:B--2---:R-:W-:Y:S01]  /*52f0*/  UIADD3 UR4, UPT, UPT, UR32, 0x1, URZ ;  /* 0x0000000120047890 */ /* 0x004fe2000fffe0ff */
[----:B------:R-:W-:-:S03]  /*5300*/  ISETP.NE.AND P0, PT, R8, 0x2, PT ;  /* 0x000000020800780c */ /* 0x000fc60003f05270 */
[----:B------:R-:W-:Y:S01]  /*5310*/  UISETP.NE.AND UP0, UPT, UR4, 0x2, UPT ;  /* 0x000000020400788c */ /* 0x000fe2000bf05270 */
[----:B-1----:R-:W-:Y:S02]  /*5320*/  SEL R0, RZ, 0x1, P0 ;  /* 0x00000001ff007807 */ /* 0x002fe40000000000 */
[----:B------:R-:W-:Y:S01]  /*5330*/  SEL R8, R8, RZ, P0 ;  /* 0x000000ff08087207 */ /* 0x000fe20000000000 */
[----:B------:R-:W-:Y:S01]  /*5340*/  USEL UR5, URZ, 0x1, UP0 ;  /* 0x00000001ff057887 */ /* 0x000fe20008000000 */
[----:B------:R-:W-:Y:S01]  /*5350*/  LOP3.LUT R3, R3, R0, RZ, 0x3c, !PT ;  /* 0x0000000003037212 */ /* 0x000fe200078e3cff */
[----:B------:R-:W-:-:S04]  /*5360*/  USEL UR32, UR4, URZ, UP0 ;  /* 0x000000ff04207287 */ /* 0x000fc80008000000 */
[----:B------:R-:W-:Y:S01]  /*5370*/  LOP3.LUT R9, R9, UR5, RZ, 0x3c, !PT ;  /* 0x0000000509097c12 */ /* 0x000fe2000f8e3cff */
[----:B------:R-:W-:Y:S07]  /*5380*/  @P1 BRA `(.L_x_102) ;  /* 0xfffffff800a81947 */ /* 0x000fee000383ffff */
[----:B------:R-:W1:Y:S01]  /*5390*/  S2UR UR8, SR_CgaCtaId ;  /* 0x00000000000879c3 */ /* 0x000e620000008800 */
[----:B------:R-:W-:Y:S01]  /*53a0*/  ELECT P0, URZ, PT ;  /* 0x0000000000ff782f */ /* 0x000fe20003800000 */
[----:B------:R-:W-:Y:S01]  /*53b0*/  HFMA2 R0, -RZ, RZ, 0, 5.9604644775390625e-08 ;  /* 0x00000001ff007431 */ /* 0x000fe200000001ff */
[----:B------:R-:W-:-:S05]  /*53c0*/  UMOV UR4, 0x40 ;  /* 0x0000004000047882 */ /* 0x000fca0000000000 */
[----:B------:R-:W-:Y:S01]  /*53d0*/  UVIRTCOUNT.DEALLOC.SMPOOL 0x80 ;  /* 0x000000800000784c */ /* 0x000fe20000000000 */
[----:B------:R-:W-:Y:S02]  /*53e0*/  UISETP.NE.AND UP0, UPT, UR40, URZ, UPT ;  /* 0x000000ff2800728c */ /* 0x000fe4000bf05270 */
[----:B-1----:R-:W-:-:S09]  /*53f0*/  ULEA UR8, UR8, UR4, 0x18 ;  /* 0x0000000408087291 */ /* 0x002fd2000f8ec0ff */
[----:B------:R1:W-:Y:S01]  /*5400*/  @P0 STS.U8 [UR8+0x1c], R0 ;  /* 0x00001c00ff000988 */ /* 0x0003e20008000008 */
[----:B------:R-:W-:Y:S05]  /*5410*/  BRA.U UP0, `(.L_x_103) ;  /* 0x0000000100587547 */ /* 0x000fea000b800000 */
[----:B------:R-:W-:Y:S01]  /*5420*/  UIADD3 UR5, UPT, UPT, UR18, 0x230, URZ ;  /* 0x0000023012057890 */ /* 0x000fe2000fffe0ff */
[----:B------:R-:W-:-:S03]  /*5430*/  SHF.L.U32 R3, R9, 0x1f, RZ ;  /* 0x0000001f09037819 */ /* 0x000fc600000006ff */
[----:B------:R-:W-:-:S09]  /*5440*/  ULEA UR4, UR32, UR5, 0x3 ;  /* 0x0000000520047291 */ /* 0x000fd2000f8e18ff */
[----:B------:R-:W2:Y:S02]  /*5450*/  SYNCS.PHASECHK.TRANS64.TRYWAIT P0, [UR4], R3 ;  /* 0x00000003ff0075a7 */ /* 0x000ea40008001104 */
[----:B--2---:R-:W-:Y:S05]  /*5460*/  @!P0 BRA `(.L_x_104) ;  /* 0x0000006800308947 */ /* 0x004fea0003800000 */
.L_x_244:
[----:B------:R-:W-:-:S04]  /*5470*/  UIADD3 UR32, UPT, UPT, UR32, 0x1, URZ ;  /* 0x0000000120207890 */ /* 0x000fc8000fffe0ff */
[----:B------:R-:W-:-:S04]  /*5480*/  UISETP.NE.AND UP1, UPT, UR32, 0x2, UPT ;  /* 0x000000022000788c */ /* 0x000fc8000bf25270 */
[----:B------:R-:W-:Y:S02]  /*5490*/  USEL UR6, URZ, 0x1, UP1 ;  /* 0x00000001ff067887 */ /* 0x000fe40008800000 */
[----:B------:R-:W-:-:S04]  /*54a0*/  USEL UR4, UR32, URZ, UP1 ;  /* 0x000000ff20047287 */ /* 0x000fc80008800000 */
[----:B------:R-:W-:Y:S01]  /*54b0*/  ULEA UR4, UR4, UR5, 0x3 ;  /* 0x0000000504047291 */ /* 0x000fe2000f8e18ff */
[----:B-1----:R-:W-:-:S04]  /*54c0*/  LOP3.LUT R3, R9, UR6, RZ, 0x3c, !PT ;  /* 0x0000000609037c12 */ /* 0x002fc8000f8e3cff */
[----:B------:R-:W-:Y:S01]  /*54d0*/  SHF.L.U32 R3, R3, 0x1f, RZ ;  /* 0x0000001f03037819 */ /* 0x000fe200000006ff */
[----:B------:R-:W-:-:S04]  /*54e0*/  IMAD.U32 R0, RZ, RZ, UR4 ;  /* 0x00000004ff007e24 */ /* 0x000fc8000f8e00ff */
[----:B------:R1:W2:Y:S03]  /*54f0*/  SYNCS.PHASECHK.TRANS64.TRYWAIT P0, [R0+URZ], R3 ;  /* 0x00000003000075a7 */ /* 0x0002a600080011ff */
[----:B--2---:R-:W-:Y:S05]  /*5500*/  @!P0 NANOSLEEP.SYNCS 0x989680 ;  /* 0x009896800000895d */ /* 0x004fea0003900000 */
[----:B------:R-:W2:Y:S02]  /*5510*/  @!P0 SYNCS.PHASECHK.TRANS64 P0, [R0+URZ], R3 ;  /* 0x00000003000085a7 */ /* 0x000ea400080010ff */
[----:B--2---:R-:W-:Y:S05]  /*5520*/  @P0 BRA `(.L_x_105) ;  /* 0x0000000000200947 */ /* 0x004fea0003800000 */
.L_x_106:
[----:B--2---:R2:W4:Y:S02]  /*5530*/  SYNCS.PHASECHK.TRANS64.TRYWAIT P0, [R0+URZ], R3 ;  /* 0x00000003000075a7 */ /* 0x00452400080011ff */
[----:B----4-:R-:W-:Y:S05]  /*5540*/  @!P0 NANOSLEEP.SYNCS 0x989680 ;  /* 0x009896800000895d */ /* 0x010fea0003900000 */
[----:B------:R-:W4:Y:S02]  /*5550*/  @!P0 SYNCS.PHASECHK.TRANS64 P0, [R0+URZ], R3 ;  /* 0x00000003000085a7 */ /* 0x000f2400080010ff */
[----:B----4-:R-:W-:Y:S05]  /*5560*/  @!P0 BRA `(.L_x_106) ;  /* 0xfffffffc00f08947 */ /* 0x010fea000383ffff */
[----:B------:R-:W-:Y:S05]  /*5570*/  BRA `(.L_x_105) ;  /* 0x00000000000c7947 */ /* 0x000fea0003800000 */
.L_x_103:
[----:B------:R-:W-:-:S04]  /*5580*/  UIADD3 UR4, UPT, UPT, UR18, 0x260, URZ ;  /* 0x0000026012047890 */ /* 0x000fc8000fffe0ff */
[----:B------:R-:W-:-:S09]  /*5590*/  UPRMT UR4, UR36, 0x654, UR4 ;  /* 0x0000065424047896 */ /* 0x000fd20008000004 */
[----:B------:R-:W-:Y:S03]  /*55a0*/  SYNCS.ARRIVE.TRANS64.RED.A1T0 RZ, [UR4], RZ ;  /* 0x000000ffffff79a7 */ /* 0x000fe60008100404 */
.L_x_105:
[----:B-12---:R-:W-:Y:S01]  /*55b0*/  SHF.L.U32 R3, RZ, 0x1f, RZ ;  /* 0x0000001fff037819 */ /* 0x006fe200000006ff */
[----:B------:R-:W-:Y:S01]  /*55c0*/  UIADD3 UR4, UPT, UPT, UR18, 0x260, URZ ;  /* 0x0000026012047890 */ /* 0x000fe2000fffe0ff */
[----:B------:R-:W-:Y:S02]  /*55d0*/  PLOP3.LUT P0, PT, PT, PT, UP0, 0x80, 0x8 ;  /* 0x000000000008781c */ /* 0x000fe40003f0f008 */
[----:B------:R-:W1:Y:S02]  /*55e0*/  SYNCS.PHASECHK.TRANS64.TRYWAIT P1, [UR18+0x260], R3 ;  /* 0x00026003ff0075a7 */ /* 0x000e640008021112 */
[----:B-1----:R-:W-:Y:S09]  /*55f0*/  @!P1 BRA `(.L_x_107) ;  /* 0x0000006400e49947 */ /* 0x002ff20003800000 */
.L_x_246:
[----:B------:R-:W-:Y:S01]  /*5600*/  @!UP0 UPRMT UR4, UR36, 0x654, UR4 ;  /* 0x0000065424048896 */ /* 0x000fe20008000004 */
[----:B------:R-:W-:Y:S01]  /*5610*/  UMOV UR5, 0xffff ;  /* 0x0000ffff00057882 */ /* 0x000fe20000000000 */
[----:B------:R-:W-:-:S07]  /*5620*/  UMOV UR6, 0x1 ;  /* 0x0000000100067882 */ /* 0x000fce0000000000 */
[----:B------:R-:W-:Y:S01]  /*5630*/  @!P0 SYNCS.ARRIVE.TRANS64.RED.A1T0 RZ, [UR4], RZ ;  /* 0x000000ffffff89a7 */ /* 0x000fe20008100404 */
[----:B------:R-:W-:Y:S01]  /*5640*/  NOP ;  /* 0x0000000000007918 */ /* 0x000fe20000000000 */
[----:B-1----:R-:W1:Y:S01]  /*5650*/  LDS R0, [UR8+0x14] ;  /* 0x00001408ff007984 */ /* 0x002e620008000800 */
[----:B------:R-:W-:-:S04]  /*5660*/  ULOP3.LUT UR4, UR19, 0xffff, URZ, 0xc0, !UPT ;  /* 0x0000ffff13047892 */ /* 0x000fc8000f8ec0ff */
[----:B------:R-:W-:-:S04]  /*5670*/  USHF.R.U32.HI UR4, URZ, 0x5, UR4 ;  /* 0x00000005ff047899 */ /* 0x000fc80008011604 */
[----:B------:R-:W-:Y:S02]  /*5680*/  USHF.L.U32 UR5, UR5, UR4, URZ ;  /* 0x0000000405057299 */ /* 0x000fe400080006ff */
[----:B------:R-:W-:-:S04]  /*5690*/  USHF.L.U32 UR4, UR6, UR4, URZ ;  /* 0x0000000406047299 */ /* 0x000fc800080006ff */
[----:B-1----:R-:W-:-:S04]  /*56a0*/  LOP3.LUT R0, R0, UR5, RZ, 0xc0, !PT ;  /* 0x0000000500007c12 */ /* 0x002fc8000f8ec0ff */
[----:B------:R-:W-:-:S13]  /*56b0*/  ISETP.NE.AND P0, PT, R0, UR5, PT ;  /* 0x0000000500007c0c */ /* 0x000fda000bf05270 */
[----:B------:R-:W-:Y:S05]  /*56c0*/  @P0 BRA `(.L_x_108) ;  /* 0x0000000000580947 */ /* 0x000fea0003800000 */
[----:B------:R-:W1:Y:S02]  /*56d0*/  LDS R0, [UR8+0x18] ;  /* 0x00001808ff007984 */ /* 0x000e640008000800 */
[----:B-1----:R-:W-:-:S04]  /*56e0*/  LOP3.LUT R0, R0, UR4, RZ, 0xc0, !PT ;  /* 0x0000000400007c12 */ /* 0x002fc8000f8ec0ff */
[----:B------:R-:W-:-:S13]  /*56f0*/  ISETP.NE.AND P0, PT, R0, UR4, PT ;  /* 0x0000000400007c0c */ /* 0x000fda000bf05270 */
[----:B------:R-:W-:Y:S05]  /*5700*/  @P0 BRA `(.L_x_109) ;  /* 0x00000000003c0947 */ /* 0x000fea0003800000 */
[----:B------:R-:W1:Y:S01]  /*5710*/  S2R R2, SR_LANEID ;  /* 0x0000000000027919 */ /* 0x000e620000000000 */
[----:B------:R-:W-:Y:S01]  /*5720*/  ULOP3.LUT UR5, URZ, UR5, URZ, 0x33, !UPT ;  /* 0x00000005ff057292 */ /* 0x000fe2000f8e33ff */
[----:B------:R-:W-:Y:S01]  /*5730*/  LOP3.LUT R4, RZ, UR4, RZ, 0x33, !PT ;  /* 0x00000004ff047c12 */ /* 0x000fe2000f8e33ff */
[----:B------:R-:W-:Y:S02]  /*5740*/  VOTEU.ANY UR4, UPT, PT ;  /* 0x0000000000047886 */ /* 0x000fe400038e0100 */
[----:B------:R-:W-:Y:S01]  /*5750*/  UFLO.U32 UR4, UR4 ;  /* 0x00000004000472bd */ /* 0x000fe200080e0000 */
[----:B------:R-:W2:Y:S01]  /*5760*/  REDUX UR6, R4 ;  /* 0x00000000040673c4 */ /* 0x000ea20000000000 */
[----:B------:R-:W-:-:S06]  /*5770*/  IMAD.U32 R0, RZ, RZ, UR5 ;  /* 0x00000005ff007e24 */ /* 0x000fcc000f8e00ff */
[----:B------:R4:W-:Y:S01]  /*5780*/  UTCATOMSWS.AND URZ, UR5 ;  /* 0x0000000500ff79e3 */ /* 0x0009e20008000000 */
[----:B------:R-:W3:Y:S01]  /*5790*/  REDUX UR7, R0 ;  /* 0x00000000000773c4 */ /* 0x000ee20000000000 */
[----:B-1----:R-:W-:Y:S01]  /*57a0*/  ISETP.EQ.U32.AND P0, PT, R2, UR4, PT ;  /* 0x0000000402007c0c */ /* 0x002fe2000bf02070 */
[----:B--2---:R-:W-:Y:S01]  /*57b0*/  IMAD.U32 R2, RZ, RZ, UR6 ;  /* 0x00000006ff027e24 */ /* 0x004fe2000f8e00ff */
[----:B---3--:R-:W-:-:S11]  /*57c0*/  MOV R3, UR7 ;  /* 0x0000000700037c02 */ /* 0x008fd60008000f00 */
[----:B------:R4:W-:Y:S04]  /*57d0*/  @P0 ATOMS.AND RZ, [UR8+0x14], R3 ;  /* 0x00001403ffff098c */ /* 0x0009e8000a800008 */
[----:B------:R4:W-:Y:S01]  /*57e0*/  @P0 ATOMS.AND RZ, [UR8+0x18], R2 ;  /* 0x00001802ffff098c */ /* 0x0009e2000a800008 */
[----:B------:R-:W-:Y:S05]  /*57f0*/  BRA `(.L_x_110) ;  /* 0x0000000000147947 */ /* 0x000fea0003800000 */
.L_x_109:
[----:B------:R-:W-:Y:S02]  /*5800*/  MOV R2, 0x5820 ;  /* 0x0000582000027802 */ /* 0x000fe40000000f00 */
[----:B---3-5:R-:W-:Y:S05]  /*5810*/  CALL.REL.NOINC `($__internal_0_$__cuda_sm10x_tcgen05_guardrail_trap_col_being_dealloced_not_returned_by_alloc) ;  /* 0x0000006800c47944 */ /* 0x028fea0003c00000 */
[----:B------:R-:W-:Y:S05]  /*5820*/  BRA `(.L_x_110) ;  /* 0x0000000000087947 */ /* 0x000fea0003800000 */
.L_x_108:
[----:B------:R-:W-:Y:S02]  /*5830*/  MOV R2, 0x5850 ;  /* 0x0000585000027802 */ /* 0x000fe40000000f00 */
[----:B---3-5:R-:W-:Y:S05]  /*5840*/  CALL.REL.NOINC `($__internal_2_$__cuda_sm10x_tcgen05_guardrail_trap_unallocated_columns_being_dealloced) ;  /* 0x0000006800d07944 */ /* 0x028fea0003c00000 */
.L_x_110:
[----:B------:R-:W-:Y:S01]  /*5850*/  NOP ;  /* 0x0000000000007918 */ /* 0x000fe20000000000 */
[----:B----4-:R-:W-:Y:S05]  /*5860*/  EXIT ;  /* 0x000000000000794d */ /* 0x010fea0003800000 */
.L_x_83:
[----:B------:R-:W-:-:S09]  /*5870*/  UISETP.NE.OR UP0, UPT, UR17, 0x3, !UP5 ;  /* 0x000000031100788c */ /* 0x000fd2000ef05670 */
[----:B------:R-:W-:Y:S05]  /*5880*/  BRA.U UP0, `(.L_x_111) ;  /* 0x0000001100587547 */ /* 0x000fea000b800000 */
[----:B------:R-:W1:Y:S01]  /*5890*/  LDCU UR45, c[0x0][0x370] ;  /* 0x00006e00ff2d77ac */ /* 0x000e620008000800 */
[----:B------:R-:W2:Y:S01]  /*58a0*/  LDC.64 R16, c[0x0][0x348] ;  /* 0x0000d200ff107b82 */ /* 0x000ea20000000a00 */
[----:B------:R-:W-:Y:S02]  /*58b0*/  HFMA2 R13, -RZ, RZ, 0, 0 ;  /* 0x00000000ff0d7431 */ /* 0x000fe400000001ff */
[----:B------:R-:W-:Y:S01]  /*58c0*/  IMAD.MOV.U32 R15, RZ, RZ, 0x1 ;  /* 0x00000001ff0f7424 */ /* 0x000fe200078e00ff */
[----:B------:R-:W1:Y:S01]  /*58d0*/  LDCU.128 UR40, c[0x0][0xf10] ;  /* 0x0001e200ff2877ac */ /* 0x000e620008000c00 */
[----:B------:R-:W-:Y:S01]  /*58e0*/  IMAD.MOV.U32 R14, RZ, RZ, RZ ;  /* 0x000000ffff0e7224 */ /* 0x000fe200078e00ff */
[----:B------:R-:W-:Y:S01]  /*58f0*/  MOV R7, 0x2000 ;  /* 0x0000200000077802 */ /* 0x000fe20000000f00 */
[----:B------:R-:W3:Y:S01]  /*5900*/  LDCU UR38, c[0x0][0x374] ;  /* 0x00006e80ff2677ac */ /* 0x000ee20008000800 */
[----:B------:R-:W4:Y:S01]  /*5910*/  LDC.64 R2, c[0x0][0xc88] ;  /* 0x00032200ff027b82 */ /* 0x000f220000000a00 */
[----:B------:R-:W3:Y:S01]  /*5920*/  LDCU UR15, c[0x0][0xf0c] ;  /* 0x0001e180ff0f77ac */ /* 0x000ee20008000800 */
[----:B------:R-:W2:Y:S06]  /*5930*/  LDCU UR49, c[0x0][0xf20] ;  /* 0x0001e400ff3177ac */ /* 0x000eac0008000800 */
[----:B------:R-:W4:Y:S01]  /*5940*/  LDC.64 R4, c[0x0][0xc90] ;  /* 0x00032400ff047b82 */ /* 0x000f220000000a00 */
[----:B------:R-:W2:Y:S01]  /*5950*/  LDCU UR4, c[0x0][0xf30] ;  /* 0x0001e600ff0477ac */ /* 0x000ea20008000800 */
[----:B------:R-:W-:Y:S01]  /*5960*/  UMOV UR21, 0x400 ;  /* 0x0000040000157882 */ /* 0x000fe20000000000 */
[----:B-1----:R-:W-:-:S02]  /*5970*/  UIMAD.WIDE.U32 UR6, UR45, UR40, URZ ;  /* 0x000000282d0672a5 */ /* 0x002fc4000f8e00ff */
[----:B---3--:R-:W-:Y:S02]  /*5980*/  UIMAD.WIDE.U32 UR8, UR38, UR43, URZ ;  /* 0x0000002b260872a5 */ /* 0x008fe4000f8e00ff */
[----:B------:R-:W-:Y:S02]  /*5990*/  ULEA UR21, UR58, UR21, 0x18 ;  /* 0x000000153a157291 */ /* 0x000fe4000f8ec0ff */
[----:B------:R-:W-:Y:S02]  /*59a0*/  UPLOP3.LUT UP3, UPT, UPT, UPT, UPT, 0x40, 0x4 ;  /* 0x000000000004789c */ /* 0x000fe40003f6e870 */
[----:B------:R-:W-:Y:S01]  /*59b0*/  UIADD3 UR46, UPT, UPT, UR21, 0x1c8, URZ ;  /* 0x000001c8152e7890 */ /* 0x000fe2000fffe0ff */
[----:B------:R-:W-:Y:S01]  /*59c0*/  UMOV UR6, UR7 ;  /* 0x0000000700067c82 */ /* 0x000fe20008000000 */
[----:B------:R-:W-:Y:S01]  /*59d0*/  UMOV UR47, UR9 ;  /* 0x00000009002f7c82 */ /* 0x000fe20008000000 */
[----:B------:R-:W-:Y:S02]  /*59e0*/  UISETP.GE.AND UP0, UPT, UR39, 0x1, UPT ;  /* 0x000000012700788c */ /* 0x000fe4000bf06270 */
[----:B------:R-:W-:Y:S01]  /*59f0*/  UISETP.NE.AND UP4, UPT, UR39, 0x1, UPT ;  /* 0x000000012700788c */ /* 0x000fe2000bf85270 */
[----:B------:R-:W1:Y:S01]  /*5a00*/  LDCU.64 UR22, c[0x0][0xf28] ;  /* 0x0001e500ff1677ac */ /* 0x000e620008000a00 */
[----:B------:R-:W-:-:S02]  /*5a10*/  UISETP.NE.AND UP6, UPT, UR15, 0x1, UPT ;  /* 0x000000010f00788c */ /* 0x000fc4000bfc5270 */
[----:B------:R-:W-:Y:S02]  /*5a20*/  UISETP.NE.AND UP5, UPT, UR42, 0x1, UPT ;  /* 0x000000012a00788c */ /* 0x000fe4000bfa5270 */
[----:B------:R-:W-:Y:S02]  /*5a30*/  UIADD3 UR33, UPT, UPT, UR21, 0x1b0, URZ ;  /* 0x000001b015217890 */ /* 0x000fe4000fffe0ff */
[----:B------:R-:W-:Y:S02]  /*5a40*/  UIADD3 UR25, UPT, UPT, UR21, 0x1b8, URZ ;  /* 0x000001b815197890 */ /* 0x000fe4000fffe0ff */
[----:B------:R-:W-:Y:S02]  /*5a50*/  UIADD3 UR17, UPT, UPT, UR21, 0x1c0, URZ ;  /* 0x000001c015117890 */ /* 0x000fe4000fffe0ff */
[----:B------:R-:W-:Y:S02]  /*5a60*/  UPRMT UR46, UR58, 0x654, UR46 ;  /* 0x000006543a2e7896 */ /* 0x000fe4000800002e */
[----:B------:R-:W-:-:S02]  /*5a70*/  USHF.R.U32.HI UR48, URZ, UR41, UR6 ;  /* 0x00000029ff307299 */ /* 0x000fc40008011606 */
[----:B--2---:R-:W-:Y:S02]  /*5a80*/  USHF.R.U32.HI UR47, URZ, UR49, UR47 ;  /* 0x00000031ff2f7299 */ /* 0x004fe4000801162f */
[----:B------:R-:W-:-:S11]  /*5a90*/  UISETP.NE.AND UP2, UPT, UR4, 0x1, UPT ;  /* 0x000000010400788c */ /* 0x000fd6000bf45270 */
.L_x_122:
[C---:B------:R-:W-:Y:S02]  /*5aa0*/  LEA R12, R14.reuse, UR21, 0x3 ;  /* 0x000000150e0c7c11 */ /* 0x040fe4000f8e18ff */
[----:B------:R-:W-:Y:S02]  /*5ab0*/  SHF.L.U32 R9, R13, 0x1f, RZ ;  /* 0x0000001f0d097819 */ /* 0x000fe400000006ff */
[----:B------:R-:W-:Y:S02]  /*5ac0*/  LEA R10, R14, UR21, 0x4 ;  /* 0x000000150e0a7c11 */ /* 0x000fe4000f8e20ff */
[----:B------:R-:W2:Y:S02]  /*5ad0*/  SYNCS.PHASECHK.TRANS64.TRYWAIT P0, [R12+URZ+0x200], R9 ;  /* 0x000200090c0075a7 */ /* 0x000ea400080011ff */
[----:B--23--:R-:W-:Y:S05]  /*5ae0*/  @!P0 BRA `(.L_x_112) ;  /* 0x0000006000c08947 */ /* 0x00cfea0003800000 */
.L_x_247:
[----:B--2---:R-:W2:Y:S01]  /*5af0*/  LDS.128 R8, [R10+0x270] ;  /* 0x000270000a087984 */ /* 0x004ea20000000c00 */
[----:B------:R-:W-:Y:S01]  /*5b00*/  UISETP.GE.AND UP0, UPT, UR39, 0x1, UPT ;  /* 0x000000012700788c */ /* 0x000fe2000bf06270 */
[----:B------:R-:W-:Y:S01]  /*5b10*/  @!PT LDS RZ, [RZ] ;  /* 0x00000000fffff984 */ /* 0x000fe20000000800 */
[----:B------:R-:W-:Y:S01]  /*5b20*/  @!PT LDS RZ, [RZ] ;  /* 0x00000000fffff984 */ /* 0x000fe20000000800 */
[----:B------:R-:W-:Y:S01]  /*5b30*/  @!PT LDS RZ, [RZ] ;  /* 0x00000000fffff984 */ /* 0x000fe20000000800 */
[----:B------:R-:W-:Y:S01]  /*5b40*/  @!PT LDS RZ, [RZ] ;  /* 0x00000000fffff984 */ /* 0x000fe20000000800 */
[----:B------:R3:W-:Y:S06]  /*5b50*/  MEMBAR.ALL.CTA ;  /* 0x0000000000007992 */ /* 0x0007ec0000008000 */
[----:B---3--:R-:W3:Y:S01]  /*5b60*/  FENCE.VIEW.ASYNC.S ;  /* 0x00000000000073c6 */ /* 0x008ee20000000000 */
[----:B--2---:R-:W-:Y:S11]  /*5b70*/  LOP3.LUT P0, RZ, R10, 0x1, RZ, 0xc0, !PT ;  /* 0x000000010aff7812 */ /* 0x004ff6000780c0ff */
[----:B------:R-:W-:Y:S02]  /*5b80*/  @!UPT UIADD3 URZ, UPT, UPT, URZ, URZ, URZ ;  /* 0x000000fffffff290 */ /* 0x000fe4000fffe0ff */
[----:B---3--:R-:W-:Y:S01]  /*5b90*/  VOTEU.ANY UP1, P0 ;  /* 0x0000000000ff7886 */ /* 0x008fe20000020100 */
[----:B------:R-:W-:Y:S11]  /*5ba0*/  PLOP3.LUT P0, PT, PT, PT, UP1, 0x80, 0x8 ;  /* 0x000000000008781c */ /* 0x000ff60003f0f018 */
[----:B------:R-:W-:Y:S02]  /*5bb0*/  @!UPT UIADD3 URZ, UPT, UPT, URZ, URZ, URZ ;  /* 0x000000fffffff290 */ /* 0x000fe4000fffe0ff */
[----:B------:R-:W-:Y:S02]  /*5bc0*/  @P0 SHF.R.U32.HI R0, RZ, 0x10, R9 ;  /* 0x00000010ff000819 */ /* 0x000fe40000011609 */
[----:B------:R-:W-:Y:S02]  /*5bd0*/  @P0 MOV R6, R8 ;  /* 0x0000000800060202 */ /* 0x000fe40000000f00 */
[----:B------:R-:W-:Y:S01]  /*5be0*/  @P0 R2UR UR4, R0 ;  /* 0x00000000000402ca */ /* 0x000fe200000e0000 */
[----:B------:R-:W-:Y:S01]  /*5bf0*/  VIADD R0, R12, 0x210 ;  /* 0x000002100c007836 */ /* 0x000fe20000000000 */
[----:B------:R-:W-:Y:S02]  /*5c00*/  @P0 LOP3.LUT R8, R9, 0xffff, RZ, 0xc0, !PT ;  /* 0x0000ffff09080812 */ /* 0x000fe400078ec0ff */
[----:B------:R-:W-:Y:S02]  /*5c10*/  @P0 R2UR UR6, R6 ;  /* 0x00000000060602ca */ /* 0x000fe400000e0000 */
[----:B------:R-:W-:Y:S02]  /*5c20*/  PRMT R0, RZ, 0x654, R0 ;  /* 0x00000654ff007816 */ /* 0x000fe40000000000 */
[----:B------:R-:W-:Y:S02]  /*5c30*/  @P0 R2UR UR5, R8 ;  /* 0x00000000080502ca */ /* 0x000fe400000e0000 */
[----:B------:R2:W-:Y:S03]  /*5c40*/  SYNCS.ARRIVE.TRANS64.RED.A1T0 RZ, [R0+URZ], RZ ;  /* 0x000000ff00ff79a7 */ /* 0x0005e600081004ff */
[----:B------:R-:W-:Y:S04]  /*5c50*/  @UP1 UMOV UR37, UR4 ;  /* 0x0000000400251c82 */ /* 0x000fe80008000000 */
[----:B------:R-:W-:Y:S04]  /*5c60*/  @UP1 UMOV UR14, UR6 ;  /* 0x00000006000e1c82 */ /* 0x000fe80008000000 */
[----:B------:R-:W-:Y:S01]  /*5c70*/  @UP1 UMOV UR13, UR5 ;  /* 0x00000005000d1c82 */ /* 0x000fe20008000000 */
[----:B------:R-:W-:Y:S05]  /*5c80*/  BRA.U !UP0, `(.L_x_113) ;  /* 0x0000000108a47547 */ /* 0x000fea000b800000 */
[----:B------:R-:W-:Y:S02]  /*5c90*/  UIMAD.WIDE.U32 UR26, UR13, UR43, URZ ;  /* 0x0000002b0d1a72a5 */ /* 0x000fe4000f8e00ff */
[----:B------:R-:W-:Y:S02]  /*5ca0*/  UIMAD.WIDE.U32 UR28, UR14, UR40, URZ ;  /* 0x000000280e1c72a5 */ /* 0x000fe4000f8e00ff */
[----:B------:R-:W-:Y:S02]  /*5cb0*/  USEL UR4, UR38, UR47, !UP5 ;  /* 0x0000002f26047287 */ /* 0x000fe4000e800000 */
[----:B------:R-:W-:Y:S02]  /*5cc0*/  USEL UR7, UR45, UR48, !UP6 ;  /* 0x000000302d077287 */ /* 0x000fe4000f000000 */
[----:B-1----:R-:W-:Y:S02]  /*5cd0*/  UIMAD.WIDE.U32 UR8, UR4, UR22, URZ ;  /* 0x00000016040872a5 */ /* 0x002fe4000f8e00ff */
[----:B------:R-:W-:Y:S01]  /*5ce0*/  UIMAD.WIDE.U32 UR18, UR7, UR22, URZ ;  /* 0x00000016071272a5 */ /* 0x000fe2000f8e00ff */
[----:B------:R-:W-:Y:S02]  /*5cf0*/  UMOV UR5, UR27 ;  /* 0x0000001b00057c82 */ /* 0x000fe40008000000 */
[----:B------:R-:W-:Y:S03]  /*5d00*/  USHF.R.U32.HI UR6, URZ, UR49, UR5 ;  /* 0x00000031ff067299 */ /* 0x000fe60008011605 */
[----:B------:R-:W-:Y:S01]  /*5d10*/  UMOV UR5, UR29 ;  /* 0x0000001d00057c82 */ /* 0x000fe20008000000 */
[----:B------:R-:W-:Y:S02]  /*5d20*/  USEL UR6, UR13, UR6, !UP5 ;  /* 0x000000060d067287 */ /* 0x000fe4000e800000 */
[----:B------:R-:W-:Y:S03]  /*5d30*/  USHF.R.U32.HI UR10, URZ, UR41, UR5 ;  /* 0x00000029ff0a7299 */ /* 0x000fe60008011605 */
[----:B------:R-:W-:Y:S02]  /*5d40*/  UMOV UR5, UR9 ;  /* 0x0000000900057c82 */ /* 0x000fe40008000000 */
[----:B------:R-:W-:Y:S03]  /*5d50*/  @UP4 USHF.R.U32.HI UR4, URZ, UR23, UR5 ;  /* 0x00000017ff044299 */ /* 0x000fe60008011605 */
[----:B------:R-:W-:Y:S01]  /*5d60*/  UMOV UR5, UR19 ;  /* 0x0000001300057c82 */ /* 0x000fe20008000000 */
[----:B------:R-:W-:Y:S02]  /*5d70*/  UIMAD UR4, UR39, UR4, URZ ;  /* 0x00000004270472a4 */ /* 0x000fe4000f8e02ff */
[----:B------:R-:W-:Y:S02]  /*5d80*/  @UP4 USHF.R.U32.HI UR7, URZ, UR23, UR5 ;  /* 0x00000017ff074299 */ /* 0x000fe40008011605 */
[----:B------:R-:W-:Y:S02]  /*5d90*/  UIMAD.WIDE.U32 UR18, UR6, UR22, URZ ;  /* 0x00000016061272a5 */ /* 0x000fe4000f8e00ff */
[----:B------:R-:W-:Y:S02]  /*5da0*/  USEL UR5, UR14, UR10, !UP6 ;  /* 0x0000000a0e057287 */ /* 0x000fe4000f000000 */
[----:B------:R-:W-:Y:S02]  /*5db0*/  UIMAD UR8, UR39, UR7, URZ ;  /* 0x00000007270872a4 */ /* 0x000fe4000f8e02ff */
[----:B------:R-:W-:Y:S03]  /*5dc0*/  UISETP.GE.AND UP0, UPT, UR6, UR4, UPT ;  /* 0x000000040600728c */ /* 0x000fe6000bf06270 */
[----:B------:R-:W-:Y:S01]  /*5dd0*/  UMOV UR4, UR19 ;  /* 0x0000001300047c82 */ /* 0x000fe20008000000 */
[----:B------:R-:W-:Y:S02]  /*5de0*/  UISETP.GE.OR UP0, UPT, UR5, UR8, UP0 ;  /* 0x000000080500728c */ /* 0x000fe40008706670 */
[----:B------:R-:W-:Y:S02]  /*5df0*/  USHF.R.U32.HI UR4, URZ, UR23, UR4 ;  /* 0x00000017ff047299 */ /* 0x000fe40008011604 */
[----:B------:R-:W-:Y:S02]  /*5e00*/  UIMAD.WIDE.U32 UR8, UR5, UR22, URZ ;  /* 0x00000016050872a5 */ /* 0x000fe4000f8e00ff */
[----:B------:R-:W-:Y:S04]  /*5e10*/  USEL UR10, UR6, UR4, !UP4 ;  /* 0x00000004060a7287 */ /* 0x000fe8000e000000 */
[----:B------:R-:W-:Y:S01]  /*5e20*/  UIADD3 UR12, UPT, UPT, -UR10, URZ, URZ ;  /* 0x000000ff0a0c7290 */ /* 0x000fe2000fffe1ff */
[----:B------:R-:W-:Y:S02]  /*5e30*/  @!UP0 UMOV UR4, UR9 ;  /* 0x0000000900048c82 */ /* 0x000fe40008000000 */
[----:B------:R-:W-:Y:S02]  /*5e40*/  @!UP0 USHF.R.U32.HI UR4, URZ, UR23, UR4 ;  /* 0x00000017ff048299 */ /* 0x000fe40008011604 */
[----:B------:R-:W-:Y:S02]  /*5e50*/  UIMAD UR8, UR39, UR12, UR6 ;  /* 0x0000000c270872a4 */ /* 0x000fe4000f8e0206 */
[----:B------:R-:W-:Y:S04]  /*5e60*/  @!UP0 USEL UR4, UR5, UR4, !UP4 ;  /* 0x0000000405048287 */ /* 0x000fe8000e000000 */
[----:B------:R-:W-:Y:S02]  /*5e70*/  @!UP0 UIMAD UR8, UR7, UR8, UR4 ;  /* 0x00000008070882a4 */ /* 0x000fe4000f8e0204 */
[----:B------:R-:W-:Y:S02]  /*5e80*/  @!UP0 UIADD3 UR9, UPT, UPT, UR10, -UR4, URZ ;  /* 0x800000040a098290 */ /* 0x000fe4000fffe0ff */
[----:B------:R-:W-:Y:S02]  /*5e90*/  UIADD3 UR4, UPT, UPT, -UR5, URZ, URZ ;  /* 0x000000ff05047290 */ /* 0x000fe4000fffe1ff */
[----:B------:R-:W-:Y:S02]  /*5ea0*/  UIADD3 UR7, UPT, UPT, -UR6, URZ, URZ ;  /* 0x000000ff06077290 */ /* 0x000fe4000fffe1ff */
[----:B------:R-:W-:Y:S02]  /*5eb0*/  @!UP0 UIMAD UR6, UR9, UR39, UR5 ;  /* 0x00000027090682a4 */ /* 0x000fe4000f8e0205 */
[----:B------:R-:W-:Y:S02]  /*5ec0*/  UIMAD UR14, UR15, UR4, UR14 ;  /* 0x000000040f0e72a4 */ /* 0x000fe4000f8e020e */
[----:B------:R-:W-:Y:S01]  /*5ed0*/  UIMAD UR13, UR42, UR7, UR13 ;  /* 0x000000072a0d72a4 */ /* 0x000fe2000f8e020d */
[----:B------:R-:W-:Y:S02]  /*5ee0*/  @!UP0 UMOV UR5, UR8 ;  /* 0x0000000800058c82 */ /* 0x000fe40008000000 */
[----:B------:R-:W-:Y:S02]  /*5ef0*/  UIMAD UR14, UR5, UR15, UR14 ;  /* 0x0000000f050e72a4 */ /* 0x000fe4000f8e020e */
[----:B------:R-:W-:Y:S11]  /*5f00*/  UIMAD UR13, UR6, UR42, UR13 ;  /* 0x0000002a060d72a4 */ /* 0x000ff6000f8e020d */
[----:B------:R-:W-:Y:S01]  /*5f10*/  @!UPT UIADD3 URZ, UPT, UPT, URZ, URZ, URZ ;  /* 0x000000fffffff290 */ /* 0x000fe2000fffe0ff */
.L_x_113:
[----:B------:R-:W3:Y:S01]  /*5f20*/  @!UP2 LDCU.128 UR28, c[0x0][0xf10] ;  /* 0x0001e200ff1ca7ac */ /* 0x000ee20008000c00 */
[C---:B----4-:R-:W-:Y:S02]  /*5f30*/  ISETP.NE.U32.AND P1, PT, R4.reuse, RZ, PT ;  /* 0x000000ff0400720c */ /* 0x050fe40003f25070 */
[----:B------:R-:W-:Y:S02]  /*5f40*/  ISETP.NE.U32.AND P0, PT, R4, RZ, PT ;  /* 0x000000ff0400720c */ /* 0x000fe40003f05070 */
[C---:B------:R-:W-:Y:S02]  /*5f50*/  ISETP.NE.AND.EX P1, PT, R5.reuse, RZ, PT, P1 ;  /* 0x000000ff0500720c */ /* 0x040fe40003f25310 */
[----:B------:R-:W-:Y:S01]  /*5f60*/  ISETP.NE.AND.EX P0, PT, R5, RZ, PT, P0 ;  /* 0x000000ff0500720c */ /* 0x000fe20003f05300 */
[----:B------:R-:W4:Y:S01]  /*5f70*/  @!UP2 LDCU UR5, c[0x0][0xf0c] ;  /* 0x0001e180ff05a7ac */ /* 0x000f220008000800 */
[----:B------:R-:W-:Y:S01]  /*5f80*/  SHF.L.U32 R9, R15, 0x1f, RZ ;  /* 0x0000001f0f097819 */ /* 0x000fe200000006ff */
[----:B------:R-:W-:Y:S02]  /*5f90*/  USHF.L.U32 UR35, UR16, 0x7, URZ ;  /* 0x0000000710237899 */ /* 0x000fe400080006ff */
[----:B------:R-:W-:Y:S02]  /*5fa0*/  USHF.L.U32 UR34, UR11, 0x7, URZ ;  /* 0x000000070b227899 */ /* 0x000fe400080006ff */
[----:B---3--:R-:W-:Y:S07]  /*5fb0*/  UIMAD.WIDE.U32 UR6, UR14, UR28, URZ ;  /* 0x0000001c0e0672a5 */ /* 0x008fee000f8e00ff */
[----:B------:R-:W-:Y:S01]  /*5fc0*/  @!UP2 UMOV UR4, UR7 ;  /* 0x000000070004ac82 */ /* 0x000fe20008000000 */
[----:B----4-:R-:W-:Y:S02]  /*5fd0*/  @!UP2 UISETP.NE.AND UP0, UPT, UR5, 0x1, UPT ;  /* 0x000000010500a88c */ /* 0x010fe4000bf05270 */
[----:B------:R-:W-:Y:S02]  /*5fe0*/  @!UP2 USHF.R.U32.HI UR4, URZ, UR29, UR4 ;  /* 0x0000001dff04a299 */ /* 0x000fe40008011604 */
[----:B------:R-:W-:Y:S02]  /*5ff0*/  UIMAD.WIDE.U32 UR6, UR13, UR31, URZ ;  /* 0x0000001f0d0672a5 */ /* 0x000fe4000f8e00ff */
[----:B------:R-:W-:Y:S02]  /*6000*/  @!UP2 USEL UR8, UR14, UR4, !UP0 ;  /* 0x000000040e08a287 */ /* 0x000fe4000c000000 */
[----:B------:R-:W-:Y:S03]  /*6010*/  @!UP2 UISETP.NE.AND UP0, UPT, UR30, 0x1, UPT ;  /* 0x000000011e00a88c */ /* 0x000fe6000bf05270 */
[----:B------:R-:W-:Y:S02]  /*6020*/  @!UP2 UMOV UR6, UR7 ;  /* 0x000000070006ac82 */ /* 0x000fe40008000000 */
[----:B------:R-:W3:Y:S02]  /*6030*/  @!UP2 LDCU UR4, c[0x0][0xf20] ;  /* 0x0001e400ff04a7ac */ /* 0x000ee40008000800 */
[----:B---3--:R-:W-:Y:S04]  /*6040*/  @!UP2 USHF.R.U32.HI UR6, URZ, UR4, UR6 ;  /* 0x00000004ff06a299 */ /* 0x008fe80008011606 */
[----:B------:R-:W-:Y:S04]  /*6050*/  @!UP2 USEL UR6, UR13, UR6, !UP0 ;  /* 0x000000060d06a287 */ /* 0x000fe8000c000000 */
[----:B------:R-:W-:Y:S02]  /*6060*/  @!UP2 UIADD3 UR4, UPT, UPT, -UR8, UR6, URZ ;  /* 0x000000060804a290 */ /* 0x000fe4000fffe1ff */
[----:B------:R-:W-:Y:S02]  /*6070*/  @!UP2 UIADD3 UR6, UPT, UPT, UR8, -UR6, URZ ;  /* 0x800000060806a290 */ /* 0x000fe4000fffe0ff */
[----:B------:R-:W-:Y:S02]  /*6080*/  @!UP2 UIMAD UR14, UR4, UR5, UR14 ;  /* 0x00000005040ea2a4 */ /* 0x000fe4000f8e020e */
[----:B------:R-:W-:Y:S01]  /*6090*/  @!UP2 UIMAD UR13, UR6, UR30, UR13 ;  /* 0x0000001e060da2a4 */ /* 0x000fe2000f8e020d */
[----:B------:R-:W-:Y:S11]  /*60a0*/  BRA.U UP3, `(.L_x_114) ;  /* 0x0000000103107547 */ /* 0x000ff6000b800000 */
[----:B--2---:R-:W-:Y:S04]  /*60b0*/  MOV R0, UR51 ;  /* 0x0000003300007c02 */ /* 0x004fe80008000f00 */
[----:B------:R-:W-:Y:S04]  /*60c0*/  SHF.L.U32 R11, R0, 0x1f, RZ ;  /* 0x0000001f000b7819 */ /* 0x000fe800000006ff */
[----:B------:R-:W2:Y:S02]  /*60d0*/  SYNCS.PHASECHK.TRANS64.TRYWAIT P2, [UR21+0x1f8], R11 ;  /* 0x0001f80bff0075a7 */ /* 0x000ea40008041115 */
[----:B--2---:R-:W-:Y:S05]  /*60e0*/  @!P2 BRA `(.L_x_115) ;  /* 0x0000005c0054a947 */ /* 0x004fea0003800000 */
.L_x_114:
[----:B------:R-:W-:Y:S05]  /*60f0*/  @!P1 BRA `(.L_x_116) ;  /* 0x0000000000309947 */ /* 0x000fea0003800000 */
[----:B------:R-:W-:Y:S01]  /*6100*/  ISETP.NE.U32.AND P1, PT, R2, RZ, PT ;  /* 0x000000ff0200720c */ /* 0x000fe20003f25070 */
[----:B------:R-:W3:Y:S01]  /*6110*/  LDCU.64 UR4, c[0x0][0x358] ;  /* 0x00006b00ff0477ac */ /* 0x000ee20008000a00 */
[----:B------:R-:W-:Y:S02]  /*6120*/  IMAD.MOV.U32 R84, RZ, RZ, 0x1 ;  /* 0x00000001ff547424 */ /* 0x000fe400078e00ff */
[----:B------:R-:W-:Y:S11]  /*6130*/  ISETP.NE.AND.EX P1, PT, R3, RZ, PT, P1 ;  /* 0x000000ff0300720c */ /* 0x000ff60003f25310 */
[----:B------:R-:W-:Y:S02]  /*6140*/  @!UPT UIADD3 URZ, UPT, UPT, URZ, URZ, URZ ;  /* 0x000000fffffff290 */ /* 0x000fe4000fffe0ff */
[----:B--2---:R-:W2:Y:S01]  /*6150*/  @P1 LDC.64 R10, c[0x0][0xc88] ;  /* 0x00032200ff0a1b82 */ /* 0x004ea20000000a00 */
[----:B------:R-:W-:Y:S04]  /*6160*/  @P1 IMAD R0, R4, UR44, RZ ;  /* 0x0000002c04001c24 */ /* 0x000fe8000f8e02ff */
[----:B--2---:R-:W-:Y:S04]  /*6170*/  @P1 IMAD.WIDE R10, R0, 0x4, R10 ;  /* 0x00000004000a1825 */ /* 0x004fe800078e020a */
[----:B------:R-:W-:Y:S01]  /*6180*/  HFMA2 R0, -RZ, RZ, 0, 5.9604644775390625e-08 ;  /* 0x00000001ff007431 */ /* 0x000fe200000001ff */
[----:B---3-5:R3:W5:Y:S04]  /*6190*/  @P1 LDG.E R41, desc[UR4][R10.64] ;  /* 0x000000040a291981 */ /* 0x028768000c1e1900 */
[----:B------:R-:W-:Y:S01]  /*61a0*/  @!P1 PRMT R84, R0, 0x7610, R84 ;  /* 0x0000761000549816 */ /* 0x000fe20000000054 */
[----:B---3--:R-:W4:Y:S06]  /*61b0*/  @!P1 LDC R41, c[0x0][0xc80] ;  /* 0x00032000ff299b82 */ /* 0x008f2c0000000800 */
.L_x_116:
[----:B----45:R-:W-:Y:S01]  /*61c0*/  @!P0 FSETP.EQ.AND P1, PT, R41, RZ, PT ;  /* 0x000000ff2900820b */ /* 0x030fe20003f22000 */
[----:B------:R-:W-:Y:S01]  /*61d0*/  @!UPT UIADD3 URZ, UPT, UPT, URZ, URZ, URZ ;  /* 0x000000fffffff290 */ /* 0x000fe2000fffe0ff */
[----:B------:R-:W-:Y:S11]  /*61e0*/  @!P0 BRA `(.L_x_117) ;  /* 0x0000000000188947 */ /* 0x000ff60003800000 */
[----:B------:R-:W-:Y:S02]  /*61f0*/  LOP3.LUT P0, RZ, R84, 0xff, RZ, 0xc0, !PT ;  /* 0x000000ff54ff7812 */ /* 0x000fe4000780c0ff */
[----:B------:R-:W-:Y:S04]  /*6200*/  ISETP.NE.U32.AND P1, PT, R2, RZ, PT ;  /* 0x000000ff0200720c */ /* 0x000fe80003f25070 */
[----:B------:R-:W-:Y:S04]  /*6210*/  ISETP.NE.AND.EX P1, PT, R3, RZ, PT, P1 ;  /* 0x000000ff0300720c */ /* 0x000fe80003f25310 */
[----:B------:R-:W-:Y:S03]  /*6220*/  PLOP3.LUT P1, PT, P1, PT, PT, 0x8, 0x80 ;  /* 0x000000000080781c */ /* 0x000fe60000f2e170 */
[----:B------:R-:W-:Y:S11]  /*6230*/  @P0 FSETP.EQ.AND P1, PT, R41, RZ, PT ;  /* 0x000000ff2900020b */ /* 0x000ff60003f22000 */
[----:B------:R-:W-:Y:S02]  /*6240*/  @!UPT UIADD3 URZ, UPT, UPT, URZ, URZ, URZ ;  /* 0x000000fffffff290 */ /* 0x000fe4000fffe0ff */
.L_x_117:
[----:B------:R-:W3:Y:S01]  /*6250*/  SYNCS.PHASECHK.TRANS64.TRYWAIT P2, [UR21+0x1d0], R9 ;  /* 0x0001d009ff0075a7 */ /* 0x000ee20008041115 */
[----:B------:R-:W-:Y:S04]  /*6260*/  ELECT P0, URZ, PT ;  /* 0x0000000000ff782f */ /* 0x000fe80003800000 */
[----:B------:R-:W-:Y:S11]  /*6270*/  PLOP3.LUT P1, PT, P1, P0, PT, 0xf2, 0x2f ;  /* 0x00000000002f781c */ /* 0x000ff60000f21e72 */
[----:B------:R-:W-:Y:S02]  /*6280*/  @!UPT UIADD3 URZ, UPT, UPT, URZ, URZ, URZ ;  /* 0x000000fffffff290 */ /* 0x000fe4000fffe0ff */
[----:B------:R-:W-:Y:S05]  /*6290*/  @!P1 IADD3 R8, P0, PT, R16, 0x980, RZ ;  /* 0x0000098010089810 */ /* 0x000fea0007f1e0ff */
[----:B------:R-:W-:Y:S01]  /*62a0*/  @!P1 IMAD.X R6, RZ, RZ, R17, P0 ;  /* 0x000000ffff069224 */ /* 0x000fe200000e0611 */
[----:B---3--:R-:W-:Y:S07]  /*62b0*/  @!P2 BRA `(.L_x_118) ;  /* 0x0000005800f8a947 */ /* 0x008fee0003800000 */
.L_x_250:
[----:B------:R-:W-:Y:S01]  /*62c0*/  @!P1 R2UR UR5, R8 ;  /* 0x00000000080592ca */ /* 0x000fe200000e0000 */
[----:B------:R-:W-:Y:S01]  /*62d0*/  VOTEU.ALL UP0, P1 ;  /* 0x0000000000ff7886 */ /* 0x000fe20000800000 */
[----:B------:R-:W-:Y:S01]  /*62e0*/  @!P1 R2UR UR4, R6 ;  /* 0x00000000060492ca */ /* 0x000fe200000e0000 */
[----:B--2---:R-:W-:Y:S01]  /*62f0*/  @!P1 IMAD.MOV.U32 R0, RZ, RZ, 0x2000 ;  /* 0x00002000ff009424 */ /* 0x004fe200078e00ff */
[----:B------:R-:W-:Y:S01]  /*6300*/  UMOV UR8, 0x0 ;  /* 0x0000000000087882 */ /* 0x000fe20000000000 */
[----:B------:R-:W-:Y:S01]  /*6310*/  UMOV UR9, 0x10000000 ;  /* 0x1000000000097882 */ /* 0x000fe20000000000 */
[----:B------:R-:W-:Y:S01]  /*6320*/  @!UP0 UIADD3 UR32, UPT, UPT, UR21, 0x400, URZ ;  /* 0x0000040015208890 */ /* 0x000fe2000fffe0ff */
[----:B------:R-:W-:Y:S01]  /*6330*/  @!P1 IADD3 R8, P0, PT, R16, 0x980, RZ ;  /* 0x0000098010089810 */ /* 0x000fe20007f1e0ff */
[----:B------:R-:W-:Y:S01]  /*6340*/  VOTEU.ALL UP0, P1 ;  /* 0x0000000000ff7886 */ /* 0x000fe20000800000 */
[----:B------:R-:W-:Y:S01]  /*6350*/  UMOV UR36, UR44 ;  /* 0x0000002c00247c82 */ /* 0x000fe20008000000 */
[----:B------:R-:W-:Y:S02]  /*6360*/  UPRMT UR6, UR58, 0x654, UR33 ;  /* 0x000006543a067896 */ /* 0x000fe40008000021 */
[----:B------:R-:W-:Y:S02]  /*6370*/  @!P1 IMAD.X R6, RZ, RZ, R17, P0 ;  /* 0x000000ffff069224 */ /* 0x000fe400000e0611 */
[----:B------:R-:W-:Y:S02]  /*6380*/  IMAD.U32 R10, RZ, RZ, UR5 ;  /* 0x00000005ff0a7e24 */ /* 0x000fe4000f8e00ff */
[----:B------:R-:W-:Y:S03]  /*6390*/  IMAD.U32 R11, RZ, RZ, UR4 ;  /* 0x00000004ff0b7e24 */ /* 0x000fe6000f8e00ff */
[----:B------:R-:W-:Y:S02]  /*63a0*/  @!P1 R2UR UR4, R10 ;  /* 0x000000000a0492ca */ /* 0x000fe400000e0000 */
[----:B------:R-:W-:Y:S11]  /*63b0*/  @!P1 R2UR UR5, R11 ;  /* 0x000000000b0592ca */ /* 0x000ff600000e0000 */
[----:B------:R-:W-:Y:S02]  /*63c0*/  @!UPT UIADD3 URZ, UPT, UPT, URZ, URZ, URZ ;  /* 0x000000fffffff290 */ /* 0x000fe4000fffe0ff */
[----:B------:R2:W-:Y:S01]  /*63d0*/  @!UP0 UTMALDG.3D [UR32], [UR4], desc[UR8] ;  /* 0x00000820040085b4 */ /* 0x0005e20008011000 */
[----:B------:R2:W-:Y:S01]  /*63e0*/  @!P1 SYNCS.ARRIVE.TRANS64.RED.A0TR RZ, [UR21+0x1b0], R0 ;  /* 0x0001b000ffff99a7 */ /* 0x0005e20008300415 */
[----:B------:R-:W-:Y:S01]  /*63f0*/  SYNCS.ARRIVE.TRANS64.RED.A1T0 RZ, [UR6], RZ ;  /* 0x000000ffffff79a7 */ /* 0x000fe20008100406 */
[----:B------:R-:W3:Y:S02]  /*6400*/  SYNCS.PHASECHK.TRANS64.TRYWAIT P2, [UR21+0x1d8], R9 ;  /* 0x0001d809ff0075a7 */ /* 0x000ee40008041115 */
[----:B--23--:R-:W-:Y:S05]  /*6410*/  @!P2 BRA `(.L_x_119) ;  /* 0x0000005800b8a947 */ /* 0x00cfea0003800000 */
.L_x_252:
        /* <DEDUP_REMOVED lines=8> */
[----:B------:R-:W-:Y:S01]  /*64a0*/  @!UP0 UIADD3 UR24, UPT, UPT, UR21, 0x2400, URZ ;  /* 0x0000240015188890 */ /* 0x000fe2000fffe0ff */
[----:B------:R-:W-:Y:S01]  /*64b0*/  VOTEU.ALL UP0, P1 ;  /* 0x0000000000ff7886 */ /* 0x000fe20000800000 */
[----:B------:R-:W-:Y:S01]  /*64c0*/  UMOV UR27, UR35 ;  /* 0x00000023001b7c82 */ /* 0x000fe20008000000 */
[----:B------:R-:W-:Y:S02]  /*64d0*/  UMOV UR28, UR44 ;  /* 0x0000002c001c7c82 */ /* 0x000fe40008000000 */
[----:B------:R-:W-:Y:S01]  /*64e0*/  IMAD.U32 R10, RZ, RZ, UR5 ;  /* 0x00000005ff0a7e24 */ /* 0x000fe2000f8e00ff */
[----:B------:R-:W-:Y:S01]  /*64f0*/  UPRMT UR6, UR58, 0x654, UR25 ;  /* 0x000006543a067896 */ /* 0x000fe20008000019 */
[----:B------:R-:W-:Y:S02]  /*6500*/  IMAD.U32 R11, RZ, RZ, UR4 ;  /* 0x00000004ff0b7e24 */ /* 0x000fe4000f8e00ff */
[----:B------:R-:W-:Y:S01]  /*6510*/  @!P1 IMAD.X R6, RZ, RZ, R17, P0 ;  /* 0x000000ffff069224 */ /* 0x000fe200000e0611 */
        /* <DEDUP_REMOVED lines=8> */
.L_x_254:
[----:B------:R-:W-:Y:S01]  /*65a0*/  @!P1 R2UR UR5, R8 ;  /* 0x00000000080592ca */ /* 0x000fe200000e0000 */
[----:B------:R-:W-:Y:S01]  /*65b0*/  VOTEU.ALL UP0, P1 ;  /* 0x0000000000ff7886 */ /* 0x000fe20000800000 */
[----:B------:R-:W-:Y:S01]  /*65c0*/  @!P1 R2UR UR4, R6 ;  /* 0x00000000060492ca */ /* 0x000fe200000e0000 */
[----:B--2---:R-:W-:Y:S01]  /*65d0*/  @!P1 IMAD.MOV.U32 R0, RZ, RZ, 0x2000 ;  /* 0x00002000ff009424 */ /* 0x004fe200078e00ff */
[----:B------:R-:W-:Y:S01]  /*65e0*/  UMOV UR8, 0x0 ;  /* 0x0000000000087882 */ /* 0x000fe20000000000 */
[----:B------:R-:W-:Y:S01]  /*65f0*/  UMOV UR9, 0x10000000 ;  /* 0x1000000000097882 */ /* 0x000fe20000000000 */
[----:B------:R-:W-:Y:S01]  /*6600*/  @!UP0 UIADD3 UR18, UPT, UPT, UR34, 0x40, URZ ;  /* 0x0000004022128890 */ /* 0x000fe2000fffe0ff */
[----:B------:R-:W-:Y:S01]  /*6610*/  VIADD R14, R14, 0x1 ;  /* 0x000000010e0e7836 */ /* 0x000fe20000000000 */
[----:B------:R-:W-:Y:S01]  /*6620*/  @!UP0 UIADD3 UR16, UPT, UPT, UR21, 0x4400, URZ ;  /* 0x0000440015108890 */ /* 0x000fe2000fffe0ff */
[----:B------:R-:W-:Y:S01]  /*6630*/  VOTEU.ALL UP0, P1 ;  /* 0x0000000000ff7886 */ /* 0x000fe20000800000 */
[----:B------:R-:W-:Y:S01]  /*6640*/  UMOV UR19, UR35 ;  /* 0x0000002300137c82 */ /* 0x000fe20008000000 */
[----:B------:R-:W-:Y:S02]  /*6650*/  UMOV UR20, UR44 ;  /* 0x0000002c00147c82 */ /* 0x000fe40008000000 */
[----:B------:R-:W-:Y:S01]  /*6660*/  IMAD.U32 R10, RZ, RZ, UR5 ;  /* 0x00000005ff0a7e24 */ /* 0x000fe2000f8e00ff */
[----:B------:R-:W-:Y:S01]  /*6670*/  UPRMT UR6, UR58, 0x654, UR17 ;  /* 0x000006543a067896 */ /* 0x000fe20008000011 */
        /* <DEDUP_REMOVED lines=9> */
.L_x_256:
[----:B------:R-:W-:Y:S01]  /*6710*/  @!P1 IADD3 R6, P0, PT, R16, 0x980, RZ ;  /* 0x0000098010069810 */ /* 0x000fe20007f1e0ff */
[----:B------:R-:W-:Y:S01]  /*6720*/  VOTEU.ALL UP0, P1 ;  /* 0x0000000000ff7886 */ /* 0x000fe20000800000 */
[----:B------:R-:W-:Y:S01]  /*6730*/  UMOV UR6, 0x0 ;  /* 0x0000000000067882 */ /* 0x000fe20000000000 */
[----:B------:R-:W-:Y:S01]  /*6740*/  UMOV UR7, 0x10000000 ;  /* 0x1000000000077882 */ /* 0x000fe20000000000 */
[----:B------:R-:W-:Y:S01]  /*6750*/  @!P1 R2UR UR5, R6 ;  /* 0x00000000060592ca */ /* 0x000fe200000e0000 */
[----:B--2---:R-:W-:Y:S01]  /*6760*/  @!P1 IMAD.X R0, RZ, RZ, R17, P0 ;  /* 0x000000ffff009224 */ /* 0x004fe200000e0611 */
[----:B------:R-:W-:Y:S01]  /*6770*/  @!UP0 UIADD3 UR10, UPT, UPT, UR34, 0x60, URZ ;  /* 0x00000060220a8890 */ /* 0x000fe2000fffe0ff */
[----:B------:R-:W-:Y:S01]  /*6780*/  R2UR UR18, R86 ;  /* 0x00000000561272ca */ /* 0x000fe200000e0000 */
[----:B------:R-:W-:Y:S01]  /*6790*/  @!UP0 UIADD3 UR8, UPT, UPT, UR21, 0x6400, URZ ;  /* 0x0000640015088890 */ /* 0x000fe2000fffe0ff */
[----:B------:R-:W-:Y:S01]  /*67a0*/  ISETP.NE.AND P0, PT, R14, 0x2, PT ;  /* 0x000000020e00780c */ /* 0x000fe20003f05270 */
[----:B------:R-:W-:Y:S01]  /*67b0*/  @!UP0 UIADD3 UR9, UPT, UPT, UR21, 0x1c8, URZ ;  /* 0x000001c815098890 */ /* 0x000fe2000fffe0ff */
[----:B------:R-:W-:Y:S01]  /*67c0*/  @!P1 R2UR UR4, R0 ;  /* 0x00000000000492ca */ /* 0x000fe200000e0000 */
[----:B------:R-:W-:Y:S01]  /*67d0*/  VOTEU.ALL UP0, P1 ;  /* 0x0000000000ff7886 */ /* 0x000fe20000800000 */
[----:B------:R-:W-:Y:S01]  /*67e0*/  UMOV UR11, UR35 ;  /* 0x00000023000b7c82 */ /* 0x000fe20008000000 */
[----:B------:R-:W-:Y:S01]  /*67f0*/  UMOV UR12, UR44 ;  /* 0x0000002c000c7c82 */ /* 0x000fe20008000000 */
[----:B------:R-:W-:Y:S01]  /*6800*/  SEL R0, RZ, 0x1, P0 ;  /* 0x00000001ff007807 */ /* 0x000fe20000000000 */
[----:B------:R-:W-:Y:S01]  /*6810*/  UIADD3 UR16, UPT, UPT, UR14, UR63, URZ ;  /* 0x0000003f0e107290 */ /* 0x000fe2000fffe0ff */
[----:B------:R-:W-:Y:S01]  /*6820*/  IMAD.U32 R8, RZ, RZ, UR5 ;  /* 0x00000005ff087e24 */ /* 0x000fe2000f8e00ff */
[----:B------:R-:W-:Y:S01]  /*6830*/  LOP3.LUT R15, R15, 0x1, RZ, 0x3c, !PT ;  /* 0x000000010f0f7812 */ /* 0x000fe200078e3cff */
[----:B------:R-:W-:Y:S01]  /*6840*/  UPLOP3.LUT UP3, UPT, UPT, UPT, UPT, 0x80, 0x8 ;  /* 0x000000000008789c */ /* 0x000fe20003f6f070 */
[----:B------:R-:W-:Y:S01]  /*6850*/  LOP3.LUT R13, R13, R0, RZ, 0x3c, !PT ;  /* 0x000000000d0d7212 */ /* 0x000fe200078e3cff */
[----:B------:R-:W-:Y:S01]  /*6860*/  UMOV UR44, UR37 ;  /* 0x00000025002c7c82 */ /* 0x000fe20008000000 */
[----:B------:R-:W-:Y:S02]  /*6870*/  SEL R14, R14, RZ, P0 ;  /* 0x000000ff0e0e7207 */ /* 0x000fe40000000000 */
[----:B------:R-:W-:Y:S01]  /*6880*/  IMAD.U32 R9, RZ, RZ, UR4 ;  /* 0x00000004ff097e24 */ /* 0x000fe2000f8e00ff */
[----:B------:R-:W-:Y:S04]  /*6890*/  @!P1 R2UR UR4, R8 ;  /* 0x00000000080492ca */ /* 0x000fe800000e0000 */
[----:B------:R-:W-:Y:S11]  /*68a0*/  @!P1 R2UR UR5, R9 ;  /* 0x00000000090592ca */ /* 0x000ff600000e0000 */
[----:B------:R-:W-:Y:S02]  /*68b0*/  @!UPT UIADD3 URZ, UPT, UPT, URZ, URZ, URZ ;  /* 0x000000fffffff290 */ /* 0x000fe4000fffe0ff */
[----:B------:R2:W-:Y:S01]  /*68c0*/  @!UP0 UTMALDG.3D [UR8], [UR4], desc[UR6] ;  /* 0x00000608040085b4 */ /* 0x0005e20008011000 */
[----:B------:R3:W-:Y:S01]  /*68d0*/  @!P1 SYNCS.ARRIVE.TRANS64.RED.A0TR RZ, [UR21+0x1c8], R7 ;  /* 0x0001c807ffff99a7 */ /* 0x0007e20008300415 */
[----:B------:R-:W-:Y:S01]  /*68e0*/  SYNCS.ARRIVE.TRANS64.RED.A1T0 RZ, [UR46], RZ ;  /* 0x000000ffffff79a7 */ /* 0x000fe2000810042e */
[----:B--2---:R-:W-:Y:S01]  /*68f0*/  UIADD3 UR11, UPT, UPT, UR13, UR18, URZ ;  /* 0x000000120d0b7290 */ /* 0x004fe2000fffe0ff */
[----:B------:R-:W-:Y:S11]  /*6900*/  BRA.U UP1, `(.L_x_122) ;  /* 0xfffffff101647547 */ /* 0x000ff6000b83ffff */
[----:B------:R-:W-:-:S04]  /*6910*/  SHF.L.U32 R3, R15, 0x1f, RZ ;  /* 0x0000001f0f037819 */ /* 0x000fc800000006ff */
[----:B------:R-:W2:Y:S02]  /*6920*/  SYNCS.PHASECHK.TRANS64.TRYWAIT P0, [UR21+0x1d0], R3 ;  /* 0x0001d003ff0075a7 */ /* 0x000ea40008001115 */
[----:B--2---:R-:W-:Y:S05]  /*6930*/  @!P0 BRA `(.L_x_123) ;  /* 0x0000005400b88947 */ /* 0x004fea0003800000 */
.L_x_258:
[----:B------:R-:W4:Y:S02]  /*6940*/  SYNCS.PHASECHK.TRANS64.TRYWAIT P0, [UR21+0x1d8], R3 ;  /* 0x0001d803ff0075a7 */ /* 0x000f240008001115 */
[----:B----4-:R-:W-:Y:S05]  /*6950*/  @!P0 BRA `(.L_x_124) ;  /* 0x0000005400c88947 */ /* 0x010fea0003800000 */
.L_x_260:
[----:B------:R-:W4:Y:S02]  /*6960*/  SYNCS.PHASECHK.TRANS64.TRYWAIT P0, [UR21+0x1e0], R3 ;  /* 0x0001e003ff0075a7 */ /* 0x000f240008001115 */
[----:B----4-:R-:W-:Y:S05]  /*6970*/  @!P0 BRA `(.L_x_125) ;  /* 0x0000005400d88947 */ /* 0x010fea0003800000 */
.L_x_262:
[----:B--2---:R-:W-:-:S07]  /*6980*/  MOV R0, UR21 ;  /* 0x0000001500007c02 */ /* 0x004fce0008000f00 */
.L_x_126:
[----:B--2---:R-:W-:-:S04]  /*6990*/  SHF.L.U32 R3, R15, 0x1f, RZ ;  /* 0x0000001f0f037819 */ /* 0x004fc800000006ff */
[----:B------:R2:W4:Y:S03]  /*69a0*/  SYNCS.PHASECHK.TRANS64.TRYWAIT P0, [R0+URZ+0x1e8], R3 ;  /* 0x0001e803000075a7 */ /* 0x00052600080011ff */
[----:B----4-:R-:W-:Y:S05]  /*69b0*/  @!P0 NANOSLEEP.SYNCS 0x989680 ;  /* 0x009896800000895d */ /* 0x010fea0003900000 */
[----:B------:R-:W4:Y:S02]  /*69c0*/  @!P0 SYNCS.PHASECHK.TRANS64 P0, [R0+URZ+0x1e8], R3 ;  /* 0x0001e803000085a7 */ /* 0x000f2400080010ff */
[----:B-1--4-:R-:W-:Y:S05]  /*69d0*/  @P0 EXIT ;  /* 0x000000000000094d */ /* 0x012fea0003800000 */
[----:B------:R-:W-:Y:S05]  /*69e0*/  BRA `(.L_x_126) ;  /* 0xfffffffc00e87947 */ /* 0x000fea000383ffff */
.L_x_111:
[----:B------:R-:W-:-:S06]  /*69f0*/  UISETP.GE.AND UP0, UPT, UR17, 0x4, UPT ;  /* 0x000000041100788c */ /* 0x000fcc000bf06270 */
[----:B------:R-:W-:-:S13]  /*6a00*/  PLOP3.LUT P0, PT, PT, PT, UP0, 0x80, 0x8 ;  /* 0x000000000008781c */ /* 0x000fda0003f0f008 */
[----:B------:R-:W-:Y:S05]  /*6a10*/  @!P0 EXIT ;  /* 0x000000000000894d */ /* 0x000fea0003800000 */
[----:B------:R-:W-:Y:S01]  /*6a20*/  BAR.SYNC.DEFER_BLOCKING 0x6, 0xa0 ;  /* 0x0182800000007b1d */ /* 0x000fe20000010000 */
[C---:B------:R-:W-:Y:S01]  /*6a30*/  IMAD.SHL.U32 R5, R97.reuse, 0x20, RZ ;  /* 0x0000002061057824 */ /* 0x040fe200078e00ff */
[C---:B------:R-:W-:Y:S01]  /*6a40*/  SHF.L.U32 R37, R97.reuse, 0x10, RZ ;  /* 0x0000001061257819 */ /* 0x040fe200000006ff */
[C---:B------:R-:W-:Y:S01]  /*6a50*/  IMAD.SHL.U32 R96, R97.reuse, 0x4, RZ ;  /* 0x0000000461607824 */ /* 0x040fe200078e00ff */
[----:B------:R-:W-:Y:S01]  /*6a60*/  LOP3.LUT R98, R97, 0x60, RZ, 0xc0, !PT ;  /* 0x0000006061627812 */ /* 0x000fe200078ec0ff */
[----:B------:R-:W-:Y:S01]  /*6a70*/  HFMA2 R93, -RZ, RZ, 0, 5.9604644775390625e-08 ;  /* 0x00000001ff5d7431 */ /* 0x000fe200000001ff */
[----:B------:R-:W-:Y:S02]  /*6a80*/  UMOV UR43, 0x400 ;  /* 0x00000400002b7882 */ /* 0x000fe40000000000 */
[----:B------:R-:W1:Y:S01]  /*6a90*/  LDC.64 R80, c[0x0][0xc88] ;  /* 0x00032200ff507b82 */ /* 0x000e620000000a00 */
[----:B------:R-:W-:Y:S01]  /*6aa0*/  ULEA UR43, UR58, UR43, 0x18 ;  /* 0x0000002b3a2b7291 */ /* 0x000fe2000f8ec0ff */
[----:B------:R-:W-:Y:S01]  /*6ab0*/  LOP3.LUT R7, R5, 0xc0, RZ, 0xc0, !PT ;  /* 0x000000c005077812 */ /* 0x000fe200078ec0ff */
[----:B------:R-:W-:Y:S01]  /*6ac0*/  HFMA2 R91, -RZ, RZ, 0, 0 ;  /* 0x00000000ff5b7431 */ /* 0x000fe200000001ff */
[----:B------:R-:W-:Y:S01]  /*6ad0*/  LOP3.LUT R95, R97, 0x2, RZ, 0xc0, !PT ;  /* 0x00000002615f7812 */ /* 0x000fe200078ec0ff */
[----:B------:R-:W-:Y:S01]  /*6ae0*/  UIADD3 UR4, UPT, UPT, UR43, 0x400, URZ ;  /* 0x000004002b047890 */ /* 0x000fe2000fffe0ff */
[----:B------:R-:W-:Y:S01]  /*6af0*/  LOP3.LUT R96, R7, 0x18, R96, 0xf8, !PT ;  /* 0x0000001807607812 */ /* 0x000fe200078ef860 */
[----:B------:R-:W-:Y:S01]  /*6b00*/  IMAD.MOV.U32 R36, RZ, RZ, RZ ;  /* 0x000000ffff247224 */ /* 0x000fe200078e00ff */
[----:B------:R-:W2:Y:S01]  /*6b10*/  LDC.64 R82, c[0x0][0xc90] ;  /* 0x00032400ff527b82 */ /* 0x000ea20000000a00 */
[----:B------:R-:W-:Y:S01]  /*6b20*/  LOP3.LUT R37, R37, 0x600000, RZ, 0xc0, !PT ;  /* 0x0060000025257812 */ /* 0x000fe200078ec0ff */
[----:B------:R-:W-:Y:S01]  /*6b30*/  IMAD.MOV.U32 R89, RZ, RZ, RZ ;  /* 0x000000ffff597224 */ /* 0x000fe200078e00ff */
[----:B------:R-:W-:Y:S01]  /*6b40*/  LOP3.LUT R96, R96, 0xf20, R5, 0xf8, !PT ;  /* 0x00000f2060607812 */ /* 0x000fe200078ef805 */
[----:B------:R-:W-:Y:S01]  /*6b50*/  IMAD.U32 R87, RZ, RZ, UR4 ;  /* 0x00000004ff577e24 */ /* 0x000fe2000f8e00ff */
[----:B------:R-:W-:Y:S01]  /*6b60*/  LOP3.LUT R97, R97, 0x4, RZ, 0xc0, !PT ;  /* 0x0000000461617812 */ /* 0x000fe200078ec0ff */
[----:B------:R-:W3:Y:S01]  /*6b70*/  LDCU UR60, c[0x0][0x370] ;  /* 0x00006e00ff3c77ac */ /* 0x000ee20008000800 */
[----:B------:R-:W-:Y:S01]  /*6b80*/  MOV R92, RZ ;  /* 0x000000ff005c7202 */ /* 0x000fe20000000f00 */
[----:B------:R-:W4:Y:S01]  /*6b90*/  LDC.64 R78, c[0x0][0xcb0] ;  /* 0x00032c00ff4e7b82 */ /* 0x000f220000000a00 */
[----:B------:R-:W3:Y:S01]  /*6ba0*/  LDS R0, [UR43+0x290] ;  /* 0x0002902bff007984 */ /* 0x000ee20008000800 */
[----:B------:R-:W-:Y:S01]  /*6bb0*/  IMAD R96, R96, 0x2, R87 ;  /* 0x0000000260607824 */ /* 0x000fe200078e0257 */
[----:B------:R-:W1:Y:S03]  /*6bc0*/  LDCU UR42, c[0x0][0xf0c] ;  /* 0x0001e180ff2a77ac */ /* 0x000e660008000800 */
[--C-:B------:R-:W-:Y:S01]  /*6bd0*/  IMAD R95, R95, -0x10, R96.reuse ;  /* 0xfffffff05f5f7824 */ /* 0x100fe200078e0260 */
[----:B------:R-:W1:Y:S01]  /*6be0*/  LDCU UR38, c[0x0][0xf30] ;  /* 0x0001e600ff2677ac */ /* 0x000e620008000800 */
[----:B------:R-:W1:Y:S01]  /*6bf0*/  LDC.64 R76, c[0x0][0xca8] ;  /* 0x00032a00ff4c7b82 */ /* 0x000e620000000a00 */
[----:B------:R-:W-:Y:S01]  /*6c00*/  IMAD R94, R97, -0x10, R96 ;  /* 0xfffffff0615e7824 */ /* 0x000fe200078e0260 */
[----:B------:R-:W1:Y:S01]  /*6c10*/  LDCU.64 UR56, c[0x0][0xc88] ;  /* 0x00019100ff3877ac */ /* 0x000e620008000a00 */
[----:B------:R-:W1:Y:S01]  /*6c20*/  LDCU.64 UR40, c[0x0][0xf28] ;  /* 0x0001e500ff2877ac */ /* 0x000e620008000a00 */
[----:B------:R-:W1:Y:S01]  /*6c30*/  LDCU.128 UR52, c[0x0][0xf10] ;  /* 0x0001e200ff3477ac */ /* 0x000e620008000c00 */
[----:B------:R-:W1:Y:S01]  /*6c40*/  LDCU UR59, c[0x0][0x374] ;  /* 0x00006e80ff3b77ac */ /* 0x000e620008000800 */
[----:B------:R-:W-:Y:S01]  /*6c50*/  UMOV UR47, URZ ;  /* 0x000000ff002f7c82 */ /* 0x000fe20008000000 */
[----:B------:R-:W-:Y:S01]  /*6c60*/  UMOV UR46, URZ ;  /* 0x000000ff002e7c82 */ /* 0x000fe20008000000 */
[----:B--23--:R-:W-:-:S07]  /*6c70*/  IMAD.IADD R37, R0, 0x1, R37 ;  /* 0x0000000100257824 */ /* 0x00cfce00078e0225 */
.L_x_170:
[----:B------:R-:W-:Y:S02]  /*6c80*/  LEA R3, R89, UR43, 0x3 ;  /* 0x0000002b59037c11 */ /* 0x000fe4000f8e18ff */
[----:B------:R-:W-:Y:S02]  /*6c90*/  SHF.L.U32 R0, R91, 0x1f, RZ ;  /* 0x0000001f5b007819 */ /* 0x000fe400000006ff */
[----:B------:R-:W-:Y:S02]  /*6ca0*/  LEA R5, R89, UR43, 0x4 ;  /* 0x0000002b59057c11 */ /* 0x000fe4000f8e20ff */
[----:B--2---:R-:W2:Y:S02]  /*6cb0*/  SYNCS.PHASECHK.TRANS64.TRYWAIT P0, [R3+URZ+0x200], R0 ;  /* 0x00020000030075a7 */ /* 0x004ea400080011ff */
[----:B-12---:R-:W-:Y:S05]  /*6cc0*/  @!P0 BRA `(.L_x_127) ;  /* 0x00000054001c8947 */ /* 0x006fea0003800000 */
.L_x_263:
[----:B------:R-:W3:Y:S01]  /*6cd0*/  LDS.128 R4, [R5+0x270] ;  /* 0x0002700005047984 */ /* 0x000ee20000000c00 */
[----:B------:R-:W-:Y:S01]  /*6ce0*/  UISETP.GE.AND UP0, UPT, UR39, 0x1, UPT ;  /* 0x000000012700788c */ /* 0x000fe2000bf06270 */
[----:B------:R-:W-:Y:S01]  /*6cf0*/  @!PT LDS RZ, [RZ] ;  /* 0x00000000fffff984 */ /* 0x000fe20000000800 */
[----:B------:R-:W-:Y:S01]  /*6d00*/  @!PT LDS RZ, [RZ] ;  /* 0x00000000fffff984 */ /* 0x000fe20000000800 */
[----:B------:R-:W-:Y:S01]  /*6d10*/  @!PT LDS RZ, [RZ] ;  /* 0x00000000fffff984 */ /* 0x000fe20000000800 */
[----:B------:R-:W-:Y:S01]  /*6d20*/  @!PT LDS RZ, [RZ] ;  /* 0x00000000fffff984 */ /* 0x000fe20000000800 */
[----:B------:R1:W-:Y:S06]  /*6d30*/  MEMBAR.ALL.CTA ;  /* 0x0000000000007992 */ /* 0x0003ec0000008000 */
[----:B-1----:R-:W1:Y:S01]  /*6d40*/  FENCE.VIEW.ASYNC.S ;  /* 0x00000000000073c6 */ /* 0x002e620000000000 */
[----:B---3--:R-:W-:Y:S11]  /*6d50*/  LOP3.LUT P0, RZ, R6, 0x1, RZ, 0xc0, !PT ;  /* 0x0000000106ff7812 */ /* 0x008ff6000780c0ff */
[----:B------:R-:W-:Y:S02]  /*6d60*/  @!UPT UIADD3 URZ, UPT, UPT, URZ, URZ, URZ ;  /* 0x000000fffffff290 */ /* 0x000fe4000fffe0ff */
[----:B-1----:R-:W-:Y:S01]  /*6d70*/  VOTEU.ANY UP1, P0 ;  /* 0x0000000000ff7886 */ /* 0x002fe20000020100 */
[----:B------:R-:W-:Y:S01]  /*6d80*/  PLOP3.LUT P0, PT, PT, PT, UP1, 0x80, 0x8 ;  /* 0x000000000008781c */ /* 0x000fe20003f0f018 */
[----:B------:R-:W-:Y:S11]  /*6d90*/  UP2UR UR62, UPR, URZ, 0x2 ;  /* 0x00000002ff3e7883 */ /* 0x000ff60008000000 */
[----:B------:R-:W-:Y:S01]  /*6da0*/  @!UPT UIADD3 URZ, UPT, UPT, URZ, URZ, URZ ;  /* 0x000000fffffff290 */ /* 0x000fe2000fffe0ff */
[----:B--2---:R-:W-:Y:S02]  /*6db0*/  @P0 SHF.R.U32.HI R0, RZ, 0x10, R5 ;  /* 0x00000010ff000819 */ /* 0x004fe40000011605 */
        /* <DEDUP_REMOVED lines=12> */
[----:B------:R-:W2:Y:S01]  /*6e80*/  LDCU UR10, c[0x0][0xf20] ;  /* 0x0001e400ff0a77ac */ /* 0x000ea20008000800 */
[----:B------:R-:W-:Y:S02]  /*6e90*/  UIMAD.WIDE.U32 UR4, UR59, UR55, URZ ;  /* 0x000000373b0472a5 */ /* 0x000fe4000f8e00ff */
[----:B------:R-:W-:Y:S02]  /*6ea0*/  UIMAD.WIDE.U32 UR6, UR60, UR52, URZ ;  /* 0x000000343c0672a5 */ /* 0x000fe4000f8e00ff */
[----:B------:R-:W-:Y:S02]  /*6eb0*/  UISETP.NE.AND UP0, UPT, UR54, 0x1, UPT ;  /* 0x000000013600788c */ /* 0x000fe4000bf05270 */
[----:B------:R-:W-:Y:S02]  /*6ec0*/  UIMAD.WIDE.U32 UR8, UR36, UR55, URZ ;  /* 0x00000037240872a5 */ /* 0x000fe4000f8e00ff */
[----:B------:R-:W-:Y:S02]  /*6ed0*/  UIMAD.WIDE.U32 UR12, UR37, UR52, URZ ;  /* 0x00000034250c72a5 */ /* 0x000fe4000f8e00ff */
[----:B------:R-:W-:Y:S02]  /*6ee0*/  UISETP.NE.AND UP1, UPT, UR42, 0x1, UPT ;  /* 0x000000012a00788c */ /* 0x000fe4000bf25270 */
[----:B------:R-:W-:Y:S01]  /*6ef0*/  UISETP.NE.AND UP2, UPT, UR39, 0x1, UPT ;  /* 0x000000012700788c */ /* 0x000fe2000bf45270 */
[----:B------:R-:W-:Y:S02]  /*6f00*/  UMOV UR4, UR5 ;  /* 0x0000000500047c82 */ /* 0x000fe40008000000 */
[----:B--2---:R-:W-:Y:S03]  /*6f10*/  USHF.R.U32.HI UR5, URZ, UR10, UR4 ;  /* 0x0000000aff057299 */ /* 0x004fe60008011604 */
[----:B------:R-:W-:Y:S02]  /*6f20*/  UMOV UR4, UR7 ;  /* 0x0000000700047c82 */ /* 0x000fe40008000000 */
[----:B------:R-:W-:Y:S02]  /*6f30*/  USHF.R.U32.HI UR7, URZ, UR53, UR4 ;  /* 0x00000035ff077299 */ /* 0x000fe40008011604 */
[----:B------:R-:W-:Y:S02]  /*6f40*/  USEL UR4, UR59, UR5, !UP0 ;  /* 0x000000053b047287 */ /* 0x000fe4000c000000 */
[----:B------:R-:W-:Y:S01]  /*6f50*/  USEL UR7, UR60, UR7, !UP1 ;  /* 0x000000073c077287 */ /* 0x000fe2000c800000 */
[----:B------:R-:W-:Y:S01]  /*6f60*/  UMOV UR5, UR9 ;  /* 0x0000000900057c82 */ /* 0x000fe20008000000 */
[----:B------:R-:W-:Y:S02]  /*6f70*/  UIMAD.WIDE.U32 UR8, UR4, UR40, URZ ;  /* 0x00000028040872a5 */ /* 0x000fe4000f8e00ff */
[----:B------:R-:W-:Y:S03]  /*6f80*/  USHF.R.U32.HI UR6, URZ, UR10, UR5 ;  /* 0x0000000aff067299 */ /* 0x000fe60008011605 */
[----:B------:R-:W-:Y:S01]  /*6f90*/  UMOV UR5, UR13 ;  /* 0x0000000d00057c82 */ /* 0x000fe20008000000 */
[----:B------:R-:W-:Y:S02]  /*6fa0*/  UIMAD.WIDE.U32 UR12, UR7, UR40, URZ ;  /* 0x00000028070c72a5 */ /* 0x000fe4000f8e00ff */
[----:B------:R-:W-:Y:S02]  /*6fb0*/  USHF.R.U32.HI UR10, URZ, UR53, UR5 ;  /* 0x00000035ff0a7299 */ /* 0x000fe40008011605 */
[----:B------:R-:W-:Y:S01]  /*6fc0*/  USEL UR6, UR36, UR6, !UP0 ;  /* 0x0000000624067287 */ /* 0x000fe2000c000000 */
[----:B------:R-:W-:Y:S02]  /*6fd0*/  UMOV UR5, UR9 ;  /* 0x0000000900057c82 */ /* 0x000fe40008000000 */
[----:B------:R-:W-:Y:S01]  /*6fe0*/  UMOV UR8, UR13 ;  /* 0x0000000d00087c82 */ /* 0x000fe20008000000 */
[----:B------:R-:W-:Y:S02]  /*6ff0*/  @UP2 USHF.R.U32.HI UR4, URZ, UR41, UR5 ;  /* 0x00000029ff042299 */ /* 0x000fe40008011605 */
[----:B------:R-:W-:Y:S02]  /*7000*/  @UP2 USHF.R.U32.HI UR7, URZ, UR41, UR8 ;  /* 0x00000029ff072299 */ /* 0x000fe40008011608 */
[----:B------:R-:W-:Y:S02]  /*7010*/  UIMAD UR4, UR39, UR4, URZ ;  /* 0x00000004270472a4 */ /* 0x000fe4000f8e02ff */
        /* <DEDUP_REMOVED lines=8> */
[----:B------:R-:W-:Y:S02]  /*70a0*/  USEL UR12, UR6, UR4, !UP2 ;  /* 0x00000004060c7287 */ /* 0x000fe4000d000000 */
[----:B------:R-:W-:Y:S02]  /*70b0*/  UIADD3 UR8, UPT, UPT, -UR5, URZ, URZ ;  /* 0x000000ff05087290 */ /* 0x000fe4000fffe1ff */
[----:B------:R-:W-:Y:S01]  /*70c0*/  UIADD3 UR10, UPT, UPT, -UR12, URZ, URZ ;  /* 0x000000ff0c0a7290 */ /* 0x000fe2000fffe1ff */
[----:B------:R-:W-:Y:S01]  /*70d0*/  @!UP0 UMOV UR4, UR9 ;  /* 0x0000000900048c82 */ /* 0x000fe20008000000 */
[----:B------:R-:W-:Y:S02]  /*70e0*/  UIADD3 UR9, UPT, UPT, -UR6, URZ, URZ ;  /* 0x000000ff06097290 */ /* 0x000fe4000fffe1ff */
[----:B------:R-:W-:Y:S02]  /*70f0*/  @!UP0 USHF.R.U32.HI UR4, URZ, UR41, UR4 ;  /* 0x00000029ff048299 */ /* 0x000fe40008011604 */
[----:B------:R-:W-:Y:S02]  /*7100*/  UIMAD UR10, UR39, UR10, UR6 ;  /* 0x0000000a270a72a4 */ /* 0x000fe4000f8e0206 */
[----:B------:R-:W-:Y:S04]  /*7110*/  @!UP0 USEL UR4, UR5, UR4, !UP2 ;  /* 0x0000000405048287 */ /* 0x000fe8000d000000 */
[----:B------:R-:W-:Y:S02]  /*7120*/  @!UP0 UIMAD UR10, UR7, UR10, UR4 ;  /* 0x0000000a070a82a4 */ /* 0x000fe4000f8e0204 */
[----:B------:R-:W-:Y:S02]  /*7130*/  @!UP0 UIADD3 UR12, UPT, UPT, UR12, -UR4, URZ ;  /* 0x800000040c0c8290 */ /* 0x000fe4000fffe0ff */
[----:B------:R-:W-:Y:S02]  /*7140*/  UIMAD UR7, UR42, UR8, UR37 ;  /* 0x000000082a0772a4 */ /* 0x000fe4000f8e0225 */
[----:B------:R-:W-:Y:S02]  /*7150*/  @!UP0 UIMAD UR6, UR12, UR39, UR5 ;  /* 0x000000270c0682a4 */ /* 0x000fe4000f8e0205 */
[----:B------:R-:W-:Y:S01]  /*7160*/  UIMAD UR4, UR54, UR9, UR36 ;  /* 0x00000009360472a4 */ /* 0x000fe2000f8e0224 */
[----:B------:R-:W-:Y:S02]  /*7170*/  @!UP0 UMOV UR5, UR10 ;  /* 0x0000000a00058c82 */ /* 0x000fe40008000000 */
[----:B------:R-:W-:Y:S02]  /*7180*/  UIMAD UR37, UR5, UR42, UR7 ;  /* 0x0000002a052572a4 */ /* 0x000fe4000f8e0207 */
[----:B------:R-:W-:Y:S11]  /*7190*/  UIMAD UR36, UR6, UR54, UR4 ;  /* 0x00000036062472a4 */ /* 0x000ff6000f8e0204 */
[----:B------:R-:W-:Y:S01]  /*71a0*/  @!UPT UIADD3 URZ, UPT, UPT, URZ, URZ, URZ ;  /* 0x000000fffffff290 */ /* 0x000fe2000fffe0ff */
.L_x_128:
[----:B------:R-:W-:Y:S01]  /*71b0*/  UISETP.NE.AND UP0, UPT, UR38, 0x1, UPT ;  /* 0x000000012600788c */ /* 0x000fe2000bf05270 */
[----:B------:R-:W-:Y:S01]  /*71c0*/  LOP3.LUT P0, RZ, R87, 0x1b0, RZ, 0xc0, !PT ;  /* 0x000001b057ff7812 */ /* 0x000fe2000780c0ff */
[----:B------:R-:W-:Y:S01]  /*71d0*/  USHF.L.U32 UR49, UR11, 0x7, URZ ;  /* 0x000000070b317899 */ /* 0x000fe200080006ff */
[----:B------:R-:W-:Y:S01]  /*71e0*/  BSSY.RECONVERGENT B6, `(.L_x_129) ;  /* 0x0000034000067945 */ /* 0x000fe20003800200 */
[----:B------:R-:W-:Y:S01]  /*71f0*/  USHF.L.U32 UR50, UR16, 0x7, URZ ;  /* 0x0000000710327899 */ /* 0x000fe200080006ff */
[----:B------:R-:W-:Y:S06]  /*7200*/  IADD3 R89, PT, PT, R89, 0x1, RZ ;  /* 0x0000000159597810 */ /* 0x000fec0007ffe0ff */
[----:B------:R-:W2:Y:S01]  /*7210*/  @!UP0 LDCU.128 UR12, c[0x0][0xf10] ;  /* 0x0001e200ff0c87ac */ /* 0x000ea20008000c00 */
[----:B------:R-:W3:Y:S01]  /*7220*/  @!UP0 LDCU UR5, c[0x0][0xf0c] ;  /* 0x0001e180ff0587ac */ /* 0x000ee20008000800 */
[----:B------:R-:W4:Y:S01]  /*7230*/  @!UP0 LDCU UR10, c[0x0][0xf20] ;  /* 0x0001e400ff0a87ac */ /* 0x000f220008000800 */
[----:B--2---:R-:W-:Y:S02]  /*7240*/  UIMAD.WIDE.U32 UR8, UR37, UR12, URZ ;  /* 0x0000000c250872a5 */ /* 0x004fe4000f8e00ff */
[----:B------:R-:W-:Y:S02]  /*7250*/  UIMAD.WIDE.U32 UR6, UR36, UR15, URZ ;  /* 0x0000000f240672a5 */ /* 0x000fe4000f8e00ff */
[----:B------:R-:W-:Y:S03]  /*7260*/  @!UP0 UISETP.NE.AND UP1, UPT, UR14, 0x1, UPT ;  /* 0x000000010e00888c */ /* 0x000fe6000bf25270 */
[----:B------:R-:W-:Y:S01]  /*7270*/  @!UP0 UMOV UR4, UR9 ;  /* 0x0000000900048c82 */ /* 0x000fe20008000000 */
[----:B---3--:R-:W-:Y:S02]  /*7280*/  @!UP0 UISETP.NE.AND UP2, UPT, UR5, 0x1, UPT ;  /* 0x000000010500888c */ /* 0x008fe4000bf45270 */
[----:B------:R-:W-:Y:S01]  /*7290*/  @!UP0 USHF.R.U32.HI UR4, URZ, UR13, UR4 ;  /* 0x0000000dff048299 */ /* 0x000fe20008011604 */
[----:B------:R-:W-:Y:S02]  /*72a0*/  @!UP0 UMOV UR6, UR7 ;  /* 0x0000000700068c82 */ /* 0x000fe40008000000 */
[----:B----4-:R-:W-:Y:S02]  /*72b0*/  @!UP0 USHF.R.U32.HI UR6, URZ, UR10, UR6 ;  /* 0x0000000aff068299 */ /* 0x010fe40008011606 */
[----:B------:R-:W-:Y:S02]  /*72c0*/  @!UP0 USEL UR7, UR37, UR4, !UP2 ;  /* 0x0000000425078287 */ /* 0x000fe4000d000000 */
[----:B------:R-:W-:Y:S04]  /*72d0*/  @!UP0 USEL UR6, UR36, UR6, !UP1 ;  /* 0x0000000624068287 */ /* 0x000fe8000c800000 */
[----:B------:R-:W-:Y:S02]  /*72e0*/  @!UP0 UIADD3 UR4, UPT, UPT, -UR7, UR6, URZ ;  /* 0x0000000607048290 */ /* 0x000fe4000fffe1ff */
[----:B------:R-:W-:Y:S02]  /*72f0*/  @!UP0 UIADD3 UR6, UPT, UPT, UR7, -UR6, URZ ;  /* 0x8000000607068290 */ /* 0x000fe4000fffe0ff */
[----:B------:R-:W-:Y:S02]  /*7300*/  @!UP0 UIMAD UR37, UR4, UR5, UR37 ;  /* 0x00000005042582a4 */ /* 0x000fe4000f8e0225 */
[----:B------:R-:W-:Y:S01]  /*7310*/  @!UP0 UIMAD UR36, UR6, UR14, UR36 ;  /* 0x0000000e062482a4 */ /* 0x000fe2000f8e0224 */
[----:B------:R-:W-:Y:S11]  /*7320*/  @!P0 BRA `(.L_x_130) ;  /* 0x00000000007c8947 */ /* 0x000ff60003800000 */
[----:B------:R-:W2:Y:S01]  /*7330*/  LDCU.64 UR8, c[0x4][0x80] ;  /* 0x01001000ff0877ac */ /* 0x000ea20008000a00 */
[----:B------:R-:W-:Y:S01]  /*7340*/  MOV R2, 0x0 ;  /* 0x0000000000027802 */ /* 0x000fe20000000f00 */
[----:B------:R-:W-:Y:S02]  /*7350*/  HFMA2 R12, -RZ, RZ, 0, 5.9604644775390625e-08 ;  /* 0x00000001ff0c7431 */ /* 0x000fe400000001ff */
[----:B------:R-:W-:Y:S01]  /*7360*/  IMAD.MOV.U32 R8, RZ, RZ, 0x70 ;  /* 0x00000070ff087424 */ /* 0x000fe200078e00ff */
[----:B------:R3:W4:Y:S01]  /*7370*/  LDC.64 R14, c[0x4][R2] ;  /* 0x01000000020e7b82 */ /* 0x0007220000000a00 */
[----:B------:R-:W1:Y:S01]  /*7380*/  LDCU.64 UR6, c[0x4][0x88] ;  /* 0x01001100ff0677ac */ /* 0x000e620008000a00 */
[----:B------:R-:W-:Y:S01]  /*7390*/  IMAD.MOV.U32 R13, RZ, RZ, RZ ;  /* 0x000000ffff0d7224 */ /* 0x000fe200078e00ff */
[----:B------:R-:W1:Y:S01]  /*73a0*/  LDCU.64 UR4, c[0x4][0x8] ;  /* 0x01000100ff0477ac */ /* 0x000e620008000a00 */
[----:B--2---:R-:W-:Y:S01]  /*73b0*/  MOV R5, UR9 ;  /* 0x0000000900057c02 */ /* 0x004fe20008000f00 */
[----:B------:R-:W-:Y:S01]  /*73c0*/  IMAD.U32 R4, RZ, RZ, UR8 ;  /* 0x00000008ff047e24 */ /* 0x000fe2000f8e00ff */
[----:B-1----:R-:W-:Y:S01]  /*73d0*/  MOV R7, UR7 ;  /* 0x0000000700077c02 */ /* 0x002fe20008000f00 */
[----:B------:R-:W-:Y:S01]  /*73e0*/  IMAD.U32 R6, RZ, RZ, UR6 ;  /* 0x00000006ff067e24 */ /* 0x000fe2000f8e00ff */
[----:B------:R-:W-:Y:S01]  /*73f0*/  MOV R11, UR5 ;  /* 0x00000005000b7c02 */ /* 0x000fe20008000f00 */
[----:B------:R-:W-:Y:S02]  /*7400*/  IMAD.U32 R10, RZ, RZ, UR4 ;  /* 0x00000004ff0a7e24 */ /* 0x000fe4000f8e00ff */
[----:B------:R-:W-:Y:S07]  /*7410*/  LEPC R20, `(.L_x_131) ;  /* 0x000000001014794e */ /* 0x000fee0000000000 */
[----:B---345:R-:W-:Y:S05]  /*7420*/  CALL.ABS.NOINC R14 ;  /* 0x000000000e007343 */ /* 0x038fea0003c00000 */
.L_x_131:
[----:B------:R-:W1:Y:S01]  /*7430*/  LDCU.64 UR8, c[0x4][0x80] ;  /* 0x01001000ff0877ac */ /* 0x000e620008000a00 */
[----:B------:R-:W2:Y:S01]  /*7440*/  LDC.64 R2, c[0x4][R2] ;  /* 0x0100000002027b82 */ /* 0x000ea20000000a00 */
[----:B------:R-:W-:Y:S02]  /*7450*/  HFMA2 R12, -RZ, RZ, 0, 5.9604644775390625e-08 ;  /* 0x00000001ff0c7431 */ /* 0x000fe400000001ff */
[----:B------:R-:W-:Y:S02]  /*7460*/  IMAD.MOV.U32 R8, RZ, RZ, 0x70 ;  /* 0x00000070ff087424 */ /* 0x000fe400078e00ff */
[----:B------:R-:W-:Y:S01]  /*7470*/  IMAD.MOV.U32 R13, RZ, RZ, RZ ;  /* 0x000000ffff0d7224 */ /* 0x000fe200078e00ff */
[----:B------:R-:W3:Y:S01]  /*7480*/  LDCU.64 UR6, c[0x4][0x88] ;  /* 0x01001100ff0677ac */ /* 0x000ee20008000a00 */
[----:B------:R-:W4:Y:S01]  /*7490*/  LDCU.64 UR4, c[0x4][0x8] ;  /* 0x01000100ff0477ac */ /* 0x000f220008000a00 */
[----:B-1----:R-:W-:Y:S02]  /*74a0*/  MOV R4, UR8 ;  /* 0x0000000800047c02 */ /* 0x002fe40008000f00 */
[----:B------:R-:W-:Y:S02]  /*74b0*/  MOV R5, UR9 ;  /* 0x0000000900057c02 */ /* 0x000fe40008000f00 */
[----:B---3--:R-:W-:Y:S01]  /*74c0*/  MOV R7, UR7 ;  /* 0x0000000700077c02 */ /* 0x008fe20008000f00 */
[----:B------:R-:W-:Y:S01]  /*74d0*/  IMAD.U32 R6, RZ, RZ, UR6 ;  /* 0x00000006ff067e24 */ /* 0x000fe2000f8e00ff */
[----:B----4-:R-:W-:Y:S01]  /*74e0*/  MOV R11, UR5 ;  /* 0x00000005000b7c02 */ /* 0x010fe20008000f00 */
[----:B------:R-:W-:Y:S02]  /*74f0*/  IMAD.U32 R10, RZ, RZ, UR4 ;  /* 0x00000004ff0a7e24 */ /* 0x000fe4000f8e00ff */
[----:B------:R-:W-:Y:S07]  /*7500*/  LEPC R20, `(.L_x_130) ;  /* 0x000000001014794e */ /* 0x000fee0000000000 */
[----:B--2---:R-:W-:Y:S05]  /*7510*/  CALL.ABS.NOINC R2 ;  /* 0x0000000002007343 */ /* 0x004fea0003c00000 */
.L_x_130:
[----:B------:R-:W-:Y:S05]  /*7520*/  BSYNC.RECONVERGENT B6 ;  /* 0x0000000000067941 */ /* 0x000fea0003800200 */
.L_x_129:
[----:B------:R-:W-:Y:S02]  /*7530*/  ISETP.NE.U32.AND P0, PT, RZ, UR56, PT ;  /* 0x00000038ff007c0c */ /* 0x000fe4000bf05070 */
[C---:B------:R-:W-:Y:S02]  /*7540*/  ISETP.NE.U32.AND P1, PT, R82.reuse, RZ, PT ;  /* 0x000000ff5200720c */ /* 0x040fe40003f25070 */
[----:B------:R-:W-:Y:S02]  /*7550*/  ISETP.NE.U32.AND P4, PT, R82, RZ, PT ;  /* 0x000000ff5200720c */ /* 0x000fe40003f85070 */
[----:B------:R-:W-:Y:S02]  /*7560*/  ISETP.NE.AND.EX P0, PT, RZ, UR57, PT, P0 ;  /* 0x00000039ff007c0c */ /* 0x000fe4000bf05300 */
[C---:B------:R-:W-:Y:S02]  /*7570*/  ISETP.NE.AND.EX P1, PT, R83.reuse, RZ, PT, P1 ;  /* 0x000000ff5300720c */ /* 0x040fe40003f25310 */
[----:B------:R-:W-:Y:S02]  /*7580*/  ISETP.NE.AND.EX P4, PT, R83, RZ, P0, P4 ;  /* 0x000000ff5300720c */ /* 0x000fe40000785340 */
[----:B------:R-:W-:Y:S02]  /*7590*/  ISETP.NE.U32.AND P5, PT, R78, RZ, PT ;  /* 0x000000ff4e00720c */ /* 0x000fe40003fa5070 */
[----:B------:R-:W-:Y:S02]  /*75a0*/  ISETP.NE.U32.AND P3, PT, RZ, UR56, PT ;  /* 0x00000038ff007c0c */ /* 0x000fe4000bf65070 */
[----:B------:R-:W-:Y:S02]  /*75b0*/  PLOP3.LUT P2, PT, PT, PT, PT, 0x8, 0x80 ;  /* 0x000000000080781c */ /* 0x000fe40003f4e170 */
[----:B------:R-:W-:Y:S02]  /*75c0*/  ISETP.NE.AND.EX P5, PT, R79, RZ, PT, P5 ;  /* 0x000000ff4f00720c */ /* 0x000fe40003fa5350 */
[----:B------:R-:W-:Y:S03]  /*75d0*/  ISETP.NE.AND.EX P3, PT, RZ, UR57, PT, P3 ;  /* 0x00000039ff007c0c */ /* 0x000fe6000bf65330 */
[----:B------:R-:W-:Y:S01]  /*75e0*/  @!P4 PLOP3.LUT P2, PT, P1, PT, PT, 0x80, 0x8 ;  /* 0x000000000008c81c */ /* 0x000fe20000f4f070 */
[----:B------:R-:W-:Y:S01]  /*75f0*/  @!UPT UIADD3 URZ, UPT, UPT, URZ, URZ, URZ ;  /* 0x000000fffffff290 */ /* 0x000fe2000fffe0ff */
[----:B------:R-:W-:Y:S11]  /*7600*/  @!P1 BRA `(.L_x_132) ;  /* 0x0000000000309947 */ /* 0x000ff60003800000 */
[----:B------:R-:W-:Y:S01]  /*7610*/  ISETP.NE.U32.AND P0, PT, R80, RZ, PT ;  /* 0x000000ff5000720c */ /* 0x000fe20003f05070 */
[----:B------:R-:W2:Y:S01]  /*7620*/  LDCU.64 UR4, c[0x0][0x358] ;  /* 0x00006b00ff0477ac */ /* 0x000ea20008000a00 */
[----:B------:R-:W-:Y:S02]  /*7630*/  IMAD.MOV.U32 R84, RZ, RZ, 0x1 ;  /* 0x00000001ff547424 */ /* 0x000fe400078e00ff */
[----:B------:R-:W-:Y:S11]  /*7640*/  ISETP.NE.AND.EX P0, PT, R81, RZ, PT, P0 ;  /* 0x000000ff5100720c */ /* 0x000ff60003f05300 */
[----:B------:R-:W-:Y:S02]  /*7650*/  @!UPT UIADD3 URZ, UPT, UPT, URZ, URZ, URZ ;  /* 0x000000fffffff290 */ /* 0x000fe4000fffe0ff */
[----:B------:R-:W3:Y:S01]  /*7660*/  @P0 LDC.64 R2, c[0x0][0xc88] ;  /* 0x00032200ff020b82 */ /* 0x000ee20000000a00 */
[----:B-1----:R-:W-:Y:S04]  /*7670*/  @P0 IMAD R0, R82, UR44, RZ ;  /* 0x0000002c52000c24 */ /* 0x002fe8000f8e02ff */
[----:B---3--:R-:W-:Y:S04]  /*7680*/  @P0 IMAD.WIDE R2, R0, 0x4, R2 ;  /* 0x0000000400020825 */ /* 0x008fe800078e0202 */
[----:B------:R-:W-:Y:S01]  /*7690*/  HFMA2 R0, -RZ, RZ, 0, 5.9604644775390625e-08 ;  /* 0x00000001ff007431 */ /* 0x000fe200000001ff */
[----:B--2--5:R2:W5:Y:S04]  /*76a0*/  @P0 LDG.E R41, desc[UR4][R2.64] ;  /* 0x0000000402290981 */ /* 0x024568000c1e1900 */
[----:B------:R-:W-:Y:S01]  /*76b0*/  @!P0 PRMT R84, R0, 0x7610, R84 ;  /* 0x0000761000548816 */ /* 0x000fe20000000054 */
[----:B--2---:R-:W3:Y:S06]  /*76c0*/  @!P0 LDC R41, c[0x0][0xc80] ;  /* 0x00032000ff298b82 */ /* 0x004eec0000000800 */
.L_x_132:
[----:B------:R-:W-:Y:S05]  /*76d0*/  @!P5 BRA `(.L_x_133) ;  /* 0x000000000024d947 */ /* 0x000fea0003800000 */
[----:B------:R-:W-:Y:S01]  /*76e0*/  ISETP.NE.U32.AND P0, PT, R76, RZ, PT ;  /* 0x000000ff4c00720c */ /* 0x000fe20003f05070 */
[----:B------:R-:W2:Y:S03]  /*76f0*/  LDCU.64 UR4, c[0x0][0x358] ;  /* 0x00006b00ff0477ac */ /* 0x000ea60008000a00 */
[----:B------:R-:W-:Y:S11]  /*7700*/  ISETP.NE.AND.EX P0, PT, R77, RZ, PT, P0 ;  /* 0x000000ff4d00720c */ /* 0x000ff60003f05300 */
[----:B------:R-:W-:Y:S02]  /*7710*/  @!UPT UIADD3 URZ, UPT, UPT, URZ, URZ, URZ ;  /* 0x000000fffffff290 */ /* 0x000fe4000fffe0ff */
[----:B------:R-:W4:Y:S01]  /*7720*/  @P0 LDC.64 R2, c[0x0][0xca8] ;  /* 0x00032a00ff020b82 */ /* 0x000f220000000a00 */
[----:B-1----:R-:W-:Y:S04]  /*7730*/  @P0 IMAD R0, R78, UR44, RZ ;  /* 0x0000002c4e000c24 */ /* 0x002fe8000f8e02ff */
[----:B----4-:R-:W-:Y:S05]  /*7740*/  @P0 IMAD.WIDE R2, R0, 0x4, R2 ;  /* 0x0000000400020825 */ /* 0x010fea00078e0202 */
[----:B--2--5:R2:W5:Y:S02]  /*7750*/  @P0 LDG.E R38, desc[UR4][R2.64] ;  /* 0x0000000402260981 */ /* 0x024564000c1e1900 */
[----:B--2---:R-:W4:Y:S02]  /*7760*/  @!P0 LDC R38, c[0x0][0xca0] ;  /* 0x00032800ff268b82 */ /* 0x004f240000000800 */
.L_x_133:
[----:B---3-5:R-:W-:Y:S01]  /*7770*/  FSETP.NEU.AND P0, PT, R41, RZ, PT ;  /* 0x000000ff2900720b */ /* 0x028fe20003f0d000 */
[----:B------:R-:W-:Y:S01]  /*7780*/  BSSY B1, `(.L_x_134) ;  /* 0x0000038000017945 */ /* 0x000fe20003800000 */
[----:B------:R-:W-:Y:S01]  /*7790*/  SEL R5, RZ, 0xffffffff, P3 ;  /* 0xffffffffff057807 */ /* 0x000fe20001800000 */
[----:B------:R-:W-:Y:S01]  /*77a0*/  IMAD.MOV.U32 R46, RZ, RZ, 0x1 ;  /* 0x00000001ff2e7424 */ /* 0x000fe200078e00ff */
[----:B------:R-:W-:Y:S01]  /*77b0*/  @!P4 LOP3.LUT P3, RZ, R84, 0xff, RZ, 0xc0, !PT ;  /* 0x000000ff54ffc812 */ /* 0x000fe2000786c0ff */
[C---:B------:R-:W-:Y:S01]  /*77c0*/  IMAD R39, R36.reuse, 0x80, R37 ;  /* 0x0000008024277824 */ /* 0x040fe200078e0225 */
[----:B-1----:R-:W-:Y:S01]  /*77d0*/  @!P4 SEL R0, RZ, 0xffffffff, P0 ;  /* 0xffffffffff00c807 */ /* 0x002fe20000000000 */
[----:B------:R-:W-:Y:S01]  /*77e0*/  IMAD R90, R97, -0x10, R95 ;  /* 0xfffffff0615a7824 */ /* 0x000fe200078e025f */
[----:B------:R-:W-:Y:S01]  /*77f0*/  LOP3.LUT R93, R93, 0x1, RZ, 0x3c, !PT ;  /* 0x000000015d5d7812 */ /* 0x000fe200078e3cff */
[----:B------:R-:W-:Y:S01]  /*7800*/  IMAD.MOV.U32 R47, RZ, RZ, RZ ;  /* 0x000000ffff2f7224 */ /* 0x000fe200078e00ff */
[C---:B------:R-:W-:Y:S02]  /*7810*/  @P2 SEL R0, R5.reuse, R0, !P3 ;  /* 0x0000000005002207 */ /* 0x040fe40005800000 */
[----:B------:R-:W-:Y:S02]  /*7820*/  CS2R R74, SRZ ;  /* 0x00000000004a7805 */ /* 0x000fe4000001ff00 */
[----:B------:R-:W-:Y:S02]  /*7830*/  LEA R100, R36, UR43, 0x3 ;  /* 0x0000002b24647c11 */ /* 0x000fe4000f8e18ff */
[----:B------:R-:W-:Y:S02]  /*7840*/  CS2R R72, SRZ ;  /* 0x0000000000487805 */ /* 0x000fe4000001ff00 */
[----:B------:R-:W-:Y:S02]  /*7850*/  @!P4 LOP3.LUT R0, R0, 0x1, RZ, 0xc0, !PT ;  /* 0x000000010000c812 */ /* 0x000fe400078ec0ff */
[----:B------:R-:W-:Y:S02]  /*7860*/  CS2R R66, SRZ ;  /* 0x0000000000427805 */ /* 0x000fe4000001ff00 */
[----:B------:R-:W-:Y:S02]  /*7870*/  SHF.L.U32 R3, R92, 0x1f, RZ ;  /* 0x0000001f5c037819 */ /* 0x000fe400000006ff */
[----:B------:R-:W-:Y:S02]  /*7880*/  CS2R R64, SRZ ;  /* 0x0000000000407805 */ /* 0x000fe4000001ff00 */
[----:B------:R-:W-:Y:S02]  /*7890*/  ISETP.NE.U32.OR P5, PT, R0, 0x1, P4 ;  /* 0x000000010000780c */ /* 0x000fe400027a5470 */
[----:B------:R-:W-:Y:S02]  /*78a0*/  CS2R R58, SRZ ;  /* 0x00000000003a7805 */ /* 0x000fe4000001ff00 */
[----:B------:R-:W-:Y:S02]  /*78b0*/  LOP3.LUT P4, R88, R84, 0xff, RZ, 0xc0, !PT ;  /* 0x000000ff54587812 */ /* 0x000fe4000788c0ff */
[----:B------:R-:W-:Y:S02]  /*78c0*/  CS2R R56, SRZ ;  /* 0x0000000000387805 */ /* 0x000fe4000001ff00 */
[----:B------:R-:W-:Y:S02]  /*78d0*/  SEL R0, RZ, 0xffffffff, P0 ;  /* 0xffffffffff007807 */ /* 0x000fe40000000000 */
[----:B------:R-:W-:Y:S02]  /*78e0*/  CS2R R50, SRZ ;  /* 0x0000000000327805 */ /* 0x000fe4000001ff00 */
[----:B------:R-:W-:Y:S02]  /*78f0*/  P2R R99, PR, RZ, 0x20 ;  /* 0x00000020ff637803 */ /* 0x000fe40000000000 */
[----:B------:R-:W-:Y:S02]  /*7900*/  CS2R R48, SRZ ;  /* 0x0000000000307805 */ /* 0x000fe4000001ff00 */
[----:B------:R-:W-:Y:S04]  /*7910*/  @P1 SEL R0, R5, R0, !P4 ;  /* 0x0000000005001207 */ /* 0x000fe80006000000 */
[----:B------:R-:W-:Y:S02]  /*7920*/  LOP3.LUT R0, R0, 0x1, RZ, 0xc0, !PT ;  /* 0x0000000100007812 */ /* 0x000fe400078ec0ff */
[----:B------:R-:W-:Y:S02]  /*7930*/  @P5 SHF.L.U32 R2, R93, 0x1f, RZ ;  /* 0x0000001f5d025819 */ /* 0x000fe400000006ff */
[----:B------:R-:W-:Y:S02]  /*7940*/  ISETP.NE.U32.AND P0, PT, R0, 0x1, PT ;  /* 0x000000010000780c */ /* 0x000fe40003f05070 */
[----:B------:R-:W1:Y:S02]  /*7950*/  @P5 SYNCS.PHASECHK.TRANS64.TRYWAIT P3, [UR43+0x1b0], R2 ;  /* 0x0001b002ff0055a7 */ /* 0x000e64000806112b */
[----:B------:R-:W-:Y:S01]  /*7960*/  P2R R60, PR, RZ, 0x1 ;  /* 0x00000001ff3c7803 */ /* 0x000fe20000000000 */
[----:B------:R2:W3:Y:S01]  /*7970*/  SYNCS.PHASECHK.TRANS64.TRYWAIT P2, [R100+URZ+0x220], R3 ;  /* 0x00022003640075a7 */ /* 0x0004e200080411ff */
[----:B-1----:R-:W-:Y:S01]  /*7980*/  @P5 SEL R46, RZ, 0x1, !P3 ;  /* 0x00000001ff2e5807 */ /* 0x002fe20005800000 */
[----:B--2---:R-:W-:Y:S06]  /*7990*/  @!P5 BRA `(.L_x_135) ;  /* 0x000000000058d947 */ /* 0x004fec0003800000 */
[----:B------:R-:W-:Y:S01]  /*79a0*/  IMAD.MOV.U32 R75, RZ, RZ, RZ ;  /* 0x000000ffff4b7224 */ /* 0x000fe200078e00ff */
[----:B------:R-:W-:Y:S01]  /*79b0*/  ISETP.NE.AND P0, PT, R46, RZ, PT ;  /* 0x000000ff2e00720c */ /* 0x000fe20003f05270 */
[----:B------:R-:W-:Y:S01]  /*79c0*/  BSSY B0, `(.L_x_136) ;  /* 0x000000c000007945 */ /* 0x000fe20003800000 */
[----:B------:R-:W-:Y:S02]  /*79d0*/  CS2R R50, SRZ ;  /* 0x0000000000327805 */ /* 0x000fe4000001ff00 */
[----:B------:R-:W-:Y:S02]  /*79e0*/  CS2R R48, SRZ ;  /* 0x0000000000307805 */ /* 0x000fe4000001ff00 */
[----:B------:R-:W-:Y:S02]  /*79f0*/  CS2R R58, SRZ ;  /* 0x00000000003a7805 */ /* 0x000fe4000001ff00 */
[----:B------:R-:W-:Y:S02]  /*7a00*/  CS2R R56, SRZ ;  /* 0x0000000000387805 */ /* 0x000fe4000001ff00 */
[----:B------:R-:W-:Y:S02]  /*7a10*/  CS2R R66, SRZ ;  /* 0x0000000000427805 */ /* 0x000fe4000001ff00 */
[----:B------:R-:W-:Y:S02]  /*7a20*/  CS2R R64, SRZ ;  /* 0x0000000000407805 */ /* 0x000fe4000001ff00 */
[----:B------:R-:W-:Y:S01]  /*7a30*/  CS2R R72, SRZ ;  /* 0x0000000000487805 */ /* 0x000fe2000001ff00 */
[----:B------:R-:W-:Y:S06]  /*7a40*/  @P0 BRA `(.L_x_137) ;  /* 0x00000000000c0947 */ /* 0x000fec0003800000 */
[----:B------:R-:W-:Y:S04]  /*7a50*/  SHF.L.U32 R5, R93, 0x1f, RZ ;  /* 0x0000001f5d057819 */ /* 0x000fe800000006ff */
[----:B------:R-:W1:Y:S02]  /*7a60*/  SYNCS.PHASECHK.TRANS64.TRYWAIT P0, [UR43+0x1b0], R5 ;  /* 0x0001b005ff0075a7 */ /* 0x000e64000800112b */
[----:B-1----:R-:W-:Y:S05]  /*7a70*/  @!P0 BRA `(.L_x_138) ;  /* 0x0000004400c48947 */ /* 0x002fea0003800000 */
.L_x_137:
[----:B------:R-:W-:Y:S05]  /*7a80*/  BSYNC B0 ;  /* 0x0000000000007941 */ /* 0x000fea0003800000 */
.L_x_136:
[----:B------:R-:W-:Y:S01]  /*7a90*/  ISETP.NE.AND P0, PT, R60, RZ, PT ;  /* 0x000000ff3c00720c */ /* 0x000fe20003f05270 */
[----:B------:R-:W-:Y:S11]  /*7aa0*/  HFMA2 R47, -RZ, RZ, 0, 5.9604644775390625e-08 ;  /* 0x00000001ff2f7431 */ /* 0x000ff600000001ff */
[----:B------:R-:W-:Y:S01]  /*7ab0*/  @!UPT UIADD3 URZ, UPT, UPT, URZ, URZ, URZ ;  /* 0x000000fffffff290 */ /* 0x000fe2000fffe0ff */
[----:B------:R2:W1:Y:S04]  /*7ac0*/  @P0 LDS.128 R48, [R96] ;  /* 0x0000000060300984 */ /* 0x0004680000000c00 */
[----:B------:R2:W1:Y:S04]  /*7ad0*/  @P0 LDS.128 R56, [R95+0x10] ;  /* 0x000010005f380984 */ /* 0x0004680000000c00 */
[----:B------:R2:W1:Y:S04]  /*7ae0*/  @P0 LDS.128 R64, [R94+0x20] ;  /* 0x000020005e400984 */ /* 0x0004680000000c00 */
[----:B------:R2:W1:Y:S02]  /*7af0*/  @P0 LDS.128 R72, [R90+0x30] ;  /* 0x000030005a480984 */ /* 0x0004640000000c00 */
.L_x_135:
[----:B------:R-:W-:Y:S05]  /*7b00*/  BSYNC B1 ;  /* 0x0000000000017941 */ /* 0x000fea0003800000 */
.L_x_134:
[----:B-1----:R-:W-:Y:S04]  /*7b10*/  SHF.R.U32.HI R0, RZ, 0x15, R39 ;  /* 0x00000015ff007819 */ /* 0x002fe80000011627 */
[----:B------:R-:W-:Y:S01]  /*7b20*/  LOP3.LUT P0, RZ, R0, 0x3, R85, 0x48, !PT ;  /* 0x0000000300ff7812 */ /* 0x000fe20007804855 */
[----:B------:R-:W-:Y:S01]  /*7b30*/  @!UPT UIADD3 URZ, UPT, UPT, URZ, URZ, URZ ;  /* 0x000000fffffff290 */ /* 0x000fe2000fffe0ff */
[----:B---3--:R-:W-:Y:S11]  /*7b40*/  @P2 BRA `(.L_x_139) ;  /* 0x0000000000082947 */ /* 0x008ff60003800000 */
[----:B------:R-:W1:Y:S02]  /*7b50*/  SYNCS.PHASECHK.TRANS64.TRYWAIT P1, [R100+URZ+0x220], R3 ;  /* 0x00022003640075a7 */ /* 0x000e6400080211ff */
[----:B-1----:R-:W-:Y:S05]  /*7b60*/  @!P1 BRA `(.L_x_140) ;  /* 0x0000004400a09947 */ /* 0x002fea0003800000 */
.L_x_139:
[----:B------:R-:W-:Y:S05]  /*7b70*/  @!P0 BRA `(.L_x_141) ;  /* 0x0000000000408947 */ /* 0x000fea0003800000 */
[----:B------:R-:W3:Y:S01]  /*7b80*/  LDCU.64 UR8, c[0x4][0x70] ;  /* 0x01000e00ff0877ac */ /* 0x000ee20008000a00 */
[----:B-1----:R-:W-:Y:S01]  /*7b90*/  MOV R3, 0x0 ;  /* 0x0000000000037802 */ /* 0x002fe20000000f00 */
[----:B------:R-:W-:Y:S02]  /*7ba0*/  HFMA2 R12, -RZ, RZ, 0, 5.9604644775390625e-08 ;  /* 0x00000001ff0c7431 */ /* 0x000fe400000001ff */
[----:B------:R-:W-:Y:S02]  /*7bb0*/  IMAD.MOV.U32 R8, RZ, RZ, 0x192 ;  /* 0x00000192ff087424 */ /* 0x000fe400078e00ff */
[----:B------:R-:W-:Y:S01]  /*7bc0*/  IMAD.MOV.U32 R13, RZ, RZ, RZ ;  /* 0x000000ffff0d7224 */ /* 0x000fe200078e00ff */
[----:B------:R-:W1:Y:S01]  /*7bd0*/  LDCU.64 UR6, c[0x4][0x78] ;  /* 0x01000f00ff0677ac */ /* 0x000e620008000a00 */
[----:B------:R-:W2:Y:S01]  /*7be0*/  LDC.64 R2, c[0x4][R3] ;  /* 0x0100000003027b82 */ /* 0x000ea20000000a00 */
[----:B------:R-:W5:Y:S01]  /*7bf0*/  LDCU.64 UR4, c[0x4][0x10] ;  /* 0x01000200ff0477ac */ /* 0x000f620008000a00 */
[----:B---3--:R-:W-:Y:S01]  /*7c00*/  MOV R5, UR9 ;  /* 0x0000000900057c02 */ /* 0x008fe20008000f00 */
[----:B------:R-:W-:Y:S01]  /*7c10*/  IMAD.U32 R4, RZ, RZ, UR8 ;  /* 0x00000008ff047e24 */ /* 0x000fe2000f8e00ff */
[----:B-1----:R-:W-:Y:S01]  /*7c20*/  MOV R7, UR7 ;  /* 0x0000000700077c02 */ /* 0x002fe20008000f00 */
[----:B------:R-:W-:Y:S01]  /*7c30*/  IMAD.U32 R6, RZ, RZ, UR6 ;  /* 0x00000006ff067e24 */ /* 0x000fe2000f8e00ff */
[----:B-----5:R-:W-:Y:S01]  /*7c40*/  MOV R11, UR5 ;  /* 0x00000005000b7c02 */ /* 0x020fe20008000f00 */
[----:B------:R-:W-:Y:S02]  /*7c50*/  IMAD.U32 R10, RZ, RZ, UR4 ;  /* 0x00000004ff0a7e24 */ /* 0x000fe4000f8e00ff */
[----:B------:R-:W-:Y:S07]  /*7c60*/  LEPC R20, `(.L_x_141) ;  /* 0x000000001014794e */ /* 0x000fee0000000000 */
[----:B--2-4-:R-:W-:Y:S05]  /*7c70*/  CALL.ABS.NOINC R2 ;  /* 0x0000000002007343 */ /* 0x014fea0003c00000 */
.L_x_141:
[C---:B------:R-:W-:Y:S01]  /*7c80*/  SHF.L.U32 R40, R48.reuse, 0x10, RZ ;  /* 0x0000001030287819 */ /* 0x040fe200000006ff */
[----:B------:R-:W-:Y:S05]  /*7c90*/  WARPSYNC.ALL ;  /* 0x0000000000007948 */ /* 0x000fea0003800000 */
[----:B------:R-:W-:Y:S01]  /*7ca0*/  R2UR UR4, R39 ;  /* 0x00000000270472ca */ /* 0x000fe200000e0000 */
[----:B------:R-:W-:Y:S01]  /*7cb0*/  BSSY.RECONVERGENT B0, `(.L_x_142) ;  /* 0x0000088000007945 */ /* 0x000fe20003800200 */
[----:B------:R-:W-:Y:S02]  /*7cc0*/  LOP3.LUT R43, R48, 0xffff0000, RZ, 0xc0, !PT ;  /* 0xffff0000302b7812 */ /* 0x000fe400078ec0ff */
[----:B------:R-:W-:Y:S02]  /*7cd0*/  SHF.L.U32 R42, R49, 0x10, RZ ;  /* 0x00000010312a7819 */ /* 0x000fe400000006ff */
[----:B------:R-:W-:Y:S02]  /*7ce0*/  SHF.L.U32 R45, R51, 0x10, RZ ;  /* 0x00000010332d7819 */ /* 0x000fe400000006ff */
[----:B------:R-:W-:Y:S02]  /*7cf0*/  LOP3.LUT R44, R75, 0xffff0000, RZ, 0xc0, !PT ;  /* 0xffff00004b2c7812 */ /* 0x000fe400078ec0ff */
[----:B------:R-:W-:Y:S03]  /*7d00*/  ISETP.NE.AND P0, PT, R98, RZ, PT ;  /* 0x000000ff6200720c */ /* 0x000fe60003f05270 */
[----:B------:R-:W4:Y:S02]  /*7d10*/  LDTM.x32 R4, tmem[UR4] ;  /* 0x00000004000479ee */ /* 0x000f2400082c0000 */
[C---:B----4-:R-:W-:Y:S01]  /*7d20*/  FMUL R0, R38.reuse, R4 ;  /* 0x0000000426007220 */ /* 0x050fe20000400000 */
[C---:B------:R-:W-:Y:S01]  /*7d30*/  FMUL R2, R38.reuse, R5 ;  /* 0x0000000526027220 */ /* 0x040fe20000400000 */
[C---:B-1----:R-:W-:Y:S01]  /*7d40*/  FMUL R3, R38.reuse, R6 ;  /* 0x0000000626037220 */ /* 0x042fe20000400000 */
[----:B------:R-:W-:Y:S01]  /*7d50*/  FMUL R7, R38, R7 ;  /* 0x0000000726077220 */ /* 0x000fe20000400000 */
[----:B------:R-:W-:Y:S01]  /*7d60*/  FFMA R0, R41, R40, R0 ;  /* 0x0000002829007223 */ /* 0x000fe20000000000 */
[----:B------:R-:W-:Y:S01]  /*7d70*/  LOP3.LUT R40, R49, 0xffff0000, RZ, 0xc0, !PT ;  /* 0xffff000031287812 */ /* 0x000fe200078ec0ff */
[C---:B------:R-:W-:Y:S01]  /*7d80*/  FFMA R2, R41.reuse, R43, R2 ;  /* 0x0000002b29027223 */ /* 0x040fe20000000002 */
[C---:B------:R-:W-:Y:S01]  /*7d90*/  SHF.L.U32 R43, R50.reuse, 0x10, RZ ;  /* 0x00000010322b7819 */ /* 0x040fe200000006ff */
[C---:B------:R-:W-:Y:S01]  /*7da0*/  FFMA R3, R41.reuse, R42, R3 ;  /* 0x0000002a29037223 */ /* 0x040fe20000000003 */
[----:B------:R-:W-:Y:S01]  /*7db0*/  LOP3.LUT R42, R50, 0xffff0000, RZ, 0xc0, !PT ;  /* 0xffff0000322a7812 */ /* 0x000fe200078ec0ff */
[----:B------:R-:W-:Y:S01]  /*7dc0*/  FMUL R4, R38, R8 ;  /* 0x0000000826047220 */ /* 0x000fe20000400000 */
[----:B------:R-:W-:Y:S01]  /*7dd0*/  F2FP.BF16.F32.PACK_AB R52, R2, R0 ;  /* 0x000000000234723e */ /* 0x000fe200000010ff */
[----:B------:R-:W-:Y:S01]  /*7de0*/  FFMA R7, R41, R40, R7 ;  /* 0x0000002829077223 */ /* 0x000fe20000000007 */
[----:B------:R-:W-:Y:S01]  /*7df0*/  LOP3.LUT R40, R51, 0xffff0000, RZ, 0xc0, !PT ;  /* 0xffff000033287812 */ /* 0x000fe200078ec0ff */
[C---:B------:R-:W-:Y:S01]  /*7e00*/  FMUL R5, R38.reuse, R9 ;  /* 0x0000000926057220 */ /* 0x040fe20000400000 */
[C---:B------:R-:W-:Y:S01]  /*7e10*/  FMUL R6, R38.reuse, R10 ;  /* 0x0000000a26067220 */ /* 0x040fe20000400000 */
[----:B------:R-:W-:Y:S01]  /*7e20*/  FMUL R11, R38, R11 ;  /* 0x0000000b260b7220 */ /* 0x000fe20000400000 */
[----:B------:R-:W-:Y:S01]  /*7e30*/  F2FP.BF16.F32.PACK_AB R53, R7, R3 ;  /* 0x000000030735723e */ /* 0x000fe200000010ff */
[C---:B------:R-:W-:Y:S01]  /*7e40*/  FFMA R4, R41.reuse, R43, R4 ;  /* 0x0000002b29047223 */ /* 0x040fe20000000004 */
[C---:B------:R-:W-:Y:S01]  /*7e50*/  SHF.L.U32 R43, R56.reuse, 0x10, RZ ;  /* 0x00000010382b7819 */ /* 0x040fe200000006ff */
[----:B------:R-:W-:Y:S01]  /*7e60*/  FFMA R5, R41, R42, R5 ;  /* 0x0000002a29057223 */ /* 0x000fe20000000005 */
[----:B------:R-:W-:Y:S01]  /*7e70*/  LOP3.LUT R42, R57, 0xffff0000, RZ, 0xc0, !PT ;  /* 0xffff0000392a7812 */ /* 0x000fe200078ec0ff */
[----:B------:R-:W-:Y:S01]  /*7e80*/  FFMA R6, R41, R45, R6 ;  /* 0x0000002d29067223 */ /* 0x000fe20000000006 */
[----:B------:R-:W-:Y:S01]  /*7e90*/  SHF.L.U32 R45, R57, 0x10, RZ ;  /* 0x00000010392d7819 */ /* 0x000fe200000006ff */
[----:B------:R-:W-:Y:S01]  /*7ea0*/  FFMA R11, R41, R40, R11 ;  /* 0x00000028290b7223 */ /* 0x000fe2000000000b */
[----:B------:R-:W-:Y:S01]  /*7eb0*/  LOP3.LUT R40, R56, 0xffff0000, RZ, 0xc0, !PT ;  /* 0xffff000038287812 */ /* 0x000fe200078ec0ff */
[C---:B------:R-:W-:Y:S01]  /*7ec0*/  FMUL R8, R38.reuse, R12 ;  /* 0x0000000c26087220 */ /* 0x040fe20000400000 */
[----:B------:R-:W-:Y:S01]  /*7ed0*/  F2FP.BF16.F32.PACK_AB R54, R5, R4 ;  /* 0x000000040536723e */ /* 0x000fe200000010ff */
[C---:B------:R-:W-:Y:S01]  /*7ee0*/  FMUL R9, R38.reuse, R13 ;  /* 0x0000000d26097220 */ /* 0x040fe20000400000 */
[----:B------:R-:W-:Y:S01]  /*7ef0*/  F2FP.BF16.F32.PACK_AB R55, R11, R6 ;  /* 0x000000060b37723e */ /* 0x000fe200000010ff */
[C---:B------:R-:W-:Y:S01]  /*7f00*/  FMUL R10, R38.reuse, R14 ;  /* 0x0000000e260a7220 */ /* 0x040fe20000400000 */
[----:B------:R-:W-:Y:S01]  /*7f10*/  FMUL R15, R38, R15 ;  /* 0x0000000f260f7220 */ /* 0x000fe20000400000 */
[----:B------:R-:W-:Y:S01]  /*7f20*/  FFMA R8, R41, R43, R8 ;  /* 0x0000002b29087223 */ /* 0x000fe20000000008 */
[----:B------:R-:W-:Y:S01]  /*7f30*/  SHF.L.U32 R43, R59, 0x10, RZ ;  /* 0x000000103b2b7819 */ /* 0x000fe200000006ff */
[C---:B------:R-:W-:Y:S01]  /*7f40*/  FFMA R9, R41.reuse, R40, R9 ;  /* 0x0000002829097223 */ /* 0x040fe20000000009 */
[C---:B------:R-:W-:Y:S01]  /*7f50*/  SHF.L.U32 R40, R58.reuse, 0x10, RZ ;  /* 0x000000103a287819 */ /* 0x040fe200000006ff */
        /* <DEDUP_REMOVED lines=8> */
[----:B------:R-:W-:Y:S01]  /*7fe0*/  FMUL R14, R38, R18 ;  /* 0x00000012260e7220 */ /* 0x000fe20000400000 */
[----:B------:R-:W-:Y:S01]  /*7ff0*/  FFMA R12, R41, R40, R12 ;  /* 0x00000028290c7223 */ /* 0x000fe2000000000c */
[----:B------:R-:W-:Y:S01]  /*8000*/  LOP3.LUT R40, R59, 0xffff0000, RZ, 0xc0, !PT ;  /* 0xffff00003b287812 */ /* 0x000fe200078ec0ff */
[C---:B------:R-:W-:Y:S01]  /*8010*/  FFMA R13, R41.reuse, R42, R13 ;  /* 0x0000002a290d7223 */ /* 0x040fe2000000000d */
[----:B------:R-:W-:Y:S01]  /*8020*/  LOP3.LUT R42, R64, 0xffff0000, RZ, 0xc0, !PT ;  /* 0xffff0000402a7812 */ /* 0x000fe200078ec0ff */
[----:B------:R-:W-:Y:S01]  /*8030*/  FMUL R19, R38, R19 ;  /* 0x0000001326137220 */ /* 0x000fe20000400000 */
[----:B------:R-:W-:Y:S01]  /*8040*/  FFMA R14, R41, R43, R14 ;  /* 0x0000002b290e7223 */ /* 0x000fe2000000000e */
[----:B------:R-:W-:Y:S01]  /*8050*/  SHF.L.U32 R43, R64, 0x10, RZ ;  /* 0x00000010402b7819 */ /* 0x000fe200000006ff */
[----:B------:R1:W-:Y:S01]  /*8060*/  STS.128 [R96], R52 ;  /* 0x0000003460007388 */ /* 0x0003e20000000c00 */
[----:B------:R-:W-:Y:S01]  /*8070*/  F2FP.BF16.F32.PACK_AB R70, R13, R12 ;  /* 0x0000000c0d46723e */ /* 0x000fe200000010ff */
[C---:B------:R-:W-:Y:S01]  /*8080*/  FMUL R16, R38.reuse, R20 ;  /* 0x0000001426107220 */ /* 0x040fe20000400000 */
        /* <DEDUP_REMOVED lines=8> */
[C---:B------:R-:W-:Y:S01]  /*8110*/  FFMA R17, R41.reuse, R42, R17 ;  /* 0x0000002a29117223 */ /* 0x040fe20000000011 */
[----:B------:R-:W-:Y:S01]  /*8120*/  FFMA R18, R41, R45, R18 ;  /* 0x0000002d29127223 */ /* 0x000fe20000000012 */
[----:B------:R1:W-:Y:S01]  /*8130*/  STS.128 [R95+0x10], R68 ;  /* 0x000010445f007388 */ /* 0x0003e20000000c00 */
[----:B------:R-:W-:Y:S01]  /*8140*/  SHF.L.U32 R45, R67, 0x10, RZ ;  /* 0x00000010432d7819 */ /* 0x000fe200000006ff */
[----:B------:R-:W-:Y:S01]  /*8150*/  FFMA R23, R41, R40, R23 ;  /* 0x0000002829177223 */ /* 0x000fe20000000017 */
[----:B------:R-:W-:Y:S01]  /*8160*/  LOP3.LUT R40, R66, 0xffff0000, RZ, 0xc0, !PT ;  /* 0xffff000042287812 */ /* 0x000fe200078ec0ff */
[C---:B------:R-:W-:Y:S01]  /*8170*/  FMUL R20, R38.reuse, R24 ;  /* 0x0000001826147220 */ /* 0x040fe20000400000 */
[----:B------:R-:W-:Y:S01]  /*8180*/  LOP3.LUT R42, R67, 0xffff0000, RZ, 0xc0, !PT ;  /* 0xffff0000432a7812 */ /* 0x000fe200078ec0ff */
[C---:B------:R-:W-:Y:S01]  /*8190*/  FMUL R21, R38.reuse, R25 ;  /* 0x0000001926157220 */ /* 0x040fe20000400000 */
[----:B------:R-:W-:Y:S01]  /*81a0*/  F2FP.BF16.F32.PACK_AB R104, R17, R16 ;  /* 0x000000101168723e */ /* 0x000fe200000010ff */
[C---:B------:R-:W-:Y:S01]  /*81b0*/  FMUL R22, R38.reuse, R26 ;  /* 0x0000001a26167220 */ /* 0x040fe20000400000 */
[----:B------:R-:W-:Y:S01]  /*81c0*/  FMUL R27, R38, R27 ;  /* 0x0000001b261b7220 */ /* 0x000fe20000400000 */
[C---:B------:R-:W-:Y:S01]  /*81d0*/  FFMA R20, R41.reuse, R43, R20 ;  /* 0x0000002b29147223 */ /* 0x040fe20000000014 */
[C---:B------:R-:W-:Y:S01]  /*81e0*/  FFMA R21, R41.reuse, R40, R21 ;  /* 0x0000002829157223 */ /* 0x040fe20000000015 */
[C---:B------:R-:W-:Y:S01]  /*81f0*/  FFMA R22, R41.reuse, R45, R22 ;  /* 0x0000002d29167223 */ /* 0x040fe20000000016 */
[----:B------:R-:W-:Y:S01]  /*8200*/  FFMA R27, R41, R42, R27 ;  /* 0x0000002a291b7223 */ /* 0x000fe2000000001b */
[----:B------:R-:W-:Y:S01]  /*8210*/  SHF.L.U32 R40, R72, 0x10, RZ ;  /* 0x0000001048287819 */ /* 0x000fe200000006ff */
[----:B------:R-:W-:Y:S01]  /*8220*/  FMUL R24, R38, R28 ;  /* 0x0000001c26187220 */ /* 0x000fe20000400000 */
[----:B------:R-:W-:Y:S01]  /*8230*/  LOP3.LUT R42, R72, 0xffff0000, RZ, 0xc0, !PT ;  /* 0xffff0000482a7812 */ /* 0x000fe200078ec0ff */
[C---:B------:R-:W-:Y:S01]  /*8240*/  FMUL R25, R38.reuse, R29 ;  /* 0x0000001d26197220 */ /* 0x040fe20000400000 */
[----:B------:R-:W-:Y:S01]  /*8250*/  SHF.L.U32 R43, R73, 0x10, RZ ;  /* 0x00000010492b7819 */ /* 0x000fe200000006ff */
[C---:B------:R-:W-:Y:S01]  /*8260*/  FMUL R26, R38.reuse, R30 ;  /* 0x0000001e261a7220 */ /* 0x040fe20000400000 */
[C---:B------:R-:W-:Y:S01]  /*8270*/  FFMA R24, R41.reuse, R40, R24 ;  /* 0x0000002829187223 */ /* 0x040fe20000000018 */
[----:B------:R-:W-:Y:S01]  /*8280*/  FFMA R25, R41, R42, R25 ;  /* 0x0000002a29197223 */ /* 0x000fe20000000019 */
[----:B------:R-:W-:Y:S01]  /*8290*/  LOP3.LUT R40, R73, 0xffff0000, RZ, 0xc0, !PT ;  /* 0xffff000049287812 */ /* 0x000fe200078ec0ff */
[----:B------:R-:W-:Y:S01]  /*82a0*/  FFMA R26, R41, R43, R26 ;  /* 0x0000002b291a7223 */ /* 0x000fe2000000001a */
[----:B------:R-:W-:Y:S01]  /*82b0*/  FMUL R31, R38, R31 ;  /* 0x0000001f261f7220 */ /* 0x000fe20000400000 */
[----:B------:R-:W-:Y:S01]  /*82c0*/  SHF.L.U32 R43, R74, 0x10, RZ ;  /* 0x000000104a2b7819 */ /* 0x000fe200000006ff */
[----:B------:R-:W-:Y:S01]  /*82d0*/  FMUL R28, R38, R32 ;  /* 0x00000020261c7220 */ /* 0x000fe20000400000 */
[----:B------:R-:W-:Y:S01]  /*82e0*/  LOP3.LUT R42, R74, 0xffff0000, RZ, 0xc0, !PT ;  /* 0xffff00004a2a7812 */ /* 0x000fe200078ec0ff */
[C---:B------:R-:W-:Y:S01]  /*82f0*/  FMUL R29, R38.reuse, R33 ;  /* 0x00000021261d7220 */ /* 0x040fe20000400000 */
[----:B------:R-:W-:Y:S01]  /*8300*/  SHF.L.U32 R45, R75, 0x10, RZ ;  /* 0x000000104b2d7819 */ /* 0x000fe200000006ff */
[C---:B------:R-:W-:Y:S01]  /*8310*/  FMUL R30, R38.reuse, R34 ;  /* 0x00000022261e7220 */ /* 0x040fe20000400000 */
[----:B------:R-:W-:Y:S01]  /*8320*/  FFMA R31, R41, R40, R31 ;  /* 0x00000028291f7223 */ /* 0x000fe2000000001f */
[----:B------:R-:W-:Y:S01]  /*8330*/  FMUL R35, R38, R35 ;  /* 0x0000002326237220 */ /* 0x000fe20000400000 */
[----:B------:R-:W-:Y:S01]  /*8340*/  F2FP.BF16.F32.PACK_AB R105, R23, R18 ;  /* 0x000000121769723e */ /* 0x000fe200000010ff */
[----:B------:R-:W-:Y:S01]  /*8350*/  FFMA R28, R41, R43, R28 ;  /* 0x0000002b291c7223 */ /* 0x000fe2000000001c */
[----:B------:R-:W-:Y:S01]  /*8360*/  F2FP.BF16.F32.PACK_AB R106, R21, R20 ;  /* 0x00000014156a723e */ /* 0x000fe200000010ff */
[----:B------:R-:W-:Y:S01]  /*8370*/  FFMA R29, R41, R42, R29 ;  /* 0x0000002a291d7223 */ /* 0x000fe2000000001d */
[----:B------:R-:W-:Y:S01]  /*8380*/  F2FP.BF16.F32.PACK_AB R107, R27, R22 ;  /* 0x000000161b6b723e */ /* 0x000fe200000010ff */
[C---:B------:R-:W-:Y:S01]  /*8390*/  FFMA R30, R41.reuse, R45, R30 ;  /* 0x0000002d291e7223 */ /* 0x040fe2000000001e */
[----:B------:R-:W-:Y:S01]  /*83a0*/  FFMA R35, R41, R44, R35 ;  /* 0x0000002c29237223 */ /* 0x000fe20000000023 */
[----:B------:R-:W-:Y:S02]  /*83b0*/  F2FP.BF16.F32.PACK_AB R108, R25, R24 ;  /* 0x00000018196c723e */ /* 0x000fe400000010ff */
[----:B------:R1:W-:Y:S01]  /*83c0*/  STS.128 [R94+0x20], R104 ;  /* 0x000020685e007388 */ /* 0x0003e20000000c00 */
[----:B------:R-:W-:Y:S02]  /*83d0*/  F2FP.BF16.F32.PACK_AB R109, R31, R26 ;  /* 0x0000001a1f6d723e */ /* 0x000fe400000010ff */
[----:B------:R-:W-:Y:S02]  /*83e0*/  F2FP.BF16.F32.PACK_AB R110, R29, R28 ;  /* 0x0000001c1d6e723e */ /* 0x000fe400000010ff */
[----:B------:R-:W-:Y:S05]  /*83f0*/  F2FP.BF16.F32.PACK_AB R111, R35, R30 ;  /* 0x0000001e236f723e */ /* 0x000fea00000010ff */
[----:B------:R1:W-:Y:S01]  /*8400*/  STS.128 [R90+0x30], R108 ;  /* 0x0000306c5a007388 */ /* 0x0003e20000000c00 */
[----:B------:R-:W-:Y:S01]  /*8410*/  @!PT LDS RZ, [RZ] ;  /* 0x00000000fffff984 */ /* 0x000fe20000000800 */
[----:B------:R-:W-:Y:S01]  /*8420*/  @!PT LDS RZ, [RZ] ;  /* 0x00000000fffff984 */ /* 0x000fe20000000800 */
[----:B------:R-:W-:Y:S01]  /*8430*/  @!PT LDS RZ, [RZ] ;  /* 0x00000000fffff984 */ /* 0x000fe20000000800 */
[----:B------:R-:W-:Y:S01]  /*8440*/  @!PT LDS RZ, [RZ] ;  /* 0x00000000fffff984 */ /* 0x000fe20000000800 */
[----:B------:R3:W-:Y:S07]  /*8450*/  MEMBAR.ALL.CTA ;  /* 0x0000000000007992 */ /* 0x0007ee0000008000 */
[----:B---3--:R-:W3:Y:S02]  /*8460*/  FENCE.VIEW.ASYNC.S ;  /* 0x00000000000073c6 */ /* 0x008ee40000000000 */
[----:B---3--:R-:W-:Y:S06]  /*8470*/  BAR.SYNC.DEFER_BLOCKING 0x1, 0x80 ;  /* 0x0042000000007b1d */ /* 0x008fec0000010000 */
[----:B------:R-:W-:Y:S05]  /*8480*/  @P0 BRA `(.L_x_143) ;  /* 0x0000000000280947 */ /* 0x000fea0003800000 */
[----:B------:R-:W3:Y:S01]  /*8490*/  LDCU.64 UR6, c[0x0][0x348] ;  /* 0x00006900ff0677ac */ /* 0x000ee20008000a00 */
[----:B------:R-:W-:Y:S01]  /*84a0*/  UIADD3 UR4, UPT, UPT, UR43, 0x400, URZ ;  /* 0x000004002b047890 */ /* 0x000fe2000fffe0ff */
[----:B------:R-:W-:Y:S05]  /*84b0*/  UMOV UR51, UR44 ;  /* 0x0000002c00337c82 */ /* 0x000fea0008000000 */
[----:B------:R-:W-:Y:S04]  /*84c0*/  MOV R87, UR4 ;  /* 0x0000000400577c02 */ /* 0x000fe80008000f00 */
[----:B------:R-:W-:Y:S01]  /*84d0*/  R2UR UR48, R87 ;  /* 0x00000000573072ca */ /* 0x000fe200000e0000 */
[----:B---3--:R-:W-:Y:S04]  /*84e0*/  UIADD3 UR4, UP0, UPT, UR6, 0xa80, URZ ;  /* 0x00000a8006047890 */ /* 0x008fe8000ff1e0ff */
[----:B------:R-:W-:Y:S09]  /*84f0*/  UIADD3.X UR5, UPT, UPT, URZ, UR7, URZ, UP0, !UPT ;  /* 0x00000007ff057290 */ /* 0x000ff200087fe4ff */
[----:B------:R3:W-:Y:S01]  /*8500*/  UTMASTG.3D [UR48], [UR4] ;  /* 0x00000030040073b5 */ /* 0x0007e20008010000 */
[----:B------:R0:W-:Y:S01]  /*8510*/  UTMACMDFLUSH ;  /* 0x00000000000079b7 */ /* 0x0001e20000000000 */
[----:B---3--:R-:W-:Y:S04]  /*8520*/  DEPBAR.LE SB0, 0x1 ;  /* 0x000080400000791a */ /* 0x008fe80000000000 */
.L_x_143:
[----:B------:R-:W-:Y:S05]  /*8530*/  BSYNC.RECONVERGENT B0 ;  /* 0x0000000000007941 */ /* 0x000fea0003800200 */
.L_x_142:
[----:B------:R-:W-:Y:S01]  /*8540*/  BAR.SYNC.DEFER_BLOCKING 0x1, 0x80 ;  /* 0x0042000000007b1d */ /* 0x000fe20000010000 */
[----:B------:R-:W-:Y:S01]  /*8550*/  ISETP.NE.AND P1, PT, R99, RZ, PT ;  /* 0x000000ff6300720c */ /* 0x000fe20003f25270 */
[----:B------:R-:W-:Y:S01]  /*8560*/  UISETP.NE.AND UP0, UPT, UR47, URZ, UPT ;  /* 0x000000ff2f00728c */ /* 0x000fe2000bf05270 */
[----:B------:R-:W-:Y:S11]  /*8570*/  LEA R3, R47, UR43, 0x3 ;  /* 0x0000002b2f037c11 */ /* 0x000ff6000f8e18ff */
[----:B------:R-:W-:Y:S01]  /*8580*/  @P1 SHF.L.U32 R2, R93, 0x1f, RZ ;  /* 0x0000001f5d021819 */ /* 0x000fe200000006ff */
[----:B------:R-:W-:Y:S06]  /*8590*/  BRA.U !UP0, `(.L_x_144) ;  /* 0x0000000108247547 */ /* 0x000fec000b800000 */
[----:B------:R-:W-:Y:S01]  /*85a0*/  IMAD.U32 R5, RZ, RZ, UR46 ;  /* 0x0000002eff057e24 */ /* 0x000fe2000f8e00ff */
[----:B------:R-:W-:Y:S01]  /*85b0*/  MOV R0, UR58 ;  /* 0x0000003a00007c02 */ /* 0x000fe20008000f00 */
[----:B------:R-:W-:Y:S03]  /*85c0*/  UIADD3 UR4, UPT, UPT, UR46, 0x1, URZ ;  /* 0x000000012e047890 */ /* 0x000fe6000fffe0ff */
[----:B------:R-:W-:Y:S01]  /*85d0*/  @P1 LEA R5, R5, UR43, 0x3 ;  /* 0x0000002b05051c11 */ /* 0x000fe2000f8e18ff */
[----:B------:R-:W-:Y:S04]  /*85e0*/  UISETP.NE.AND UP0, UPT, UR4, 0x4, UPT ;  /* 0x000000040400788c */ /* 0x000fe8000bf05270 */
[----:B------:R-:W-:Y:S01]  /*85f0*/  @P1 VIADD R5, R5, 0x1d0 ;  /* 0x000001d005051836 */ /* 0x000fe20000000000 */
[----:B------:R-:W-:Y:S04]  /*8600*/  USEL UR46, UR4, URZ, UP0 ;  /* 0x000000ff042e7287 */ /* 0x000fe80008000000 */
[----:B------:R-:W-:Y:S04]  /*8610*/  @P1 PRMT R0, R0, 0x654, R5 ;  /* 0x0000065400001816 */ /* 0x000fe80000000005 */
[----:B------:R3:W-:Y:S04]  /*8620*/  @P1 SYNCS.ARRIVE.TRANS64.RED.A1T0 RZ, [R0+URZ], RZ ;  /* 0x000000ff00ff19a7 */ /* 0x0007e800081004ff */
.L_x_144:
[----:B------:R-:W4:Y:S01]  /*8630*/  @P1 SYNCS.PHASECHK.TRANS64.TRYWAIT P0, [R3+URZ+0x1b0], R2 ;  /* 0x0001b002030015a7 */ /* 0x000f2200080011ff */
[----:B------:R-:W-:Y:S01]  /*8640*/  BSSY B1, `(.L_x_145) ;  /* 0x0000016000017945 */ /* 0x000fe20003800000 */
[----:B----4-:R-:W-:Y:S03]  /*8650*/  @P1 SEL R46, RZ, 0x1, !P0 ;  /* 0x00000001ff2e1807 */ /* 0x010fe60004000000 */
[----:B------:R-:W-:Y:S05]  /*8660*/  @!P1 BRA `(.L_x_146) ;  /* 0x00000000004c9947 */ /* 0x000fea0003800000 */
[----:B------:R-:W-:Y:S01]  /*8670*/  ISETP.NE.AND P0, PT, R46, RZ, PT ;  /* 0x000000ff2e00720c */ /* 0x000fe20003f05270 */
[----:B------:R-:W-:Y:S01]  /*8680*/  BSSY B0, `(.L_x_147) ;  /* 0x000000b000007945 */ /* 0x000fe20003800000 */
[----:B------:R-:W-:Y:S11]  /*8690*/  ISETP.NE.AND P1, PT, R60, RZ, PT ;  /* 0x000000ff3c00720c */ /* 0x000ff60003f25270 */
[----:B------:R-:W-:Y:S02]  /*86a0*/  @!UPT UIADD3 URZ, UPT, UPT, URZ, URZ, URZ ;  /* 0x000000fffffff290 */ /* 0x000fe4000fffe0ff */
[C---:B------:R-:W-:Y:S01]  /*86b0*/  @P1 IMAD R6, R47.reuse, 0x2000, R96 ;  /* 0x000020002f061824 */ /* 0x040fe200078e0260 */
[C---:B------:R-:W-:Y:S01]  /*86c0*/  @P1 LEA R4, R47.reuse, R94, 0xd ;  /* 0x0000005e2f041211 */ /* 0x040fe200078e68ff */
[C---:B------:R-:W-:Y:S02]  /*86d0*/  @P1 IMAD R5, R47.reuse, 0x2000, R95 ;  /* 0x000020002f051824 */ /* 0x040fe400078e025f */
[----:B------:R-:W-:Y:S01]  /*86e0*/  @P1 IMAD R2, R47, 0x2000, R90 ;  /* 0x000020002f021824 */ /* 0x000fe200078e025a */
[----:B------:R-:W-:Y:S06]  /*86f0*/  @P0 BRA `(.L_x_148) ;  /* 0x00000000000c0947 */ /* 0x000fec0003800000 */
[----:B---3--:R-:W-:Y:S04]  /*8700*/  SHF.L.U32 R0, R93, 0x1f, RZ ;  /* 0x0000001f5d007819 */ /* 0x008fe800000006ff */
[----:B------:R-:W3:Y:S02]  /*8710*/  SYNCS.PHASECHK.TRANS64.TRYWAIT P0, [R3+URZ+0x1b0], R0 ;  /* 0x0001b000030075a7 */ /* 0x000ee400080011ff */
[----:B---3--:R-:W-:Y:S05]  /*8720*/  @!P0 BRA `(.L_x_149) ;  /* 0x0000003800c48947 */ /* 0x008fea0003800000 */
.L_x_148:
[----:B------:R-:W-:Y:S05]  /*8730*/  BSYNC B0 ;  /* 0x0000000000007941 */ /* 0x000fea0003800000 */
.L_x_147:
[----:B------:R-:W-:Y:S02]  /*8740*/  ISETP.NE.AND P0, PT, R60, RZ, PT ;  /* 0x000000ff3c00720c */ /* 0x000fe40003f05270 */
[----:B------:R-:W-:Y:S11]  /*8750*/  IADD3 R47, PT, PT, R47, 0x1, RZ ;  /* 0x000000012f2f7810 */ /* 0x000ff60007ffe0ff */
[----:B------:R4:W1:Y:S04]  /*8760*/  @P0 LDS.128 R48, [R6] ;  /* 0x0000000006300984 */ /* 0x0008680000000c00 */
[----:B------:R4:W1:Y:S04]  /*8770*/  @P0 LDS.128 R56, [R5+0x10] ;  /* 0x0000100005380984 */ /* 0x0008680000000c00 */
[----:B------:R4:W1:Y:S04]  /*8780*/  @P0 LDS.128 R64, [R4+0x20] ;  /* 0x0000200004400984 */ /* 0x0008680000000c00 */
[----:B------:R4:W1:Y:S02]  /*8790*/  @P0 LDS.128 R72, [R2+0x30] ;  /* 0x0000300002480984 */ /* 0x0008640000000c00 */
.L_x_146:
[----:B------:R-:W-:Y:S05]  /*87a0*/  BSYNC B1 ;  /* 0x0000000000017941 */ /* 0x000fea0003800000 */
.L_x_145:
[----:B---3--:R-:W-:Y:S05]  /*87b0*/  VIADD R0, R39, 0x20 ;  /* 0x0000002027007836 */ /* 0x008fea0000000000 */
[----:B------:R-:W-:Y:S04]  /*87c0*/  SHF.R.U32.HI R0, RZ, 0x15, R0 ;  /* 0x00000015ff007819 */ /* 0x000fe80000011600 */
[----:B------:R-:W-:Y:S11]  /*87d0*/  LOP3.LUT P0, RZ, R0, 0x3, R85, 0x48, !PT ;  /* 0x0000000300ff7812 */ /* 0x000ff60007804855 */
[----:B------:R-:W-:Y:S02]  /*87e0*/  @!UPT UIADD3 URZ, UPT, UPT, URZ, URZ, URZ ;  /* 0x000000fffffff290 */ /* 0x000fe4000fffe0ff */
[----:B------:R-:W-:Y:S05]  /*87f0*/  @!P0 BRA `(.L_x_150) ;  /* 0x0000000000408947 */ /* 0x000fea0003800000 */
[----:B------:R-:W3:Y:S01]  /*8800*/  LDCU.64 UR8, c[0x4][0x70] ;  /* 0x01000e00ff0877ac */ /* 0x000ee20008000a00 */
[----:B------:R-:W-:Y:S01]  /*8810*/  MOV R3, 0x0 ;  /* 0x0000000000037802 */ /* 0x000fe20000000f00 */
[----:B------:R-:W-:Y:S02]  /*8820*/  HFMA2 R12, -RZ, RZ, 0, 5.9604644775390625e-08 ;  /* 0x00000001ff0c7431 */ /* 0x000fe400000001ff */
[----:B------:R-:W-:Y:S02]  /*8830*/  IMAD.MOV.U32 R8, RZ, RZ, 0x192 ;  /* 0x00000192ff087424 */ /* 0x000fe400078e00ff */
[----:B------:R-:W-:Y:S01]  /*8840*/  IMAD.MOV.U32 R13, RZ, RZ, RZ ;  /* 0x000000ffff0d7224 */ /* 0x000fe200078e00ff */
[----:B------:R-:W5:Y:S01]  /*8850*/  LDCU.64 UR6, c[0x4][0x78] ;  /* 0x01000f00ff0677ac */ /* 0x000f620008000a00 */
[----:B----4-:R-:W4:Y:S01]  /*8860*/  LDC.64 R2, c[0x4][R3] ;  /* 0x0100000003027b82 */ /* 0x010f220000000a00 */
[----:B------:R-:W2:Y:S01]  /*8870*/  LDCU.64 UR4, c[0x4][0x10] ;  /* 0x01000200ff0477ac */ /* 0x000ea20008000a00 */
[----:B---3--:R-:W-:Y:S01]  /*8880*/  MOV R5, UR9 ;  /* 0x0000000900057c02 */ /* 0x008fe20008000f00 */
[----:B------:R-:W-:Y:S01]  /*8890*/  IMAD.U32 R4, RZ, RZ, UR8 ;  /* 0x00000008ff047e24 */ /* 0x000fe2000f8e00ff */
[----:B-----5:R-:W-:Y:S01]  /*88a0*/  MOV R7, UR7 ;  /* 0x0000000700077c02 */ /* 0x020fe20008000f00 */
[----:B------:R-:W-:Y:S01]  /*88b0*/  IMAD.U32 R6, RZ, RZ, UR6 ;  /* 0x00000006ff067e24 */ /* 0x000fe2000f8e00ff */
[----:B--2---:R-:W-:Y:S01]  /*88c0*/  MOV R11, UR5 ;  /* 0x00000005000b7c02 */ /* 0x004fe20008000f00 */
[----:B------:R-:W-:Y:S02]  /*88d0*/  IMAD.U32 R10, RZ, RZ, UR4 ;  /* 0x00000004ff0a7e24 */ /* 0x000fe4000f8e00ff */
[----:B------:R-:W-:Y:S07]  /*88e0*/  LEPC R20, `(.L_x_150) ;  /* 0x000000001014794e */ /* 0x000fee0000000000 */
[----:B-1--4-:R-:W-:Y:S05]  /*88f0*/  CALL.ABS.NOINC R2 ;  /* 0x0000000002007343 */ /* 0x012fea0003c00000 */
.L_x_150:
[C---:B-1----:R-:W-:Y:S01]  /*8900*/  SHF.L.U32 R40, R48.reuse, 0x10, RZ ;  /* 0x0000001030287819 */ /* 0x042fe200000006ff */
[----:B------:R-:W-:Y:S05]  /*8910*/  WARPSYNC.ALL ;  /* 0x0000000000007948 */ /* 0x000fea0003800000 */
[----:B------:R-:W-:Y:S01]  /*8920*/  R2UR UR4, R39 ;  /* 0x00000000270472ca */ /* 0x000fe200000e0000 */
[----:B------:R-:W-:Y:S01]  /*8930*/  BSSY.RECONVERGENT B0, `(.L_x_151) ;  /* 0x0000090000007945 */ /* 0x000fe20003800200 */
[----:B------:R-:W-:Y:S02]  /*8940*/  LOP3.LUT R43, R48, 0xffff0000, RZ, 0xc0, !PT ;  /* 0xffff0000302b7812 */ /* 0x000fe400078ec0ff */
[----:B------:R-:W-:Y:S02]  /*8950*/  LOP3.LUT R42, R49, 0xffff0000, RZ, 0xc0, !PT ;  /* 0xffff0000312a7812 */ /* 0x000fe400078ec0ff */
[----:B------:R-:W-:Y:S02]  /*8960*/  SHF.L.U32 R45, R51, 0x10, RZ ;  /* 0x00000010332d7819 */ /* 0x000fe400000006ff */
[----:B------:R-:W-:Y:S02]  /*8970*/  ISETP.NE.AND P6, PT, R99, RZ, PT ;  /* 0x000000ff6300720c */ /* 0x000fe40003fc5270 */
[----:B------:R-:W-:Y:S02]  /*8980*/  MOV R52, UR46 ;  /* 0x0000002e00347c02 */ /* 0x000fe40008000f00 */
[----:B------:R-:W-:Y:S01]  /*8990*/  MOV R61, UR58 ;  /* 0x0000003a003d7c02 */ /* 0x000fe20008000f00 */
[----:B----4-:R-:W1:Y:S01]  /*89a0*/  LDTM.x32 R4, tmem[UR4+0x20] ;  /* 0x00002004000479ee */ /* 0x010e6200082c0000 */
[----:B------:R-:W-:Y:S02]  /*89b0*/  LOP3.LUT R44, R75, 0xffff0000, RZ, 0xc0, !PT ;  /* 0xffff00004b2c7812 */ /* 0x000fe400078ec0ff */
[----:B------:R-:W-:Y:S02]  /*89c0*/  ISETP.NE.AND P0, PT, R98, RZ, PT ;  /* 0x000000ff6200720c */ /* 0x000fe40003f05270 */
[----:B------:R-:W-:Y:S03]  /*89d0*/  LEA R62, R47, UR43, 0x3 ;  /* 0x0000002b2f3e7c11 */ /* 0x000fe6000f8e18ff */
[----:B------:R-:W-:Y:S02]  /*89e0*/  @P6 LEA R52, R52, UR43, 0x3 ;  /* 0x0000002b34346c11 */ /* 0x000fe4000f8e18ff */
[----:B------:R-:W-:Y:S02]  /*89f0*/  @P6 SHF.L.U32 R63, R93, 0x1f, RZ ;  /* 0x0000001f5d3f6819 */ /* 0x000fe400000006ff */
[----:B------:R-:W-:Y:S04]  /*8a00*/  @P6 IADD3 R52, PT, PT, R52, 0x1d0, RZ ;  /* 0x000001d034346810 */ /* 0x000fe80007ffe0ff */
[----:B------:R-:W-:Y:S01]  /*8a10*/  @P6 PRMT R61, R61, 0x654, R52 ;  /* 0x000006543d3d6816 */ /* 0x000fe20000000034 */
[C---:B-1----:R-:W-:Y:S01]  /*8a20*/  FMUL R0, R38.reuse, R4 ;  /* 0x0000000426007220 */ /* 0x042fe20000400000 */
[C---:B------:R-:W-:Y:S01]  /*8a30*/  FMUL R2, R38.reuse, R5 ;  /* 0x0000000526027220 */ /* 0x040fe20000400000 */
[C---:B------:R-:W-:Y:S01]  /*8a40*/  FMUL R3, R38.reuse, R6 ;  /* 0x0000000626037220 */ /* 0x040fe20000400000 */
[----:B------:R-:W-:Y:S01]  /*8a50*/  FMUL R7, R38, R7 ;  /* 0x0000000726077220 */ /* 0x000fe20000400000 */
[----:B------:R-:W-:Y:S01]  /*8a60*/  FFMA R0, R41, R40, R0 ;  /* 0x0000002829007223 */ /* 0x000fe20000000000 */
[----:B------:R-:W-:Y:S01]  /*8a70*/  SHF.L.U32 R40, R49, 0x10, RZ ;  /* 0x0000001031287819 */ /* 0x000fe200000006ff */
[C---:B------:R-:W-:Y:S01]  /*8a80*/  FFMA R2, R41.reuse, R43, R2 ;  /* 0x0000002b29027223 */ /* 0x040fe20000000002 */
[----:B------:R-:W-:Y:S01]  /*8a90*/  SHF.L.U32 R43, R50, 0x10, RZ ;  /* 0x00000010322b7819 */ /* 0x000fe200000006ff */
[C---:B------:R-:W-:Y:S01]  /*8aa0*/  FMUL R4, R38.reuse, R8 ;  /* 0x0000000826047220 */ /* 0x040fe20000400000 */
[----:B------:R-:W-:Y:S01]  /*8ab0*/  FMUL R5, R38, R9 ;  /* 0x0000000926057220 */ /* 0x000fe20000400000 */
[C---:B------:R-:W-:Y:S01]  /*8ac0*/  FFMA R3, R41.reuse, R40, R3 ;  /* 0x0000002829037223 */ /* 0x040fe20000000003 */
[----:B------:R-:W-:Y:S01]  /*8ad0*/  LOP3.LUT R40, R50, 0xffff0000, RZ, 0xc0, !PT ;  /* 0xffff000032287812 */ /* 0x000fe200078ec0ff */
[----:B------:R-:W-:Y:S01]  /*8ae0*/  FFMA R7, R41, R42, R7 ;  /* 0x0000002a29077223 */ /* 0x000fe20000000007 */
[----:B------:R-:W-:Y:S01]  /*8af0*/  LOP3.LUT R42, R51, 0xffff0000, RZ, 0xc0, !PT ;  /* 0xffff0000332a7812 */ /* 0x000fe200078ec0ff */
[----:B------:R-:W-:Y:S01]  /*8b00*/  FMUL R6, R38, R10 ;  /* 0x0000000a26067220 */ /* 0x000fe20000400000 */
[----:B------:R-:W-:Y:S01]  /*8b10*/  F2FP.BF16.F32.PACK_AB R52, R2, R0 ;  /* 0x000000000234723e */ /* 0x000fe200000010ff */
[----:B------:R-:W-:Y:S01]  /*8b20*/  FMUL R11, R38, R11 ;  /* 0x0000000b260b7220 */ /* 0x000fe20000400000 */
[----:B------:R-:W-:Y:S01]  /*8b30*/  F2FP.BF16.F32.PACK_AB R53, R7, R3 ;  /* 0x000000030735723e */ /* 0x000fe200000010ff */
        /* <DEDUP_REMOVED lines=20> */
[C---:B------:R-:W-:Y:S01]  /*8c80*/  FMUL R12, R38.reuse, R16 ;  /* 0x00000010260c7220 */ /* 0x040fe20000400000 */
        /* <DEDUP_REMOVED lines=13> */
[----:B------:R1:W-:Y:S01]  /*8d60*/  STS.128 [R96+0x2000], R52 ;  /* 0x0020003460007388 */ /* 0x0003e20000000c00 */
[----:B------:R-:W-:Y:S01]  /*8d70*/  F2FP.BF16.F32.PACK_AB R70, R13, R12 ;  /* 0x0000000c0d46723e */ /* 0x000fe200000010ff */
[----:B------:R-:W-:Y:S01]  /*8d80*/  FFMA R19, R41, R40, R19 ;  /* 0x0000002829137223 */ /* 0x000fe20000000013 */
[----:B------:R-:W-:Y:S01]  /*8d90*/  LOP3.LUT R40, R64, 0xffff0000, RZ, 0xc0, !PT ;  /* 0xffff000040287812 */ /* 0x000fe200078ec0ff */
[C---:B------:R-:W-:Y:S01]  /*8da0*/  FMUL R16, R38.reuse, R20 ;  /* 0x0000001426107220 */ /* 0x040fe20000400000 */
[C---:B------:R-:W-:Y:S01]  /*8db0*/  FMUL R17, R38.reuse, R21 ;  /* 0x0000001526117220 */ /* 0x040fe20000400000 */
[C---:B------:R-:W-:Y:S01]  /*8dc0*/  FMUL R18, R38.reuse, R22 ;  /* 0x0000001626127220 */ /* 0x040fe20000400000 */
[----:B------:R-:W-:Y:S01]  /*8dd0*/  F2FP.BF16.F32.PACK_AB R71, R19, R14 ;  /* 0x0000000e1347723e */ /* 0x000fe200000010ff */
[----:B------:R-:W-:Y:S01]  /*8de0*/  FMUL R23, R38, R23 ;  /* 0x0000001726177220 */ /* 0x000fe20000400000 */
[----:B------:R-:W-:Y:S01]  /*8df0*/  FFMA R16, R41, R43, R16 ;  /* 0x0000002b29107223 */ /* 0x000fe20000000010 */
[----:B------:R-:W-:Y:S01]  /*8e00*/  SHF.L.U32 R43, R67, 0x10, RZ ;  /* 0x00000010432b7819 */ /* 0x000fe200000006ff */
[C---:B------:R-:W-:Y:S01]  /*8e10*/  FFMA R17, R41.reuse, R40, R17 ;  /* 0x0000002829117223 */ /* 0x040fe20000000011 */
[----:B------:R1:W-:Y:S01]  /*8e20*/  STS.128 [R95+0x2010], R68 ;  /* 0x002010445f007388 */ /* 0x0003e20000000c00 */
        /* <DEDUP_REMOVED lines=8> */
[C---:B------:R-:W-:Y:S01]  /*8eb0*/  FMUL R22, R38.reuse, R26 ;  /* 0x0000001a26167220 */ /* 0x040fe20000400000 */
[----:B------:R-:W-:Y:S01]  /*8ec0*/  FFMA R20, R41, R40, R20 ;  /* 0x0000002829147223 */ /* 0x000fe20000000014 */
[----:B------:R-:W-:Y:S01]  /*8ed0*/  LOP3.LUT R40, R67, 0xffff0000, RZ, 0xc0, !PT ;  /* 0xffff000043287812 */ /* 0x000fe200078ec0ff */
[C---:B------:R-:W-:Y:S01]  /*8ee0*/  FFMA R21, R41.reuse, R42, R21 ;  /* 0x0000002a29157223 */ /* 0x040fe20000000015 */
[C---:B------:R-:W-:Y:S01]  /*8ef0*/  FFMA R22, R41.reuse, R43, R22 ;  /* 0x0000002b29167223 */ /* 0x040fe20000000016 */
[----:B------:R-:W-:Y:S01]  /*8f00*/  FMUL R27, R38, R27 ;  /* 0x0000001b261b7220 */ /* 0x000fe20000400000 */
[----:B------:R-:W-:Y:S01]  /*8f10*/  SHF.L.U32 R43, R72, 0x10, RZ ;  /* 0x00000010482b7819 */ /* 0x000fe200000006ff */
[----:B------:R-:W-:Y:S01]  /*8f20*/  FMUL R24, R38, R28 ;  /* 0x0000001c26187220 */ /* 0x000fe20000400000 */
[----:B------:R-:W-:Y:S01]  /*8f30*/  LOP3.LUT R42, R72, 0xffff0000, RZ, 0xc0, !PT ;  /* 0xffff0000482a7812 */ /* 0x000fe200078ec0ff */
[C---:B------:R-:W-:Y:S01]  /*8f40*/  FMUL R25, R38.reuse, R29 ;  /* 0x0000001d26197220 */ /* 0x040fe20000400000 */
[C---:B------:R-:W-:Y:S01]  /*8f50*/  FMUL R26, R38.reuse, R30 ;  /* 0x0000001e261a7220 */ /* 0x040fe20000400000 */
[C---:B------:R-:W-:Y:S01]  /*8f60*/  FFMA R27, R41.reuse, R40, R27 ;  /* 0x00000028291b7223 */ /* 0x040fe2000000001b */
[----:B------:R-:W-:Y:S01]  /*8f70*/  FFMA R24, R41, R43, R24 ;  /* 0x0000002b29187223 */ /* 0x000fe20000000018 */
[----:B------:R-:W-:Y:S01]  /*8f80*/  LOP3.LUT R40, R73, 0xffff0000, RZ, 0xc0, !PT ;  /* 0xffff000049287812 */ /* 0x000fe200078ec0ff */
[C---:B------:R-:W-:Y:S01]  /*8f90*/  FFMA R25, R41.reuse, R42, R25 ;  /* 0x0000002a29197223 */ /* 0x040fe20000000019 */
[----:B------:R-:W-:Y:S01]  /*8fa0*/  FMUL R31, R38, R31 ;  /* 0x0000001f261f7220 */ /* 0x000fe20000400000 */
[----:B------:R-:W-:Y:S01]  /*8fb0*/  SHF.L.U32 R43, R74, 0x10, RZ ;  /* 0x000000104a2b7819 */ /* 0x000fe200000006ff */
[----:B------:R-:W-:Y:S01]  /*8fc0*/  FFMA R26, R41, R45, R26 ;  /* 0x0000002d291a7223 */ /* 0x000fe2000000001a */
        /* <DEDUP_REMOVED lines=29> */
[----:B------:R-:W-:Y:S02]  /*91a0*/  UIADD3 UR9, UPT, UPT, UR49, 0x20, URZ ;  /* 0x0000002031097890 */ /* 0x000fe4000fffe0ff */
[----:B------:R-:W-:Y:S01]  /*91b0*/  UIADD3 UR8, UPT, UPT, UR43, 0x2400, URZ ;  /* 0x000024002b087890 */ /* 0x000fe2000fffe0ff */
[----:B------:R-:W-:Y:S01]  /*91c0*/  UMOV UR10, UR50 ;  /* 0x00000032000a7c82 */ /* 0x000fe20008000000 */
[----:B------:R-:W-:Y:S01]  /*91d0*/  UMOV UR11, UR44 ;  /* 0x0000002c000b7c82 */ /* 0x000fe20008000000 */
[----:B---3--:R-:W-:Y:S04]  /*91e0*/  UIADD3 UR4, UP0, UPT, UR6, 0xa80, URZ ;  /* 0x00000a8006047890 */ /* 0x008fe8000ff1e0ff */
[----:B------:R-:W-:Y:S09]  /*91f0*/  UIADD3.X UR5, UPT, UPT, URZ, UR7, URZ, UP0, !UPT ;  /* 0x00000007ff057290 */ /* 0x000ff200087fe4ff */
[----:B------:R3:W-:Y:S01]  /*9200*/  UTMASTG.3D [UR8], [UR4] ;  /* 0x00000008040073b5 */ /* 0x0007e20008010000 */
[----:B------:R0:W-:Y:S01]  /*9210*/  UTMACMDFLUSH ;  /* 0x00000000000079b7 */ /* 0x0001e20000000000 */
[----:B---3--:R-:W-:Y:S04]  /*9220*/  DEPBAR.LE SB0, 0x1 ;  /* 0x000080400000791a */ /* 0x008fe80000000000 */
.L_x_152:
[----:B------:R-:W-:Y:S05]  /*9230*/  BSYNC.RECONVERGENT B0 ;  /* 0x0000000000007941 */ /* 0x000fea0003800200 */
.L_x_151:
[----:B------:R-:W-:Y:S01]  /*9240*/  BAR.SYNC.DEFER_BLOCKING 0x1, 0x80 ;  /* 0x0042000000007b1d */ /* 0x000fe20000010000 */
[----:B------:R-:W-:Y:S04]  /*9250*/  UIADD3 UR4, UPT, UPT, UR46, 0x1, URZ ;  /* 0x000000012e047890 */ /* 0x000fe8000fffe0ff */
[----:B------:R-:W-:Y:S04]  /*9260*/  UISETP.NE.AND UP0, UPT, UR4, 0x4, UPT ;  /* 0x000000040400788c */ /* 0x000fe8000bf05270 */
[----:B------:R-:W-:Y:S01]  /*9270*/  USEL UR45, UR4, URZ, UP0 ;  /* 0x000000ff042d7287 */ /* 0x000fe20008000000 */
[----:B------:R3:W-:Y:S01]  /*9280*/  @P6 SYNCS.ARRIVE.TRANS64.RED.A1T0 RZ, [R61+URZ], RZ ;  /* 0x000000ff3dff69a7 */ /* 0x0007e200081004ff */
[----:B------:R-:W-:Y:S01]  /*9290*/  BSSY B1, `(.L_x_153) ;  /* 0x0000017000017945 */ /* 0x000fe20003800000 */
[----:B------:R-:W4:Y:S02]  /*92a0*/  @P6 SYNCS.PHASECHK.TRANS64.TRYWAIT P0, [R62+URZ+0x1b0], R63 ;  /* 0x0001b03f3e0065a7 */ /* 0x000f2400080011ff */
[----:B----4-:R-:W-:Y:S01]  /*92b0*/  @P6 SEL R46, RZ, 0x1, !P0 ;  /* 0x00000001ff2e6807 */ /* 0x010fe20004000000 */
[----:B---3--:R-:W-:Y:S06]  /*92c0*/  @!P6 BRA `(.L_x_154) ;  /* 0x00000000004ce947 */ /* 0x008fec0003800000 */
        /* <DEDUP_REMOVED lines=9> */
[----:B------:R-:W-:Y:S04]  /*9360*/  SHF.L.U32 R5, R93, 0x1f, RZ ;  /* 0x0000001f5d057819 */ /* 0x000fe800000006ff */
[----:B------:R-:W3:Y:S02]  /*9370*/  SYNCS.PHASECHK.TRANS64.TRYWAIT P0, [R62+URZ+0x1b0], R5 ;  /* 0x0001b0053e0075a7 */ /* 0x000ee400080011ff */
[----:B---3--:R-:W-:Y:S05]  /*9380*/  @!P0 BRA `(.L_x_157) ;  /* 0x0000002c00c08947 */ /* 0x008fea0003800000 */
.L_x_156:
[----:B------:R-:W-:Y:S05]  /*9390*/  BSYNC B0 ;  /* 0x0000000000007941 */ /* 0x000fea0003800000 */
.L_x_155:
[----:B------:R-:W-:Y:S02]  /*93a0*/  ISETP.NE.AND P0, PT, R60, RZ, PT ;  /* 0x000000ff3c00720c */ /* 0x000fe40003f05270 */
[----:B------:R-:W-:Y:S11]  /*93b0*/  IADD3 R47, PT, PT, R47, 0x1, RZ ;  /* 0x000000012f2f7810 */ /* 0x000ff60007ffe0ff */
[----:B------:R4:W1:Y:S04]  /*93c0*/  @P0 LDS.128 R48, [R4] ;  /* 0x0000000004300984 */ /* 0x0008680000000c00 */
[----:B------:R4:W1:Y:S04]  /*93d0*/  @P0 LDS.128 R56, [R3+0x10] ;  /* 0x0000100003380984 */ /* 0x0008680000000c00 */
[----:B------:R4:W1:Y:S04]  /*93e0*/  @P0 LDS.128 R64, [R2+0x20] ;  /* 0x0000200002400984 */ /* 0x0008680000000c00 */
[----:B------:R4:W1:Y:S02]  /*93f0*/  @P0 LDS.128 R72, [R0+0x30] ;  /* 0x0000300000480984 */ /* 0x0008640000000c00 */
.L_x_154:
[----:B------:R-:W-:Y:S05]  /*9400*/  BSYNC B1 ;  /* 0x0000000000017941 */ /* 0x000fea0003800000 */
.L_x_153:
[----:B----4-:R-:W-:Y:S05]  /*9410*/  VIADD R0, R39, 0x40 ;  /* 0x0000004027007836 */ /* 0x010fea0000000000 */
        /* <DEDUP_REMOVED lines=9> */
[----:B------:R-:W4:Y:S01]  /*94b0*/  LDCU.64 UR6, c[0x4][0x78] ;  /* 0x01000f00ff0677ac */ /* 0x000f220008000a00 */
[----:B------:R-:W1:Y:S01]  /*94c0*/  LDC.64 R2, c[0x4][R3] ;  /* 0x0100000003027b82 */ /* 0x000e620000000a00 */
[----:B------:R-:W5:Y:S01]  /*94d0*/  LDCU.64 UR4, c[0x4][0x10] ;  /* 0x01000200ff0477ac */ /* 0x000f620008000a00 */
[----:B---3--:R-:W-:Y:S01]  /*94e0*/  MOV R5, UR9 ;  /* 0x0000000900057c02 */ /* 0x008fe20008000f00 */
[----:B------:R-:W-:Y:S01]  /*94f0*/  IMAD.U32 R4, RZ, RZ, UR8 ;  /* 0x00000008ff047e24 */ /* 0x000fe2000f8e00ff */
[----:B----4-:R-:W-:Y:S01]  /*9500*/  MOV R7, UR7 ;  /* 0x0000000700077c02 */ /* 0x010fe20008000f00 */
[----:B------:R-:W-:Y:S01]  /*9510*/  IMAD.U32 R6, RZ, RZ, UR6 ;  /* 0x00000006ff067e24 */ /* 0x000fe2000f8e00ff */
[----:B-----5:R-:W-:Y:S01]  /*9520*/  MOV R11, UR5 ;  /* 0x00000005000b7c02 */ /* 0x020fe20008000f00 */
[----:B------:R-:W-:Y:S02]  /*9530*/  IMAD.U32 R10, RZ, RZ, UR4 ;  /* 0x00000004ff0a7e24 */ /* 0x000fe4000f8e00ff */
[----:B------:R-:W-:Y:S07]  /*9540*/  LEPC R20, `(.L_x_158) ;  /* 0x000000001014794e */ /* 0x000fee0000000000 */
[----:B-12---:R-:W-:Y:S05]  /*9550*/  CALL.ABS.NOINC R2 ;  /* 0x0000000002007343 */ /* 0x006fea0003c00000 */
.L_x_158:
        /* <DEDUP_REMOVED lines=10> */
[----:B---3--:R-:W1:Y:S01]  /*9600*/  LDTM.x32 R4, tmem[UR4+0x40] ;  /* 0x00004004000479ee */ /* 0x008e6200082c0000 */
        /* <DEDUP_REMOVED lines=136> */
.L_x_160:
[----:B------:R-:W-:Y:S05]  /*9e90*/  BSYNC.RECONVERGENT B0 ;  /* 0x0000000000007941 */ /* 0x000fea0003800200 */
.L_x_159:
        /* <DEDUP_REMOVED lines=21> */
.L_x_164:
[----:B------:R-:W-:Y:S05]  /*9ff0*/  BSYNC B0 ;  /* 0x0000000000007941 */ /* 0x000fea0003800000 */
.L_x_163:
[----:B------:R-:W-:Y:S11]  /*a000*/  ISETP.NE.AND P0, PT, R60, RZ, PT ;  /* 0x000000ff3c00720c */ /* 0x000ff60003f05270 */
[----:B------:R-:W-:Y:S02]  /*a010*/  @!UPT UIADD3 URZ, UPT, UPT, URZ, URZ, URZ ;  /* 0x000000fffffff290 */ /* 0x000fe4000fffe0ff */
[----:B------:R4:W1:Y:S04]  /*a020*/  @P0 LDS.128 R48, [R3] ;  /* 0x0000000003300984 */ /* 0x0008680000000c00 */
[----:B------:R4:W1:Y:S04]  /*a030*/  @P0 LDS.128 R56, [R2+0x10] ;  /* 0x0000100002380984 */ /* 0x0008680000000c00 */
[----:B------:R4:W1:Y:S04]  /*a040*/  @P0 LDS.128 R64, [R0+0x20] ;  /* 0x0000200000400984 */ /* 0x0008680000000c00 */
[----:B------:R4:W1:Y:S02]  /*a050*/  @P0 LDS.128 R72, [R47+0x30] ;  /* 0x000030002f480984 */ /* 0x0008640000000c00 */
.L_x_162:
[----:B------:R-:W-:Y:S05]  /*a060*/  BSYNC B1 ;  /* 0x0000000000017941 */ /* 0x000fea0003800000 */
.L_x_161:
        /* <DEDUP_REMOVED lines=21> */
.L_x_166:
[----:B------:R-:W-:Y:S01]  /*a1c0*/  ISETP.NE.AND P0, PT, R98, RZ, PT ;  /* 0x000000ff6200720c */ /* 0x000fe20003f05270 */
[----:B------:R-:W-:Y:S05]  /*a1d0*/  WARPSYNC.ALL ;  /* 0x0000000000007948 */ /* 0x000fea0003800000 */
[----:B------:R-:W-:Y:S01]  /*a1e0*/  R2UR UR4, R39 ;  /* 0x00000000270472ca */ /* 0x000fe200000e0000 */
[----:B------:R-:W-:Y:S01]  /*a1f0*/  BSSY.RECONVERGENT B0, `(.L_x_167) ;  /* 0x000008c000007945 */ /* 0x000fe20003800200 */
[C---:B-1----:R-:W-:Y:S02]  /*a200*/  SHF.L.U32 R40, R48.reuse, 0x10, RZ ;  /* 0x0000001030287819 */ /* 0x042fe400000006ff */
[----:B------:R-:W-:Y:S02]  /*a210*/  LOP3.LUT R42, R48, 0xffff0000, RZ, 0xc0, !PT ;  /* 0xffff0000302a7812 */ /* 0x000fe400078ec0ff */
[C---:B------:R-:W-:Y:S02]  /*a220*/  SHF.L.U32 R43, R49.reuse, 0x10, RZ ;  /* 0x00000010312b7819 */ /* 0x040fe400000006ff */
[----:B------:R-:W-:Y:S02]  /*a230*/  LOP3.LUT R44, R49, 0xffff0000, RZ, 0xc0, !PT ;  /* 0xffff0000312c7812 */ /* 0x000fe400078ec0ff */
[C---:B------:R-:W-:Y:S02]  /*a240*/  SHF.L.U32 R45, R50.reuse, 0x10, RZ ;  /* 0x00000010322d7819 */ /* 0x040fe400000006ff */
[----:B------:R-:W-:Y:S01]  /*a250*/  LOP3.LUT R46, R50, 0xffff0000, RZ, 0xc0, !PT ;  /* 0xffff0000322e7812 */ /* 0x000fe200078ec0ff */
[----:B---3--:R-:W1:Y:S01]  /*a260*/  LDTM.x32 R4, tmem[UR4+0x60] ;  /* 0x00006004000479ee */ /* 0x008e6200082c0000 */
[C---:B------:R-:W-:Y:S01]  /*a270*/  SHF.L.U32 R47, R51.reuse, 0x10, RZ ;  /* 0x00000010332f7819 */ /* 0x040fe200000006ff */
[----:B------:R-:W-:Y:S01]  /*a280*/  NOP ;  /* 0x0000000000007918 */ /* 0x000fe20000000000 */
[----:B------:R-:W-:Y:S02]  /*a290*/  LOP3.LUT R48, R51, 0xffff0000, RZ, 0xc0, !PT ;  /* 0xffff000033307812 */ /* 0x000fe400078ec0ff */
[C---:B------:R-:W-:Y:S02]  /*a2a0*/  SHF.L.U32 R49, R56.reuse, 0x10, RZ ;  /* 0x0000001038317819 */ /* 0x040fe400000006ff */
[----:B------:R-:W-:Y:S02]  /*a2b0*/  LOP3.LUT R51, R56, 0xffff0000, RZ, 0xc0, !PT ;  /* 0xffff000038337812 */ /* 0x000fe400078ec0ff */
[C---:B------:R-:W-:Y:S02]  /*a2c0*/  SHF.L.U32 R50, R57.reuse, 0x10, RZ ;  /* 0x0000001039327819 */ /* 0x040fe400000006ff */
[----:B------:R-:W-:Y:S02]  /*a2d0*/  LOP3.LUT R52, R57, 0xffff0000, RZ, 0xc0, !PT ;  /* 0xffff000039347812 */ /* 0x000fe400078ec0ff */
[C---:B------:R-:W-:Y:S02]  /*a2e0*/  SHF.L.U32 R53, R58.reuse, 0x10, RZ ;  /* 0x000000103a357819 */ /* 0x040fe400000006ff */
[----:B------:R-:W-:Y:S02]  /*a2f0*/  LOP3.LUT R54, R58, 0xffff0000, RZ, 0xc0, !PT ;  /* 0xffff00003a367812 */ /* 0x000fe400078ec0ff */
[C---:B------:R-:W-:Y:S02]  /*a300*/  SHF.L.U32 R55, R59.reuse, 0x10, RZ ;  /* 0x000000103b377819 */ /* 0x040fe400000006ff */
[----:B------:R-:W-:Y:S02]  /*a310*/  IADD3 R102, PT, PT, R100, 0x230, RZ ;  /* 0x0000023064667810 */ /* 0x000fe40007ffe0ff */
[----:B------:R-:W-:Y:S02]  /*a320*/  LOP3.LUT R56, R59, 0xffff0000, RZ, 0xc0, !PT ;  /* 0xffff00003b387812 */ /* 0x000fe400078ec0ff */
[----:B------:R-:W-:Y:S01]  /*a330*/  SHF.L.U32 R57, R64, 0x10, RZ ;  /* 0x0000001040397819 */ /* 0x000fe200000006ff */
[----:B-1----:R-:W-:Y:S01]  /*a340*/  FMUL R4, R38, R4 ;  /* 0x0000000426047220 */ /* 0x002fe20000400000 */
[----:B------:R-:W-:Y:S01]  /*a350*/  LOP3.LUT R58, R64, 0xffff0000, RZ, 0xc0, !PT ;  /* 0xffff0000403a7812 */ /* 0x000fe200078ec0ff */
[----:B------:R-:W-:Y:S01]  /*a360*/  FMUL R5, R38, R5 ;  /* 0x0000000526057220 */ /* 0x000fe20000400000 */
[----:B------:R-:W-:Y:S01]  /*a370*/  LOP3.LUT R116, R102, 0xfefffff8, RZ, 0xc0, !PT ;  /* 0xfefffff866747812 */ /* 0x000fe200078ec0ff */
[C---:B------:R-:W-:Y:S01]  /*a380*/  FFMA R4, R41.reuse, R40, R4 ;  /* 0x0000002829047223 */ /* 0x040fe20000000004 */
[C---:B------:R-:W-:Y:S01]  /*a390*/  FMUL R6, R38.reuse, R6 ;  /* 0x0000000626067220 */ /* 0x040fe20000400000 */
[----:B------:R-:W-:Y:S01]  /*a3a0*/  FFMA R5, R41, R42, R5 ;  /* 0x0000002a29057223 */ /* 0x000fe20000000005 */
[----:B------:R-:W-:Y:S01]  /*a3b0*/  SHF.L.U32 R59, R65, 0x10, RZ ;  /* 0x00000010413b7819 */ /* 0x000fe200000006ff */
[----:B------:R1:W-:Y:S01]  /*a3c0*/  SYNCS.ARRIVE.TRANS64.RED.A1T0 RZ, [R116+URZ], RZ ;  /* 0x000000ff74ff79a7 */ /* 0x0003e200081004ff */
[----:B------:R-:W-:Y:S01]  /*a3d0*/  FFMA R6, R41, R43, R6 ;  /* 0x0000002b29067223 */ /* 0x000fe20000000006 */
[C---:B------:R-:W-:Y:S01]  /*a3e0*/  FMUL R7, R38.reuse, R7 ;  /* 0x0000000726077220 */ /* 0x040fe20000400000 */
[----:B------:R-:W-:Y:S01]  /*a3f0*/  F2FP.BF16.F32.PACK_AB R104, R5, R4 ;  /* 0x000000040568723e */ /* 0x000fe200000010ff */
[C---:B------:R-:W-:Y:S01]  /*a400*/  FMUL R8, R38.reuse, R8 ;  /* 0x0000000826087220 */ /* 0x040fe20000400000 */
[----:B------:R-:W-:Y:S01]  /*a410*/  FMUL R9, R38, R9 ;  /* 0x0000000926097220 */ /* 0x000fe20000400000 */
[----:B------:R-:W-:Y:S01]  /*a420*/  LOP3.LUT R60, R65, 0xffff0000, RZ, 0xc0, !PT ;  /* 0xffff0000413c7812 */ /* 0x000fe200078ec0ff */
[C---:B------:R-:W-:Y:S01]  /*a430*/  FFMA R7, R41.reuse, R44, R7 ;  /* 0x0000002c29077223 */ /* 0x040fe20000000007 */
[C---:B------:R-:W-:Y:S01]  /*a440*/  FFMA R8, R41.reuse, R45, R8 ;  /* 0x0000002d29087223 */ /* 0x040fe20000000008 */
[----:B------:R-:W-:Y:S01]  /*a450*/  SHF.L.U32 R61, R66, 0x10, RZ ;  /* 0x00000010423d7819 */ /* 0x000fe200000006ff */
[----:B------:R-:W-:Y:S01]  /*a460*/  FFMA R9, R41, R46, R9 ;  /* 0x0000002e29097223 */ /* 0x000fe20000000009 */
[C---:B------:R-:W-:Y:S01]  /*a470*/  FMUL R10, R38.reuse, R10 ;  /* 0x0000000a260a7220 */ /* 0x040fe20000400000 */
[----:B------:R-:W-:Y:S01]  /*a480*/  F2FP.BF16.F32.PACK_AB R105, R7, R6 ;  /* 0x000000060769723e */ /* 0x000fe200000010ff */
[C---:B------:R-:W-:Y:S01]  /*a490*/  FMUL R11, R38.reuse, R11 ;  /* 0x0000000b260b7220 */ /* 0x040fe20000400000 */
[----:B------:R-:W-:Y:S01]  /*a4a0*/  FMUL R0, R38, R12 ;  /* 0x0000000c26007220 */ /* 0x000fe20000400000 */
[----:B------:R-:W-:Y:S01]  /*a4b0*/  F2FP.BF16.F32.PACK_AB R106, R9, R8 ;  /* 0x00000008096a723e */ /* 0x000fe200000010ff */
[C---:B------:R-:W-:Y:S01]  /*a4c0*/  FFMA R10, R41.reuse, R47, R10 ;  /* 0x0000002f290a7223 */ /* 0x040fe2000000000a */
[C---:B------:R-:W-:Y:S01]  /*a4d0*/  FFMA R11, R41.reuse, R48, R11 ;  /* 0x00000030290b7223 */ /* 0x040fe2000000000b */
[----:B------:R-:W-:Y:S01]  /*a4e0*/  LOP3.LUT R62, R66, 0xffff0000, RZ, 0xc0, !PT ;  /* 0xffff0000423e7812 */ /* 0x000fe200078ec0ff */
[----:B------:R-:W-:Y:S01]  /*a4f0*/  FFMA R0, R41, R49, R0 ;  /* 0x0000003129007223 */ /* 0x000fe20000000000 */
[C---:B------:R-:W-:Y:S01]  /*a500*/  FMUL R2, R38.reuse, R13 ;  /* 0x0000000d26027220 */ /* 0x040fe20000400000 */
[----:B------:R-:W-:Y:S01]  /*a510*/  SHF.L.U32 R63, R67, 0x10, RZ ;  /* 0x00000010433f7819 */ /* 0x000fe200000006ff */
[C---:B------:R-:W-:Y:S01]  /*a520*/  FMUL R3, R38.reuse, R14 ;  /* 0x0000000e26037220 */ /* 0x040fe20000400000 */
[----:B------:R-:W-:Y:S01]  /*a530*/  F2FP.BF16.F32.PACK_AB R107, R11, R10 ;  /* 0x0000000a0b6b723e */ /* 0x000fe200000010ff */
[----:B------:R-:W-:Y:S01]  /*a540*/  FFMA R2, R41, R51, R2 ;  /* 0x0000003329027223 */ /* 0x000fe20000000002 */
[C---:B------:R-:W-:Y:S01]  /*a550*/  FMUL R15, R38.reuse, R15 ;  /* 0x0000000f260f7220 */ /* 0x040fe20000400000 */
[C---:B------:R-:W-:Y:S01]  /*a560*/  FMUL R12, R38.reuse, R16 ;  /* 0x00000010260c7220 */ /* 0x040fe20000400000 */
[----:B------:R-:W-:Y:S01]  /*a570*/  FMUL R13, R38, R17 ;  /* 0x00000011260d7220 */ /* 0x000fe20000400000 */
[----:B------:R1:W-:Y:S01]  /*a580*/  STS.128 [R96+0x6000], R104 ;  /* 0x0060006860007388 */ /* 0x0003e20000000c00 */
[----:B------:R-:W-:Y:S01]  /*a590*/  LOP3.LUT R64, R67, 0xffff0000, RZ, 0xc0, !PT ;  /* 0xffff000043407812 */ /* 0x000fe200078ec0ff */
[C---:B------:R-:W-:Y:S01]  /*a5a0*/  FFMA R3, R41.reuse, R50, R3 ;  /* 0x0000003229037223 */ /* 0x040fe20000000003 */
[----:B------:R-:W-:Y:S01]  /*a5b0*/  SHF.L.U32 R65, R72, 0x10, RZ ;  /* 0x0000001048417819 */ /* 0x000fe200000006ff */
[C---:B------:R-:W-:Y:S01]  /*a5c0*/  FFMA R15, R41.reuse, R52, R15 ;  /* 0x00000034290f7223 */ /* 0x040fe2000000000f */
[----:B------:R-:W-:Y:S01]  /*a5d0*/  F2FP.BF16.F32.PACK_AB R108, R2, R0 ;  /* 0x00000000026c723e */ /* 0x000fe200000010ff */
[C---:B------:R-:W-:Y:S01]  /*a5e0*/  FFMA R12, R41.reuse, R53, R12 ;  /* 0x00000035290c7223 */ /* 0x040fe2000000000c */
[C---:B------:R-:W-:Y:S01]  /*a5f0*/  FFMA R13, R41.reuse, R54, R13 ;  /* 0x00000036290d7223 */ /* 0x040fe2000000000d */
[C---:B------:R-:W-:Y:S01]  /*a600*/  FMUL R14, R38.reuse, R18 ;  /* 0x00000012260e7220 */ /* 0x040fe20000400000 */
[C---:B------:R-:W-:Y:S01]  /*a610*/  FMUL R19, R38.reuse, R19 ;  /* 0x0000001326137220 */ /* 0x040fe20000400000 */
[C---:B------:R-:W-:Y:S01]  /*a620*/  FMUL R16, R38.reuse, R20 ;  /* 0x0000001426107220 */ /* 0x040fe20000400000 */
[C---:B------:R-:W-:Y:S01]  /*a630*/  FMUL R17, R38.reuse, R21 ;  /* 0x0000001526117220 */ /* 0x040fe20000400000 */
[C---:B------:R-:W-:Y:S01]  /*a640*/  FFMA R14, R41.reuse, R55, R14 ;  /* 0x00000037290e7223 */ /* 0x040fe2000000000e */
        /* <DEDUP_REMOVED lines=9> */
[----:B------:R-:W-:Y:S01]  /*a6e0*/  FFMA R23, R41, R60, R23 ;  /* 0x0000003c29177223 */ /* 0x000fe20000000017 */
[C---:B------:R-:W-:Y:S01]  /*a6f0*/  FMUL R27, R38.reuse, R27 ;  /* 0x0000001b261b7220 */ /* 0x040fe20000400000 */
[----:B------:R-:W-:Y:S01]  /*a700*/  F2FP.BF16.F32.PACK_AB R109, R15, R3 ;  /* 0x000000030f6d723e */ /* 0x000fe200000010ff */
[----:B------:R-:W-:Y:S01]  /*a710*/  FFMA R20, R41, R61, R20 ;  /* 0x0000003d29147223 */ /* 0x000fe20000000014 */
[----:B------:R-:W-:Y:S01]  /*a720*/  F2FP.BF16.F32.PACK_AB R110, R13, R12 ;  /* 0x0000000c0d6e723e */ /* 0x000fe200000010ff */
[----:B------:R-:W-:Y:S01]  /*a730*/  FMUL R24, R38, R28 ;  /* 0x0000001c26187220 */ /* 0x000fe20000400000 */
[----:B------:R-:W-:Y:S01]  /*a740*/  F2FP.BF16.F32.PACK_AB R111, R19, R14 ;  /* 0x0000000e136f723e */ /* 0x000fe200000010ff */
[----:B------:R-:W-:Y:S01]  /*a750*/  FFMA R21, R41, R62, R21 ;  /* 0x0000003e29157223 */ /* 0x000fe20000000015 */
[----:B------:R-:W-:Y:S01]  /*a760*/  LOP3.LUT R66, R72, 0xffff0000, RZ, 0xc0, !PT ;  /* 0xffff000048427812 */ /* 0x000fe200078ec0ff */
[C---:B------:R-:W-:Y:S01]  /*a770*/  FMUL R25, R38.reuse, R29 ;  /* 0x0000001d26197220 */ /* 0x040fe20000400000 */
[----:B------:R-:W-:Y:S01]  /*a780*/  SHF.L.U32 R67, R73, 0x10, RZ ;  /* 0x0000001049437819 */ /* 0x000fe200000006ff */
[----:B------:R1:W-:Y:S01]  /*a790*/  STS.128 [R95+0x6010], R108 ;  /* 0x0060106c5f007388 */ /* 0x0003e20000000c00 */
[----:B------:R-:W-:Y:S01]  /*a7a0*/  FFMA R22, R41, R63, R22 ;  /* 0x0000003f29167223 */ /* 0x000fe20000000016 */
[----:B------:R-:W-:Y:S01]  /*a7b0*/  LOP3.LUT R68, R73, 0xffff0000, RZ, 0xc0, !PT ;  /* 0xffff000049447812 */ /* 0x000fe200078ec0ff */
[----:B------:R-:W-:Y:S01]  /*a7c0*/  FMUL R26, R38, R30 ;  /* 0x0000001e261a7220 */ /* 0x000fe20000400000 */
[C---:B------:R-:W-:Y:S01]  /*a7d0*/  FFMA R27, R41.reuse, R64, R27 ;  /* 0x00000040291b7223 */ /* 0x040fe2000000001b */
[----:B------:R-:W-:Y:S01]  /*a7e0*/  SHF.L.U32 R69, R74, 0x10, RZ ;  /* 0x000000104a457819 */ /* 0x000fe200000006ff */
[----:B------:R-:W-:Y:S01]  /*a7f0*/  FMUL R31, R38, R31 ;  /* 0x0000001f261f7220 */ /* 0x000fe20000400000 */
[C---:B------:R-:W-:Y:S01]  /*a800*/  FFMA R24, R41.reuse, R65, R24 ;  /* 0x0000004129187223 */ /* 0x040fe20000000018 */
[----:B------:R-:W-:Y:S01]  /*a810*/  LOP3.LUT R70, R74, 0xffff0000, RZ, 0xc0, !PT ;  /* 0xffff00004a467812 */ /* 0x000fe200078ec0ff */
[C---:B------:R-:W-:Y:S01]  /*a820*/  FMUL R28, R38.reuse, R32 ;  /* 0x00000020261c7220 */ /* 0x040fe20000400000 */
[----:B------:R-:W-:Y:S01]  /*a830*/  FFMA R25, R41, R66, R25 ;  /* 0x0000004229197223 */ /* 0x000fe20000000019 */
[----:B------:R-:W-:Y:S01]  /*a840*/  SHF.L.U32 R71, R75, 0x10, RZ ;  /* 0x000000104b477819 */ /* 0x000fe200000006ff */
[C---:B------:R-:W-:Y:S01]  /*a850*/  FMUL R29, R38.reuse, R33 ;  /* 0x00000021261d7220 */ /* 0x040fe20000400000 */
[----:B------:R-:W-:Y:S01]  /*a860*/  FFMA R26, R41, R67, R26 ;  /* 0x00000043291a7223 */ /* 0x000fe2000000001a */
[----:B------:R-:W-:Y:S01]  /*a870*/  LOP3.LUT R72, R75, 0xffff0000, RZ, 0xc0, !PT ;  /* 0xffff00004b487812 */ /* 0x000fe200078ec0ff */
        /* <DEDUP_REMOVED lines=8> */
[----:B------:R-:W-:Y:S01]  /*a900*/  FFMA R30, R41, R71, R30 ;  /* 0x00000047291e7223 */ /* 0x000fe2000000001e */
[----:B------:R-:W-:Y:S01]  /*a910*/  F2FP.BF16.F32.PACK_AB R115, R27, R22 ;  /* 0x000000161b73723e */ /* 0x000fe200000010ff */
[----:B------:R-:W-:Y:S01]  /*a920*/  FFMA R35, R41, R72, R35 ;  /* 0x0000004829237223 */ /* 0x000fe20000000023 */
[----:B------:R-:W-:Y:S02]  /*a930*/  F2FP.BF16.F32.PACK_AB R100, R25, R24 ;  /* 0x000000181964723e */ /* 0x000fe400000010ff */
[----:B------:R-:W-:Y:S01]  /*a940*/  F2FP.BF16.F32.PACK_AB R101, R31, R26 ;  /* 0x0000001a1f65723e */ /* 0x000fe200000010ff */
[----:B------:R1:W-:Y:S01]  /*a950*/  STS.128 [R94+0x6020], R112 ;  /* 0x006020705e007388 */ /* 0x0003e20000000c00 */
        /* <DEDUP_REMOVED lines=21> */
.L_x_168:
[----:B------:R-:W-:Y:S05]  /*aab0*/  BSYNC.RECONVERGENT B0 ;  /* 0x0000000000007941 */ /* 0x000fea0003800200 */
.L_x_167:
[----:B------:R-:W-:Y:S01]  /*aac0*/  BAR.SYNC.DEFER_BLOCKING 0x1, 0x80 ;  /* 0x0042000000007b1d */ /* 0x000fe20000010000 */
[----:B------:R-:W-:Y:S01]  /*aad0*/  UISETP.NE.AND UP0, UPT, UR47, -0x4, UPT ;  /* 0xfffffffc2f00788c */ /* 0x000fe2000bf05270 */
[----:B------:R-:W-:Y:S08]  /*aae0*/  IADD3 R0, PT, PT, R36, 0x1, RZ ;  /* 0x0000000124007810 */ /* 0x000ff00007ffe0ff */
[----:B------:R-:W-:Y:S05]  /*aaf0*/  BRA.U !UP0, `(.L_x_169) ;  /* 0x0000000108287547 */ /* 0x000fea000b800000 */
[----:B------:R-:W-:Y:S01]  /*ab00*/  ISETP.NE.AND P0, PT, R99, RZ, PT ;  /* 0x000000ff6300720c */ /* 0x000fe20003f05270 */
[----:B------:R-:W-:Y:S01]  /*ab10*/  IMAD.U32 R3, RZ, RZ, UR46 ;  /* 0x0000002eff037e24 */ /* 0x000fe2000f8e00ff */
[----:B------:R-:W-:Y:S01]  /*ab20*/  UIADD3 UR4, UPT, UPT, UR46, 0x1, URZ ;  /* 0x000000012e047890 */ /* 0x000fe2000fffe0ff */
[----:B------:R-:W-:Y:S03]  /*ab30*/  IMAD.U32 R2, RZ, RZ, UR58 ;  /* 0x0000003aff027e24 */ /* 0x000fe6000f8e00ff */
[----:B------:R-:W-:Y:S04]  /*ab40*/  UISETP.NE.AND UP0, UPT, UR4, 0x4, UPT ;  /* 0x000000040400788c */ /* 0x000fe8000bf05270 */
[----:B------:R-:W-:Y:S03]  /*ab50*/  USEL UR46, UR4, URZ, UP0 ;  /* 0x000000ff042e7287 */ /* 0x000fe60008000000 */
[----:B------:R-:W-:Y:S05]  /*ab60*/  @P0 LEA R3, R3, UR43, 0x3 ;  /* 0x0000002b03030c11 */ /* 0x000fea000f8e18ff */
[----:B------:R-:W-:Y:S05]  /*ab70*/  @P0 VIADD R3, R3, 0x1d0 ;  /* 0x000001d003030836 */ /* 0x000fea0000000000 */
[----:B------:R-:W-:Y:S04]  /*ab80*/  @P0 PRMT R2, R2, 0x654, R3 ;  /* 0x0000065402020816 */ /* 0x000fe80000000003 */
[----:B------:R3:W-:Y:S03]  /*ab90*/  @P0 SYNCS.ARRIVE.TRANS64.RED.A1T0 RZ, [R2+URZ], RZ ;  /* 0x000000ff02ff09a7 */ /* 0x0007e600081004ff */
.L_x_169:
[----:B------:R-:W-:Y:S01]  /*aba0*/  R2UR UR4, R86 ;  /* 0x00000000560472ca */ /* 0x000fe200000e0000 */
[----:B------:R-:W-:Y:S01]  /*abb0*/  UISETP.NE.AND UP0, UPT, UR62, URZ, UPT ;  /* 0x000000ff3e00728c */ /* 0x000fe2000bf05270 */
[----:B------:R-:W-:Y:S01]  /*abc0*/  ISETP.NE.AND P0, PT, R89, 0x2, PT ;  /* 0x000000025900780c */ /* 0x000fe20003f05270 */
[----:B------:R-:W-:Y:S01]  /*abd0*/  UIADD3 UR16, UPT, UPT, UR37, UR63, URZ ;  /* 0x0000003f25107290 */ /* 0x000fe2000fffe0ff */
[----:B------:R-:W-:Y:S01]  /*abe0*/  ISETP.NE.AND P1, PT, R0, 0x2, PT ;  /* 0x000000020000780c */ /* 0x000fe20003f25270 */
[----:B------:R-:W-:Y:S01]  /*abf0*/  UIADD3 UR47, UPT, UPT, UR47, 0x4, URZ ;  /* 0x000000042f2f7890 */ /* 0x000fe2000fffe0ff */
[----:B---3--:R-:W-:Y:S01]  /*ac00*/  SEL R2, RZ, 0x1, P0 ;  /* 0x00000001ff027807 */ /* 0x008fe20000000000 */
[----:B------:R-:W-:Y:S01]  /*ac10*/  UMOV UR44, UR61 ;  /* 0x0000003d002c7c82 */ /* 0x000fe20008000000 */
[----:B------:R-:W-:Y:S02]  /*ac20*/  SEL R3, RZ, 0x1, P1 ;  /* 0x00000001ff037807 */ /* 0x000fe40000800000 */
[----:B------:R-:W-:Y:S02]  /*ac30*/  LOP3.LUT R91, R91, R2, RZ, 0x3c, !PT ;  /* 0x000000025b5b7212 */ /* 0x000fe400078e3cff */
[----:B------:R-:W-:Y:S01]  /*ac40*/  LOP3.LUT R92, R92, R3, RZ, 0x3c, !PT ;  /* 0x000000035c5c7212 */ /* 0x000fe200078e3cff */
[----:B------:R-:W-:Y:S01]  /*ac50*/  UIADD3 UR11, UPT, UPT, UR36, UR4, URZ ;  /* 0x00000004240b7290 */ /* 0x000fe2000fffe0ff */
[----:B------:R-:W-:Y:S02]  /*ac60*/  SEL R89, R89, RZ, P0 ;  /* 0x000000ff59597207 */ /* 0x000fe40000000000 */
[----:B------:R-:W-:Y:S01]  /*ac70*/  SEL R36, R0, RZ, P1 ;  /* 0x000000ff00247207 */ /* 0x000fe20000800000 */
[----:B------:R-:W-:Y:S08]  /*ac80*/  BRA.U UP0, `(.L_x_170) ;  /* 0xffffffbd00fc7547 */ /* 0x000ff0000b83ffff */
[----:B------:R-:W3:Y:S01]  /*ac90*/  LDCU.64 UR4, c[0x0][0xc88] ;  /* 0x00019100ff0477ac */ /* 0x000ee20008000a00 */
[----:B------:R-:W4:Y:S01]  /*aca0*/  LDCU.64 UR6, c[0x0][0xc90] ;  /* 0x00019200ff0677ac */ /* 0x000f220008000a00 */
[----:B---3--:R-:W-:Y:S02]  /*acb0*/  ISETP.NE.U32.AND P2, PT, RZ, UR4, PT ;  /* 0x00000004ff007c0c */ /* 0x008fe4000bf45070 */
[----:B----4-:R-:W-:Y:S02]  /*acc0*/  ISETP.NE.U32.AND P1, PT, RZ, UR6, PT ;  /* 0x00000006ff007c0c */ /* 0x010fe4000bf25070 */
[----:B------:R-:W-:Y:S02]  /*acd0*/  ISETP.NE.AND.EX P2, PT, RZ, UR5, PT, P2 ;  /* 0x00000005ff007c0c */ /* 0x000fe4000bf45320 */
[----:B------:R-:W-:-:S13]  /*ace0*/  ISETP.NE.AND.EX P0, PT, RZ, UR7, PT, P1 ;  /* 0x00000007ff007c0c */ /* 0x000fda000bf05310 */
[----:B------:R-:W-:Y:S05]  /*acf0*/  @P2 BRA P0, `(.L_x_171) ;  /* 0x00000000003c2947 */ /* 0x000fea0000000000 */
[----:B------:R-:W-:-:S13]  /*ad00*/  ISETP.NE.AND.EX P1, PT, RZ, UR7, PT, P1 ;  /* 0x00000007ff007c0c */ /* 0x000fda000bf25310 */
[----:B------:R-:W-:Y:S05]  /*ad10*/  @P1 BRA `(.L_x_172) ;  /* 0x00000000000c1947 */ /* 0x000fea0003800000 */
[----:B------:R-:W-:-:S13]  /*ad20*/  FSETP.NEU.AND P0, PT, R41, RZ, PT ;  /* 0x000000ff2900720b */ /* 0x000fda0003f0d000 */
[----:B------:R-:W-:Y:S05]  /*ad30*/  @!P0 EXIT ;  /* 0x000000000000894d */ /* 0x000fea0003800000 */
[----:B------:R-:W-:Y:S05]  /*ad40*/  BRA `(.L_x_171) ;  /* 0x0000000000287947 */ /* 0x000fea0003800000 */
.L_x_172:
[----:B------:R-:W-:Y:S01]  /*ad50*/  ISETP.NE.AND P0, PT, R88, RZ, PT ;  /* 0x000000ff5800720c */ /* 0x000fe20003f05270 */
[----:B------:R-:W-:-:S12]  /*ad60*/  BSSY.RECONVERGENT B0, `(.L_x_171) ;  /* 0x0000008000007945 */ /* 0x000fd80003800200 */
[----:B------:R-:W-:Y:S05]  /*ad70*/  @P0 BRA `(.L_x_173) ;  /* 0x0000000000100947 */ /* 0x000fea0003800000 */
[----:B------:R-:W-:-:S04]  /*ad80*/  ISETP.NE.U32.AND P0, PT, RZ, UR4, PT ;  /* 0x00000004ff007c0c */ /* 0x000fc8000bf05070 */
[----:B------:R-:W-:-:S13]  /*ad90*/  ISETP.NE.AND.EX P0, PT, RZ, UR5, PT, P0 ;  /* 0x00000005ff007c0c */ /* 0x000fda000bf05300 */
[----:B------:R-:W-:Y:S05]  /*ada0*/  @!P0 EXIT ;  /* 0x000000000000894d */ /* 0x000fea0003800000 */
[----:B------:R-:W-:Y:S05]  /*adb0*/  BRA `(.L_x_174) ;  /* 0x0000000000087947 */ /* 0x000fea0003800000 */
.L_x_173:
[----:B------:R-:W-:-:S13]  /*adc0*/  FSETP.NEU.AND P0, PT, R41, RZ, PT ;  /* 0x000000ff2900720b */ /* 0x000fda0003f0d000 */
[----:B------:R-:W-:Y:S05]  /*add0*/  @!P0 EXIT ;  /* 0x000000000000894d */ /* 0x000fea0003800000 */
.L_x_174:
[----:B------:R-:W-:Y:S05]  /*ade0*/  BSYNC.RECONVERGENT B0 ;  /* 0x0000000000007941 */ /* 0x000fea0003800200 */
.L_x_171:
[----:B------:R-:W-:Y:S01]  /*adf0*/  ULEA UR6, UR46, UR43, 0x3 ;  /* 0x0000002b2e067291 */ /* 0x000fe2000f8e18ff */
[----:B------:R-:W-:-:S04]  /*ae00*/  DEPBAR.LE SB0, 0x0 ;  /* 0x000080000000791a */ /* 0x000fc80000000000 */
[----:B------:R-:W-:-:S04]  /*ae10*/  UIADD3 UR6, UPT, UPT, UR6, 0x1d0, URZ ;  /* 0x000001d006067890 */ /* 0x000fc8000fffe0ff */
[----:B------:R-:W-:-:S09]  /*ae20*/  UPRMT UR6, UR58, 0x654, UR6 ;  /* 0x000006543a067896 */ /* 0x000fd20008000006 */
[----:B------:R-:W-:Y:S01]  /*ae30*/  SYNCS.ARRIVE.TRANS64.RED.A1T0 RZ, [UR6], RZ ;  /* 0x000000ffffff79a7 */ /* 0x000fe20008100406 */
[----:B------:R-:W-:Y:S05]  /*ae40*/  EXIT ;  /* 0x000000000000794d */ /* 0x000fea0003800000 */
.L_x_25:
[----:B--2---:R2:W3:Y:S02]  /*ae50*/  SYNCS.PHASECHK.TRANS64.TRYWAIT P0, [R3+URZ+0x250], R2 ;  /* 0x00025002030075a7 */ /* 0x0044e400080011ff */
[----:B---3--:R-:W-:Y:S05]  /*ae60*/  @!P0 NANOSLEEP.SYNCS 0x989680 ;  /* 0x009896800000895d */ /* 0x008fea0003900000 */
[----:B------:R-:W3:Y:S02]  /*ae70*/  @!P0 SYNCS.PHASECHK.TRANS64 P0, [R3+URZ+0x250], R2 ;  /* 0x00025002030085a7 */ /* 0x000ee400080010ff */
[----:B---3--:R-:W-:Y:S05]  /*ae80*/  @!P0 BRA `(.L_x_25) ;  /* 0xfffffffc00f08947 */ /* 0x008fea000383ffff */
[----:B------:R-:W-:Y:S05]  /*ae90*/  BRA `(.L_x_175) ;  /* 0xffffff70003c7947 */ /* 0x000fea000383ffff */
.L_x_28:
[----:B-1----:R-:W-:-:S07]  /*aea0*/  MOV R0, UR5 ;  /* 0x0000000500007c02 */ /* 0x002fce0008000f00 */
.L_x_176:
[----:B-1----:R1:W2:Y:S02]  /*aeb0*/  SYNCS.PHASECHK.TRANS64.TRYWAIT P0, [R0+URZ+0xd8], R3 ;  /* 0x0000d803000075a7 */ /* 0x0022a400080011ff */
[----:B--2---:R-:W-:Y:S05]  /*aec0*/  @!P0 NANOSLEEP.SYNCS 0x989680 ;  /* 0x009896800000895d */ /* 0x004fea0003900000 */
[----:B------:R-:W2:Y:S02]  /*aed0*/  @!P0 SYNCS.PHASECHK.TRANS64 P0, [R0+URZ+0xd8], R3 ;  /* 0x0000d803000085a7 */ /* 0x000ea400080010ff */
[----:B--2---:R-:W-:Y:S05]  /*aee0*/  @!P0 BRA `(.L_x_176) ;  /* 0xfffffffc00f08947 */ /* 0x004fea000383ffff */
[----:B------:R-:W-:Y:S05]  /*aef0*/  BRA `(.L_x_27) ;  /* 0xffffff7000a47947 */ /* 0x000fea000383ffff */
.L_x_37:
[----:B-1----:R-:W-:-:S07]  /*af00*/  MOV R0, UR7 ;  /* 0x0000000700007c02 */ /* 0x002fce0008000f00 */
.L_x_177:
[----:B-1----:R1:W2:Y:S02]  /*af10*/  SYNCS.PHASECHK.TRANS64.TRYWAIT P0, [R0+URZ+0xd8], R3 ;  /* 0x0000d803000075a7 */ /* 0x0022a400080011ff */
[----:B--2---:R-:W-:Y:S05]  /*af20*/  @!P0 NANOSLEEP.SYNCS 0x989680 ;  /* 0x009896800000895d */ /* 0x004fea0003900000 */
[----:B------:R-:W2:Y:S02]  /*af30*/  @!P0 SYNCS.PHASECHK.TRANS64 P0, [R0+URZ+0xd8], R3 ;  /* 0x0000d803000085a7 */ /* 0x000ea400080010ff */
[----:B--2---:R-:W-:Y:S05]  /*af40*/  @!P0 BRA `(.L_x_177) ;  /* 0xfffffffc00f08947 */ /* 0x004fea000383ffff */
[----:B------:R-:W-:Y:S05]  /*af50*/  BRA `(.L_x_36) ;  /* 0xffffff7400c47947 */ /* 0x000fea000383ffff */
.L_x_44:
[----:B-1----:R1:W4:Y:S02]  /*af60*/  SYNCS.PHASECHK.TRANS64.TRYWAIT P0, [R3+URZ+0x200], R0 ;  /* 0x00020000030075a7 */ /* 0x00232400080011ff */
[----:B----4-:R-:W-:Y:S05]  /*af70*/  @!P0 NANOSLEEP.SYNCS 0x989680 ;  /* 0x009896800000895d */ /* 0x010fea0003900000 */
[----:B------:R-:W4:Y:S02]  /*af80*/  @!P0 SYNCS.PHASECHK.TRANS64 P0, [R3+URZ+0x200], R0 ;  /* 0x00020000030085a7 */ /* 0x000f2400080010ff */
[----:B----4-:R-:W-:Y:S05]  /*af90*/  @!P0 BRA `(.L_x_44) ;  /* 0xfffffffc00f08947 */ /* 0x010fea000383ffff */
[----:B------:R-:W-:Y:S05]  /*afa0*/  BRA `(.L_x_178) ;  /* 0xffffff7800c87947 */ /* 0x000fea000383ffff */
.L_x_48:
[----:B-1----:R-:W-:-:S07]  /*afb0*/  MOV R0, UR4 ;  /* 0x0000000400007c02 */ /* 0x002fce0008000f00 */
.L_x_179:
[----:B-1----:R1:W2:Y:S02]  /*afc0*/  SYNCS.PHASECHK.TRANS64.TRYWAIT P0, [R0+URZ], R3 ;  /* 0x00000003000075a7 */ /* 0x0022a400080011ff */
[----:B--2---:R-:W-:Y:S05]  /*afd0*/  @!P0 NANOSLEEP.SYNCS 0x989680 ;  /* 0x009896800000895d */ /* 0x004fea0003900000 */
[----:B------:R-:W2:Y:S02]  /*afe0*/  @!P0 SYNCS.PHASECHK.TRANS64 P0, [R0+URZ], R3 ;  /* 0x00000003000085a7 */ /* 0x000ea400080010ff */
[----:B--2---:R-:W-:Y:S05]  /*aff0*/  @!P0 BRA `(.L_x_179) ;  /* 0xfffffffc00f08947 */ /* 0x004fea000383ffff */
[----:B------:R-:W-:Y:S05]  /*b000*/  BRA `(.L_x_180) ;  /* 0xffffff8000707947 */ /* 0x000fea000383ffff */
.L_x_49:
[----:B------:R-:W-:-:S07]  /*b010*/  MOV R0, UR5 ;  /* 0x0000000500007c02 */ /* 0x000fce0008000f00 */
.L_x_181:
[----:B-1----:R1:W2:Y:S02]  /*b020*/  SYNCS.PHASECHK.TRANS64.TRYWAIT P0, [R0+URZ], R3 ;  /* 0x00000003000075a7 */ /* 0x0022a400080011ff */
[----:B--2---:R-:W-:Y:S05]  /*b030*/  @!P0 NANOSLEEP.SYNCS 0x989680 ;  /* 0x009896800000895d */ /* 0x004fea0003900000 */
[----:B------:R-:W2:Y:S02]  /*b040*/  @!P0 SYNCS.PHASECHK.TRANS64 P0, [R0+URZ], R3 ;  /* 0x00000003000085a7 */ /* 0x000ea400080010ff */
[----:B--2---:R-:W-:Y:S05]  /*b050*/  @!P0 BRA `(.L_x_181) ;  /* 0xfffffffc00f08947 */ /* 0x004fea000383ffff */
[----:B------:R-:W-:Y:S05]  /*b060*/  BRA `(.L_x_182) ;  /* 0xffffff80007c7947 */ /* 0x000fea000383ffff */
.L_x_50:
[----:B------:R-:W-:-:S07]  /*b070*/  MOV R0, UR5 ;  /* 0x0000000500007c02 */ /* 0x000fce0008000f00 */
.L_x_183:
[----:B-1----:R1:W2:Y:S02]  /*b080*/  SYNCS.PHASECHK.TRANS64.TRYWAIT P0, [R0+URZ], R3 ;  /* 0x00000003000075a7 */ /* 0x0022a400080011ff */
[----:B--2---:R-:W-:Y:S05]  /*b090*/  @!P0 NANOSLEEP.SYNCS 0x989680 ;  /* 0x009896800000895d */ /* 0x004fea0003900000 */
[----:B------:R-:W2:Y:S02]  /*b0a0*/  @!P0 SYNCS.PHASECHK.TRANS64 P0, [R0+URZ], R3 ;  /* 0x00000003000085a7 */ /* 0x000ea400080010ff */
[----:B--2---:R-:W-:Y:S05]  /*b0b0*/  @!P0 BRA `(.L_x_183) ;  /* 0xfffffffc00f08947 */ /* 0x004fea000383ffff */
[----:B------:R-:W-:Y:S05]  /*b0c0*/  BRA `(.L_x_184) ;  /* 0xffffff8000887947 */ /* 0x000fea000383ffff */
.L_x_51:
[----:B------:R-:W-:-:S07]  /*b0d0*/  MOV R0, UR5 ;  /* 0x0000000500007c02 */ /* 0x000fce0008000f00 */
.L_x_185:
[----:B-1----:R1:W2:Y:S02]  /*b0e0*/  SYNCS.PHASECHK.TRANS64.TRYWAIT P0, [R0+URZ], R3 ;  /* 0x00000003000075a7 */ /* 0x0022a400080011ff */
[----:B--2---:R-:W-:Y:S05]  /*b0f0*/  @!P0 NANOSLEEP.SYNCS 0x989680 ;  /* 0x009896800000895d */ /* 0x004fea0003900000 */
[----:B------:R-:W2:Y:S02]  /*b100*/  @!P0 SYNCS.PHASECHK.TRANS64 P0, [R0+URZ], R3 ;  /* 0x00000003000085a7 */ /* 0x000ea400080010ff */
[----:B--2---:R-:W-:Y:S05]  /*b110*/  @!P0 BRA `(.L_x_185) ;  /* 0xfffffffc00f08947 */ /* 0x004fea000383ffff */
[----:B------:R-:W-:Y:S05]  /*b120*/  BRA `(.L_x_186) ;  /* 0xffffff8000947947 */ /* 0x000fea000383ffff */
.L_x_52:
[----:B------:R-:W-:-:S07]  /*b130*/  MOV R0, UR5 ;  /* 0x0000000500007c02 */ /* 0x000fce0008000f00 */
.L_x_187:
[----:B-1----:R1:W2:Y:S02]  /*b140*/  SYNCS.PHASECHK.TRANS64.TRYWAIT P0, [R0+URZ], R3 ;  /* 0x00000003000075a7 */ /* 0x0022a400080011ff */
[----:B--2---:R-:W-:Y:S05]  /*b150*/  @!P0 NANOSLEEP.SYNCS 0x989680 ;  /* 0x009896800000895d */ /* 0x004fea0003900000 */
[----:B------:R-:W2:Y:S02]  /*b160*/  @!P0 SYNCS.PHASECHK.TRANS64 P0, [R0+URZ], R3 ;  /* 0x00000003000085a7 */ /* 0x000ea400080010ff */
[----:B--2---:R-:W-:Y:S05]  /*b170*/  @!P0 BRA `(.L_x_187) ;  /* 0xfffffffc00f08947 */ /* 0x004fea000383ffff */
[----:B------:R-:W-:Y:S05]  /*b180*/  BRA `(.L_x_188) ;  /* 0xffffff8000a07947 */ /* 0x000fea000383ffff */
.L_x_53:
[----:B------:R-:W-:-:S07]  /*b190*/  MOV R0, UR5 ;  /* 0x0000000500007c02 */ /* 0x000fce0008000f00 */
.L_x_189:
[----:B-1----:R1:W2:Y:S02]  /*b1a0*/  SYNCS.PHASECHK.TRANS64.TRYWAIT P0, [R0+URZ], R3 ;  /* 0x00000003000075a7 */ /* 0x0022a400080011ff */
[----:B--2---:R-:W-:Y:S05]  /*b1b0*/  @!P0 NANOSLEEP.SYNCS 0x989680 ;  /* 0x009896800000895d */ /* 0x004fea0003900000 */
[----:B------:R-:W2:Y:S02]  /*b1c0*/  @!P0 SYNCS.PHASECHK.TRANS64 P0, [R0+URZ], R3 ;  /* 0x00000003000085a7 */ /* 0x000ea400080010ff */
[----:B--2---:R-:W-:Y:S05]  /*b1d0*/  @!P0 BRA `(.L_x_189) ;  /* 0xfffffffc00f08947 */ /* 0x004fea000383ffff */
[----:B------:R-:W-:Y:S05]  /*b1e0*/  BRA `(.L_x_190) ;  /* 0xffffff8000ac7947 */ /* 0x000fea000383ffff */
.L_x_54:
[----:B------:R-:W-:-:S07]  /*b1f0*/  MOV R0, UR5 ;  /* 0x0000000500007c02 */ /* 0x000fce0008000f00 */
.L_x_191:
[----:B-1----:R1:W2:Y:S02]  /*b200*/  SYNCS.PHASECHK.TRANS64.TRYWAIT P0, [R0+URZ], R3 ;  /* 0x00000003000075a7 */ /* 0x0022a400080011ff */
[----:B--2---:R-:W-:Y:S05]  /*b210*/  @!P0 NANOSLEEP.SYNCS 0x989680 ;  /* 0x009896800000895d */ /* 0x004fea0003900000 */
[----:B------:R-:W2:Y:S02]  /*b220*/  @!P0 SYNCS.PHASECHK.TRANS64 P0, [R0+URZ], R3 ;  /* 0x00000003000085a7 */ /* 0x000ea400080010ff */
[----:B--2---:R-:W-:Y:S05]  /*b230*/  @!P0 BRA `(.L_x_191) ;  /* 0xfffffffc00f08947 */ /* 0x004fea000383ffff */
[----:B------:R-:W-:Y:S05]  /*b240*/  BRA `(.L_x_192) ;  /* 0xffffff8000b87947 */ /* 0x000fea000383ffff */
.L_x_55:
[----:B------:R-:W-:-:S07]  /*b250*/  MOV R0, UR5 ;  /* 0x0000000500007c02 */ /* 0x000fce0008000f00 */
.L_x_193:
[----:B-1----:R1:W2:Y:S02]  /*b260*/  SYNCS.PHASECHK.TRANS64.TRYWAIT P0, [R0+URZ], R3 ;  /* 0x00000003000075a7 */ /* 0x0022a400080011ff */
[----:B--2---:R-:W-:Y:S05]  /*b270*/  @!P0 NANOSLEEP.SYNCS 0x989680 ;  /* 0x009896800000895d */ /* 0x004fea0003900000 */
[----:B------:R-:W2:Y:S02]  /*b280*/  @!P0 SYNCS.PHASECHK.TRANS64 P0, [R0+URZ], R3 ;  /* 0x00000003000085a7 */ /* 0x000ea400080010ff */
[----:B--2---:R-:W-:Y:S05]  /*b290*/  @!P0 BRA `(.L_x_193) ;  /* 0xfffffffc00f08947 */ /* 0x004fea000383ffff */
[----:B------:R-:W-:Y:S05]  /*b2a0*/  BRA `(.L_x_194) ;  /* 0xffffff8000c47947 */ /* 0x000fea000383ffff */
.L_x_56:
[----:B------:R-:W-:-:S07]  /*b2b0*/  MOV R0, UR5 ;  /* 0x0000000500007c02 */ /* 0x000fce0008000f00 */
.L_x_195:
[----:B-1----:R1:W2:Y:S02]  /*b2c0*/  SYNCS.PHASECHK.TRANS64.TRYWAIT P0, [R0+URZ], R3 ;  /* 0x00000003000075a7 */ /* 0x0022a400080011ff */
[----:B--2---:R-:W-:Y:S05]  /*b2d0*/  @!P0 NANOSLEEP.SYNCS 0x989680 ;  /* 0x009896800000895d */ /* 0x004fea0003900000 */
[----:B------:R-:W2:Y:S02]  /*b2e0*/  @!P0 SYNCS.PHASECHK.TRANS64 P0, [R0+URZ], R3 ;  /* 0x00000003000085a7 */ /* 0x000ea400080010ff */
[----:B--2---:R-:W-:Y:S05]  /*b2f0*/  @!P0 BRA `(.L_x_195) ;  /* 0xfffffffc00f08947 */ /* 0x004fea000383ffff */
[----:B------:R-:W-:Y:S05]  /*b300*/  BRA `(.L_x_196) ;  /* 0xffffff8000d07947 */ /* 0x000fea000383ffff */
.L_x_57:
[----:B------:R-:W-:-:S07]  /*b310*/  MOV R0, UR5 ;  /* 0x0000000500007c02 */ /* 0x000fce0008000f00 */
.L_x_197:
[----:B-1----:R1:W2:Y:S02]  /*b320*/  SYNCS.PHASECHK.TRANS64.TRYWAIT P0, [R0+URZ], R3 ;  /* 0x00000003000075a7 */ /* 0x0022a400080011ff */
[----:B--2---:R-:W-:Y:S05]  /*b330*/  @!P0 NANOSLEEP.SYNCS 0x989680 ;  /* 0x009896800000895d */ /* 0x004fea0003900000 */
[----:B------:R-:W2:Y:S02]  /*b340*/  @!P0 SYNCS.PHASECHK.TRANS64 P0, [R0+URZ], R3 ;  /* 0x00000003000085a7 */ /* 0x000ea400080010ff */
[----:B--2---:R-:W-:Y:S05]  /*b350*/  @!P0 BRA `(.L_x_197) ;  /* 0xfffffffc00f08947 */ /* 0x004fea000383ffff */
[----:B------:R-:W-:Y:S05]  /*b360*/  BRA `(.L_x_198) ;  /* 0xffffff8000dc7947 */ /* 0x000fea000383ffff */
.L_x_58:
[----:B------:R-:W-:-:S07]  /*b370*/  MOV R0, UR5 ;  /* 0x0000000500007c02 */ /* 0x000fce0008000f00 */
.L_x_199:
[----:B-1----:R1:W2:Y:S02]  /*b380*/  SYNCS.PHASECHK.TRANS64.TRYWAIT P0, [R0+URZ], R3 ;  /* 0x00000003000075a7 */ /* 0x0022a400080011ff */
[----:B--2---:R-:W-:Y:S05]  /*b390*/  @!P0 NANOSLEEP.SYNCS 0x989680 ;  /* 0x009896800000895d */ /* 0x004fea0003900000 */
[----:B------:R-:W2:Y:S02]  /*b3a0*/  @!P0 SYNCS.PHASECHK.TRANS64 P0, [R0+URZ], R3 ;  /* 0x00000003000085a7 */ /* 0x000ea400080010ff */
[----:B--2---:R-:W-:Y:S05]  /*b3b0*/  @!P0 BRA `(.L_x_199) ;  /* 0xfffffffc00f08947 */ /* 0x004fea000383ffff */
[----:B------:R-:W-:Y:S05]  /*b3c0*/  BRA `(.L_x_200) ;  /* 0xffffff8000e87947 */ /* 0x000fea000383ffff */
.L_x_59:
[----:B------:R-:W-:-:S07]  /*b3d0*/  MOV R0, UR5 ;  /* 0x0000000500007c02 */ /* 0x000fce0008000f00 */
.L_x_201:
[----:B-1----:R1:W2:Y:S02]  /*b3e0*/  SYNCS.PHASECHK.TRANS64.TRYWAIT P0, [R0+URZ], R3 ;  /* 0x00000003000075a7 */ /* 0x0022a400080011ff */
[----:B--2---:R-:W-:Y:S05]  /*b3f0*/  @!P0 NANOSLEEP.SYNCS 0x989680 ;  /* 0x009896800000895d */ /* 0x004fea0003900000 */
[----:B------:R-:W2:Y:S02]  /*b400*/  @!P0 SYNCS.PHASECHK.TRANS64 P0, [R0+URZ], R3 ;  /* 0x00000003000085a7 */ /* 0x000ea400080010ff */
[----:B--2---:R-:W-:Y:S05]  /*b410*/  @!P0 BRA `(.L_x_201) ;  /* 0xfffffffc00f08947 */ /* 0x004fea000383ffff */
[----:B------:R-:W-:Y:S05]  /*b420*/  BRA `(.L_x_202) ;  /* 0xffffff8000f47947 */ /* 0x000fea000383ffff */
.L_x_60:
[----:B------:R-:W-:-:S07]  /*b430*/  MOV R0, UR5 ;  /* 0x0000000500007c02 */ /* 0x000fce0008000f00 */
.L_x_203:
[----:B-1----:R1:W2:Y:S02]  /*b440*/  SYNCS.PHASECHK.TRANS64.TRYWAIT P0, [R0+URZ], R3 ;  /* 0x00000003000075a7 */ /* 0x0022a400080011ff */
[----:B--2---:R-:W-:Y:S05]  /*b450*/  @!P0 NANOSLEEP.SYNCS 0x989680 ;  /* 0x009896800000895d */ /* 0x004fea0003900000 */
[----:B------:R-:W2:Y:S02]  /*b460*/  @!P0 SYNCS.PHASECHK.TRANS64 P0, [R0+URZ], R3 ;  /* 0x00000003000085a7 */ /* 0x000ea400080010ff */
[----:B--2---:R-:W-:Y:S05]  /*b470*/  @!P0 BRA `(.L_x_203) ;  /* 0xfffffffc00f08947 */ /* 0x004fea000383ffff */
[----:B------:R-:W-:Y:S05]  /*b480*/  BRA `(.L_x_204) ;  /* 0xffffff8400007947 */ /* 0x000fea000383ffff */
.L_x_61:
[----:B------:R-:W-:-:S07]  /*b490*/  MOV R0, UR5 ;  /* 0x0000000500007c02 */ /* 0x000fce0008000f00 */
.L_x_205:
[----:B-1----:R1:W2:Y:S02]  /*b4a0*/  SYNCS.PHASECHK.TRANS64.TRYWAIT P0, [R0+URZ], R3 ;  /* 0x00000003000075a7 */ /* 0x0022a400080011ff */
[----:B--2---:R-:W-:Y:S05]  /*b4b0*/  @!P0 NANOSLEEP.SYNCS 0x989680 ;  /* 0x009896800000895d */ /* 0x004fea0003900000 */
[----:B------:R-:W2:Y:S02]  /*b4c0*/  @!P0 SYNCS.PHASECHK.TRANS64 P0, [R0+URZ], R3 ;  /* 0x00000003000085a7 */ /* 0x000ea400080010ff */
[----:B--2---:R-:W-:Y:S05]  /*b4d0*/  @!P0 BRA `(.L_x_205) ;  /* 0xfffffffc00f08947 */ /* 0x004fea000383ffff */
[----:B------:R-:W-:Y:S05]  /*b4e0*/  BRA `(.L_x_206) ;  /* 0xffffff84000c7947 */ /* 0x000fea000383ffff */
.L_x_62:
[----:B------:R-:W-:-:S07]  /*b4f0*/  MOV R0, UR5 ;  /* 0x0000000500007c02 */ /* 0x000fce0008000f00 */
.L_x_207:
[----:B-1----:R1:W2:Y:S02]  /*b500*/  SYNCS.PHASECHK.TRANS64.TRYWAIT P0, [R0+URZ], R3 ;  /* 0x00000003000075a7 */ /* 0x0022a400080011ff */
[----:B--2---:R-:W-:Y:S05]  /*b510*/  @!P0 NANOSLEEP.SYNCS 0x989680 ;  /* 0x009896800000895d */ /* 0x004fea0003900000 */
[----:B------:R-:W2:Y:S02]  /*b520*/  @!P0 SYNCS.PHASECHK.TRANS64 P0, [R0+URZ], R3 ;  /* 0x00000003000085a7 */ /* 0x000ea400080010ff */
[----:B--2---:R-:W-:Y:S05]  /*b530*/  @!P0 BRA `(.L_x_207) ;  /* 0xfffffffc00f08947 */ /* 0x004fea000383ffff */
[----:B------:R-:W-:Y:S05]  /*b540*/  BRA `(.L_x_208) ;  /* 0xffffff8400187947 */ /* 0x000fea000383ffff */
.L_x_63:
[----:B------:R-:W-:-:S07]  /*b550*/  MOV R0, UR5 ;  /* 0x0000000500007c02 */ /* 0x000fce0008000f00 */
.L_x_209:
[----:B-1----:R1:W2:Y:S02]  /*b560*/  SYNCS.PHASECHK.TRANS64.TRYWAIT P0, [R0+URZ], R3 ;  /* 0x00000003000075a7 */ /* 0x0022a400080011ff */
[----:B--2---:R-:W-:Y:S05]  /*b570*/  @!P0 NANOSLEEP.SYNCS 0x989680 ;  /* 0x009896800000895d */ /* 0x004fea0003900000 */
[----:B------:R-:W2:Y:S02]  /*b580*/  @!P0 SYNCS.PHASECHK.TRANS64 P0, [R0+URZ], R3 ;  /* 0x00000003000085a7 */ /* 0x000ea400080010ff */
[----:B--2---:R-:W-:Y:S05]  /*b590*/  @!P0 BRA `(.L_x_209) ;  /* 0xfffffffc00f08947 */ /* 0x004fea000383ffff */
[----:B------:R-:W-:Y:S05]  /*b5a0*/  BRA `(.L_x_210) ;  /* 0xffffff8400247947 */ /* 0x000fea000383ffff */
.L_x_64:
[----:B------:R-:W-:-:S07]  /*b5b0*/  MOV R0, UR5 ;  /* 0x0000000500007c02 */ /* 0x000fce0008000f00 */
.L_x_211:
[----:B-1----:R1:W2:Y:S02]  /*b5c0*/  SYNCS.PHASECHK.TRANS64.TRYWAIT P0, [R0+URZ], R3 ;  /* 0x00000003000075a7 */ /* 0x0022a400080011ff */
[----:B--2---:R-:W-:Y:S05]  /*b5d0*/  @!P0 NANOSLEEP.SYNCS 0x989680 ;  /* 0x009896800000895d */ /* 0x004fea0003900000 */
[----:B------:R-:W2:Y:S02]  /*b5e0*/  @!P0 SYNCS.PHASECHK.TRANS64 P0, [R0+URZ], R3 ;  /* 0x00000003000085a7 */ /* 0x000ea400080010ff */
[----:B--2---:R-:W-:Y:S05]  /*b5f0*/  @!P0 BRA `(.L_x_211) ;  /* 0xfffffffc00f08947 */ /* 0x004fea000383ffff */
[----:B------:R-:W-:Y:S05]  /*b600*/  BRA `(.L_x_212) ;  /* 0xffffff8400307947 */ /* 0x000fea000383ffff */
.L_x_65:
[----:B------:R-:W-:-:S07]  /*b610*/  MOV R0, UR5 ;  /* 0x0000000500007c02 */ /* 0x000fce0008000f00 */
.L_x_213:
[----:B-1----:R1:W2:Y:S02]  /*b620*/  SYNCS.PHASECHK.TRANS64.TRYWAIT P0, [R0+URZ], R3 ;  /* 0x00000003000075a7 */ /* 0x0022a400080011ff */
[----:B--2---:R-:W-:Y:S05]  /*b630*/  @!P0 NANOSLEEP.SYNCS 0x989680 ;  /* 0x009896800000895d */ /* 0x004fea0003900000 */
[----:B------:R-:W2:Y:S02]  /*b640*/  @!P0 SYNCS.PHASECHK.TRANS64 P0, [R0+URZ], R3 ;  /* 0x00000003000085a7 */ /* 0x000ea400080010ff */
[----:B--2---:R-:W-:Y:S05]  /*b650*/  @!P0 BRA `(.L_x_213) ;  /* 0xfffffffc00f08947 */ /* 0x004fea000383ffff */
[----:B------:R-:W-:Y:S05]  /*b660*/  BRA `(.L_x_214) ;  /* 0xffffff84003c7947 */ /* 0x000fea000383ffff */
.L_x_66:
[----:B------:R-:W-:-:S07]  /*b670*/  MOV R0, UR5 ;  /* 0x0000000500007c02 */ /* 0x000fce0008000f00 */
.L_x_215:
[----:B-1----:R1:W2:Y:S02]  /*b680*/  SYNCS.PHASECHK.TRANS64.TRYWAIT P0, [R0+URZ], R3 ;  /* 0x00000003000075a7 */ /* 0x0022a400080011ff */
[----:B--2---:R-:W-:Y:S05]  /*b690*/  @!P0 NANOSLEEP.SYNCS 0x989680 ;  /* 0x009896800000895d */ /* 0x004fea0003900000 */
[----:B------:R-:W2:Y:S02]  /*b6a0*/  @!P0 SYNCS.PHASECHK.TRANS64 P0, [R0+URZ], R3 ;  /* 0x00000003000085a7 */ /* 0x000ea400080010ff */
[----:B--2---:R-:W-:Y:S05]  /*b6b0*/  @!P0 BRA `(.L_x_215) ;  /* 0xfffffffc00f08947 */ /* 0x004fea000383ffff */
[----:B------:R-:W-:Y:S05]  /*b6c0*/  BRA `(.L_x_216) ;  /* 0xffffff8400487947 */ /* 0x000fea000383ffff */
.L_x_67:
[----:B------:R-:W-:-:S07]  /*b6d0*/  MOV R0, UR5 ;  /* 0x0000000500007c02 */ /* 0x000fce0008000f00 */
.L_x_217:
[----:B-1----:R1:W2:Y:S02]  /*b6e0*/  SYNCS.PHASECHK.TRANS64.TRYWAIT P0, [R0+URZ], R3 ;  /* 0x00000003000075a7 */ /* 0x0022a400080011ff */
[----:B--2---:R-:W-:Y:S05]  /*b6f0*/  @!P0 NANOSLEEP.SYNCS 0x989680 ;  /* 0x009896800000895d */ /* 0x004fea0003900000 */
[----:B------:R-:W2:Y:S02]  /*b700*/  @!P0 SYNCS.PHASECHK.TRANS64 P0, [R0+URZ], R3 ;  /* 0x00000003000085a7 */ /* 0x000ea400080010ff */
[----:B--2---:R-:W-:Y:S05]  /*b710*/  @!P0 BRA `(.L_x_217) ;  /* 0xfffffffc00f08947 */ /* 0x004fea000383ffff */
[----:B------:R-:W-:Y:S05]  /*b720*/  BRA `(.L_x_218) ;  /* 0xffffff8400547947 */ /* 0x000fea000383ffff */
.L_x_68:
[----:B------:R-:W-:-:S07]  /*b730*/  MOV R0, UR5 ;  /* 0x0000000500007c02 */ /* 0x000fce0008000f00 */
.L_x_219:
[----:B-1----:R1:W2:Y:S02]  /*b740*/  SYNCS.PHASECHK.TRANS64.TRYWAIT P0, [R0+URZ], R3 ;  /* 0x00000003000075a7 */ /* 0x0022a400080011ff */
[----:B--2---:R-:W-:Y:S05]  /*b750*/  @!P0 NANOSLEEP.SYNCS 0x989680 ;  /* 0x009896800000895d */ /* 0x004fea0003900000 */
[----:B------:R-:W2:Y:S02]  /*b760*/  @!P0 SYNCS.PHASECHK.TRANS64 P0, [R0+URZ], R3 ;  /* 0x00000003000085a7 */ /* 0x000ea400080010ff */
[----:B--2---:R-:W-:Y:S05]  /*b770*/  @!P0 BRA `(.L_x_219) ;  /* 0xfffffffc00f08947 */ /* 0x004fea000383ffff */
[----:B------:R-:W-:Y:S05]  /*b780*/  BRA `(.L_x_220) ;  /* 0xffffff8400607947 */ /* 0x000fea000383ffff */
.L_x_69:
[----:B------:R-:W-:-:S07]  /*b790*/  MOV R0, UR5 ;  /* 0x0000000500007c02 */ /* 0x000fce0008000f00 */
.L_x_221:
[----:B-1----:R1:W2:Y:S02]  /*b7a0*/  SYNCS.PHASECHK.TRANS64.TRYWAIT P0, [R0+URZ], R3 ;  /* 0x00000003000075a7 */ /* 0x0022a400080011ff */
[----:B--2---:R-:W-:Y:S05]  /*b7b0*/  @!P0 NANOSLEEP.SYNCS 0x989680 ;  /* 0x009896800000895d */ /* 0x004fea0003900000 */
[----:B------:R-:W2:Y:S02]  /*b7c0*/  @!P0 SYNCS.PHASECHK.TRANS64 P0, [R0+URZ], R3 ;  /* 0x00000003000085a7 */ /* 0x000ea400080010ff */
[----:B--2---:R-:W-:Y:S05]  /*b7d0*/  @!P0 BRA `(.L_x_221) ;  /* 0xfffffffc00f08947 */ /* 0x004fea000383ffff */
[----:B------:R-:W-:Y:S05]  /*b7e0*/  BRA `(.L_x_222) ;  /* 0xffffff84006c7947 */ /* 0x000fea000383ffff */
.L_x_70:
[----:B------:R-:W-:-:S07]  /*b7f0*/  MOV R0, UR5 ;  /* 0x0000000500007c02 */ /* 0x000fce0008000f00 */
.L_x_223:
[----:B-1----:R1:W2:Y:S02]  /*b800*/  SYNCS.PHASECHK.TRANS64.TRYWAIT P0, [R0+URZ], R3 ;  /* 0x00000003000075a7 */ /* 0x0022a400080011ff */
[----:B--2---:R-:W-:Y:S05]  /*b810*/  @!P0 NANOSLEEP.SYNCS 0x989680 ;  /* 0x009896800000895d */ /* 0x004fea0003900000 */
[----:B------:R-:W2:Y:S02]  /*b820*/  @!P0 SYNCS.PHASECHK.TRANS64 P0, [R0+URZ], R3 ;  /* 0x00000003000085a7 */ /* 0x000ea400080010ff */
[----:B--2---:R-:W-:Y:S05]  /*b830*/  @!P0 BRA `(.L_x_223) ;  /* 0xfffffffc00f08947 */ /* 0x004fea000383ffff */
[----:B------:R-:W-:Y:S05]  /*b840*/  BRA `(.L_x_224) ;  /* 0xffffff8400787947 */ /* 0x000fea000383ffff */
.L_x_71:
[----:B------:R-:W-:-:S07]  /*b850*/  MOV R0, UR5 ;  /* 0x0000000500007c02 */ /* 0x000fce0008000f00 */
.L_x_225:
[----:B-1----:R1:W2:Y:S02]  /*b860*/  SYNCS.PHASECHK.TRANS64.TRYWAIT P0, [R0+URZ], R3 ;  /* 0x00000003000075a7 */ /* 0x0022a400080011ff */
[----:B--2---:R-:W-:Y:S05]  /*b870*/  @!P0 NANOSLEEP.SYNCS 0x989680 ;  /* 0x009896800000895d */ /* 0x004fea0003900000 */
[----:B------:R-:W2:Y:S02]  /*b880*/  @!P0 SYNCS.PHASECHK.TRANS64 P0, [R0+URZ], R3 ;  /* 0x00000003000085a7 */ /* 0x000ea400080010ff */
[----:B--2---:R-:W-:Y:S05]  /*b890*/  @!P0 BRA `(.L_x_225) ;  /* 0xfffffffc00f08947 */ /* 0x004fea000383ffff */
[----:B------:R-:W-:Y:S05]  /*b8a0*/  BRA `(.L_x_226) ;  /* 0xffffff8400847947 */ /* 0x000fea000383ffff */
.L_x_72:
[----:B------:R-:W-:-:S07]  /*b8b0*/  MOV R0, UR5 ;  /* 0x0000000500007c02 */ /* 0x000fce0008000f00 */
.L_x_227:
[----:B-1----:R1:W2:Y:S02]  /*b8c0*/  SYNCS.PHASECHK.TRANS64.TRYWAIT P0, [R0+URZ], R3 ;  /* 0x00000003000075a7 */ /* 0x0022a400080011ff */
[----:B--2---:R-:W-:Y:S05]  /*b8d0*/  @!P0 NANOSLEEP.SYNCS 0x989680 ;  /* 0x009896800000895d */ /* 0x004fea0003900000 */
[----:B------:R-:W2:Y:S02]  /*b8e0*/  @!P0 SYNCS.PHASECHK.TRANS64 P0, [R0+URZ], R3 ;  /* 0x00000003000085a7 */ /* 0x000ea400080010ff */
[----:B--2---:R-:W-:Y:S05]  /*b8f0*/  @!P0 BRA `(.L_x_227) ;  /* 0xfffffffc00f08947 */ /* 0x004fea000383ffff */
[----:B------:R-:W-:Y:S05]  /*b900*/  BRA `(.L_x_228) ;  /* 0xffffff8400907947 */ /* 0x000fea000383ffff */
.L_x_73:
[----:B------:R-:W-:-:S07]  /*b910*/  MOV R0, UR5 ;  /* 0x0000000500007c02 */ /* 0x000fce0008000f00 */
.L_x_229:
[----:B-1----:R1:W2:Y:S02]  /*b920*/  SYNCS.PHASECHK.TRANS64.TRYWAIT P0, [R0+URZ], R3 ;  /* 0x00000003000075a7 */ /* 0x0022a400080011ff */
[----:B--2---:R-:W-:Y:S05]  /*b930*/  @!P0 NANOSLEEP.SYNCS 0x989680 ;  /* 0x009896800000895d */ /* 0x004fea0003900000 */
[----:B------:R-:W2:Y:S02]  /*b940*/  @!P0 SYNCS.PHASECHK.TRANS64 P0, [R0+URZ], R3 ;  /* 0x00000003000085a7 */ /* 0x000ea400080010ff */
[----:B--2---:R-:W-:Y:S05]  /*b950*/  @!P0 BRA `(.L_x_229) ;  /* 0xfffffffc00f08947 */ /* 0x004fea000383ffff */
[----:B------:R-:W-:Y:S05]  /*b960*/  BRA `(.L_x_230) ;  /* 0xffffff84009c7947 */ /* 0x000fea000383ffff */
.L_x_76:
[----:B-1----:R1:W2:Y:S02]  /*b970*/  SYNCS.PHASECHK.TRANS64.TRYWAIT P0, [R2+URZ+0x240], R5 ;  /* 0x00024005020075a7 */ /* 0x0022a400080011ff */
[----:B--2---:R-:W-:Y:S05]  /*b980*/  @!P0 NANOSLEEP.SYNCS 0x989680 ;  /* 0x009896800000895d */ /* 0x004fea0003900000 */
[----:B------:R-:W2:Y:S02]  /*b990*/  @!P0 SYNCS.PHASECHK.TRANS64 P0, [R2+URZ+0x240], R5 ;  /* 0x00024005020085a7 */ /* 0x000ea400080010ff */
[----:B--2---:R-:W-:Y:S05]  /*b9a0*/  @!P0 BRA `(.L_x_76) ;  /* 0xfffffffc00f08947 */ /* 0x004fea000383ffff */
[----:B------:R-:W-:Y:S05]  /*b9b0*/  BRA `(.L_x_231) ;  /* 0xffffff8400f87947 */ /* 0x000fea000383ffff */
.L_x_77:
[----:B------:R-:W-:-:S07]  /*b9c0*/  MOV R2, UR4 ;  /* 0x0000000400027c02 */ /* 0x000fce0008000f00 */
.L_x_232:
[----:B-1----:R1:W2:Y:S02]  /*b9d0*/  SYNCS.PHASECHK.TRANS64.TRYWAIT P0, [R2+URZ+0x210], R5 ;  /* 0x00021005020075a7 */ /* 0x0022a400080011ff */
[----:B--2---:R-:W-:Y:S05]  /*b9e0*/  @!P0 NANOSLEEP.SYNCS 0x989680 ;  /* 0x009896800000895d */ /* 0x004fea0003900000 */
[----:B------:R-:W2:Y:S02]  /*b9f0*/  @!P0 SYNCS.PHASECHK.TRANS64 P0, [R2+URZ+0x210], R5 ;  /* 0x00021005020085a7 */ /* 0x000ea400080010ff */
[----:B--2---:R-:W-:Y:S05]  /*ba00*/  @!P0 BRA `(.L_x_232) ;  /* 0xfffffffc00f08947 */ /* 0x004fea000383ffff */
[----:B------:R-:W-:Y:S05]  /*ba10*/  BRA `(.L_x_233) ;  /* 0xffffff8800087947 */ /* 0x000fea000383ffff */
.L_x_78:
[----:B-1----:R1:W2:Y:S02]  /*ba20*/  SYNCS.PHASECHK.TRANS64.TRYWAIT P1, [R2+URZ+0x200], R5 ;  /* 0x00020005020075a7 */ /* 0x0022a400080211ff */
[----:B--2---:R-:W-:Y:S05]  /*ba30*/  @!P1 NANOSLEEP.SYNCS 0x989680 ;  /* 0x009896800000995d */ /* 0x004fea0003900000 */
[----:B------:R-:W2:Y:S02]  /*ba40*/  @!P1 SYNCS.PHASECHK.TRANS64 P1, [R2+URZ+0x200], R5 ;  /* 0x00020005020095a7 */ /* 0x000ea400080210ff */
[----:B--2---:R-:W-:Y:S05]  /*ba50*/  @!P1 BRA `(.L_x_78) ;  /* 0xfffffffc00f09947 */ /* 0x004fea000383ffff */
[----:B------:R-:W-:Y:S05]  /*ba60*/  BRA `(.L_x_234) ;  /* 0xffffff8800387947 */ /* 0x000fea000383ffff */
.L_x_81:
[----:B------:R-:W-:-:S07]  /*ba70*/  MOV R0, UR4 ;  /* 0x0000000400007c02 */ /* 0x000fce0008000f00 */
.L_x_235:
[----:B-1----:R1:W2:Y:S02]  /*ba80*/  SYNCS.PHASECHK.TRANS64.TRYWAIT P0, [R0+URZ+0x210], R3 ;  /* 0x00021003000075a7 */ /* 0x0022a400080011ff */
[----:B--2---:R-:W-:Y:S05]  /*ba90*/  @!P0 NANOSLEEP.SYNCS 0x989680 ;  /* 0x009896800000895d */ /* 0x004fea0003900000 */
[----:B------:R-:W2:Y:S02]  /*baa0*/  @!P0 SYNCS.PHASECHK.TRANS64 P0, [R0+URZ+0x210], R3 ;  /* 0x00021003000085a7 */ /* 0x000ea400080010ff */
[----:B--2---:R-:W-:Y:S05]  /*bab0*/  @!P0 BRA `(.L_x_235) ;  /* 0xfffffffc00f08947 */ /* 0x004fea000383ffff */
[----:B------:R-:W-:Y:S05]  /*bac0*/  BRA `(.L_x_80) ;  /* 0xffffff88008c7947 */ /* 0x000fea000383ffff */
.L_x_90:
[----:B-1----:R-:W-:-:S04]  /*bad0*/  MOV R0, UR5 ;  /* 0x0000000500007c02 */ /* 0x002fc80008000f00 */
[----:B------:R1:W2:Y:S03]  /*bae0*/  SYNCS.PHASECHK.TRANS64.TRYWAIT P0, [R0+URZ+0x8], R7 ;  /* 0x00000807000075a7 */ /* 0x0002a600080011ff */
[----:B--2---:R-:W-:Y:S05]  /*baf0*/  @!P0 NANOSLEEP.SYNCS 0x989680 ;  /* 0x009896800000895d */ /* 0x004fea0003900000 */
[----:B------:R-:W2:Y:S02]  /*bb00*/  @!P0 SYNCS.PHASECHK.TRANS64 P0, [R0+URZ+0x8], R7 ;  /* 0x00000807000085a7 */ /* 0x000ea400080010ff */
[----:B--2---:R-:W-:Y:S05]  /*bb10*/  @!P0 BRA `(.L_x_90) ;  /* 0xfffffffc00ec8947 */ /* 0x004fea000383ffff */
[----:B------:R-:W-:Y:S05]  /*bb20*/  BRA `(.L_x_89) ;  /* 0xffffff8c00407947 */ /* 0x000fea000383ffff */
.L_x_92:
[----:B------:R-:W-:Y:S01]  /*bb30*/  BSSY B0, `(.L_x_236) ;  /* 0x0000006000007945 */ /* 0x000fe20003800000 */
[----:B------:R-:W-:-:S07]  /*bb40*/  MOV R15, 0xffffffff ;  /* 0xffffffff000f7802 */ /* 0x000fce0000000f00 */
[----:B-1---5:R-:W-:Y:S05]  /*bb50*/  WARPSYNC.COLLECTIVE R15, `(.L_x_237) ;  /* 0x000000000f0c7348 */ /* 0x022fea0003c00000 */
[----:B------:R-:W-:Y:S02]  /*bb60*/  ELECT P6, UR79, PT ;  /* 0x00000000004f782f */ /* 0x000fe400038c0000 */
[----:B------:R-:W-:Y:S01]  /*bb70*/  MOV R14, UR79 ;  /* 0x0000004f000e7c02 */ /* 0x000fe20008000f00 */
[----:B-1---5:R-:W-:Y:S10]  /*bb80*/  ENDCOLLECTIVE ;  /* 0x000000000000791b */ /* 0x022ff40003800000 */
.L_x_237:
[----:B------:R-:W-:Y:S05]  /*bb90*/  BSYNC B0 ;  /* 0x0000000000007941 */ /* 0x000fea0003800000 */
.L_x_236:
[----:B------:R-:W-:Y:S01]  /*bba0*/  PLOP3.LUT P0, PT, P6, PT, PT, 0x80, 0x8 ;  /* 0x000000000008781c */ /* 0x000fe2000370f070 */
[----:B------:R-:W-:-:S12]  /*bbb0*/  BRA `(.L_x_238) ;  /* 0xffffff8c006c7947 */ /* 0x000fd8000383ffff */
.L_x_94:
[----:B-1----:R-:W-:-:S04]  /*bbc0*/  MOV R0, UR5 ;  /* 0x0000000500007c02 */ /* 0x002fc80008000f00 */
[----:B------:R1:W2:Y:S03]  /*bbd0*/  SYNCS.PHASECHK.TRANS64.TRYWAIT P0, [R0+URZ+0x8], R5 ;  /* 0x00000805000075a7 */ /* 0x0002a600080011ff */
[----:B--2---:R-:W-:Y:S05]  /*bbe0*/  @!P0 NANOSLEEP.SYNCS 0x989680 ;  /* 0x009896800000895d */ /* 0x004fea0003900000 */
[----:B------:R-:W2:Y:S02]  /*bbf0*/  @!P0 SYNCS.PHASECHK.TRANS64 P0, [R0+URZ+0x8], R5 ;  /* 0x00000805000085a7 */ /* 0x000ea400080010ff */
[----:B--2---:R-:W-:Y:S05]  /*bc00*/  @!P0 BRA `(.L_x_94) ;  /* 0xfffffffc00ec8947 */ /* 0x004fea000383ffff */
[----:B------:R-:W-:Y:S05]  /*bc10*/  BRA `(.L_x_93) ;  /* 0xffffff8c00707947 */ /* 0x000fea000383ffff */
.L_x_95:
[----:B-1----:R1:W2:Y:S02]  /*bc20*/  SYNCS.PHASECHK.TRANS64.TRYWAIT P0, [R0+URZ+0x200], R5 ;  /* 0x00020005000075a7 */ /* 0x0022a400080011ff */
[----:B--2---:R-:W-:Y:S05]  /*bc30*/  @!P0 NANOSLEEP.SYNCS 0x989680 ;  /* 0x009896800000895d */ /* 0x004fea0003900000 */
[----:B------:R-:W2:Y:S02]  /*bc40*/  @!P0 SYNCS.PHASECHK.TRANS64 P0, [R0+URZ+0x200], R5 ;  /* 0x00020005000085a7 */ /* 0x000ea400080010ff */
[----:B--2---:R-:W-:Y:S05]  /*bc50*/  @!P0 BRA `(.L_x_95) ;  /* 0xfffffffc00f08947 */ /* 0x004fea000383ffff */
[----:B------:R-:W-:Y:S05]  /*bc60*/  BRA `(.L_x_239) ;  /* 0xffffff9000847947 */ /* 0x000fea000383ffff */
.L_x_97:
[----:B------:R-:W-:-:S07]  /*bc70*/  MOV R0, UR31 ;  /* 0x0000001f00007c02 */ /* 0x000fce0008000f00 */
.L_x_240:
[----:B-1----:R1:W2:Y:S02]  /*bc80*/  SYNCS.PHASECHK.TRANS64.TRYWAIT P0, [R0+URZ+0x230], R5 ;  /* 0x00023005000075a7 */ /* 0x0022a400080011ff */
[----:B--2---:R-:W-:Y:S05]  /*bc90*/  @!P0 NANOSLEEP.SYNCS 0x989680 ;  /* 0x009896800000895d */ /* 0x004fea0003900000 */
[----:B------:R-:W2:Y:S02]  /*bca0*/  @!P0 SYNCS.PHASECHK.TRANS64 P0, [R0+URZ+0x230], R5 ;  /* 0x00023005000085a7 */ /* 0x000ea400080010ff */
[----:B--2---:R-:W-:Y:S05]  /*bcb0*/  @!P0 BRA `(.L_x_240) ;  /* 0xfffffffc00f08947 */ /* 0x004fea000383ffff */
[----:B------:R-:W-:Y:S05]  /*bcc0*/  BRA `(.L_x_241) ;  /* 0xffffff9000cc7947 */ /* 0x000fea000383ffff */
.L_x_100:
[----:B------:R-:W-:Y:S07]  /*bcd0*/  MOV R0, UR7 ;  /* 0x0000000700007c02 */ /* 0x000fee0008000f00 */
.L_x_242:
[----:B-1----:R1:W2:Y:S02]  /*bce0*/  SYNCS.PHASECHK.TRANS64.TRYWAIT P0, [R0+URZ], R5 ;  /* 0x00000005000075a7 */ /* 0x0022a400080011ff */
[----:B--2---:R-:W-:Y:S05]  /*bcf0*/  @!P0 NANOSLEEP.SYNCS 0x989680 ;  /* 0x009896800000895d */ /* 0x004fea0003900000 */
[----:B------:R-:W2:Y:S02]  /*bd00*/  @!P0 SYNCS.PHASECHK.TRANS64 P0, [R0+URZ], R5 ;  /* 0x00000005000085a7 */ /* 0x000ea400080010ff */
[----:B--2---:R-:W-:Y:S05]  /*bd10*/  @!P0 BRA `(.L_x_242) ;  /* 0xfffffffc00f08947 */ /* 0x004fea000383ffff */
[----:B------:R-:W-:Y:S05]  /*bd20*/  BRA `(.L_x_99) ;  /* 0xffffff9000e47947 */ /* 0x000fea000383ffff */
.L_x_104:
[----:B-1----:R-:W-:-:S07]  /*bd30*/  MOV R0, UR4 ;  /* 0x0000000400007c02 */ /* 0x002fce0008000f00 */
.L_x_243:
[----:B-1----:R1:W2:Y:S02]  /*bd40*/  SYNCS.PHASECHK.TRANS64.TRYWAIT P0, [R0+URZ], R3 ;  /* 0x00000003000075a7 */ /* 0x0022a400080011ff */
[----:B--2---:R-:W-:Y:S05]  /*bd50*/  @!P0 NANOSLEEP.SYNCS 0x989680 ;  /* 0x009896800000895d */ /* 0x004fea0003900000 */
[----:B------:R-:W2:Y:S02]  /*bd60*/  @!P0 SYNCS.PHASECHK.TRANS64 P0, [R0+URZ], R3 ;  /* 0x00000003000085a7 */ /* 0x000ea400080010ff */
[----:B--2---:R-:W-:Y:S05]  /*bd70*/  @!P0 BRA `(.L_x_243) ;  /* 0xfffffffc00f08947 */ /* 0x004fea000383ffff */
[----:B------:R-:W-:Y:S05]  /*bd80*/  BRA `(.L_x_244) ;  /* 0xffffff9400b87947 */ /* 0x000fea000383ffff */
.L_x_107:
[----:B------:R-:W-:-:S07]  /*bd90*/  MOV R0, UR18 ;  /* 0x0000001200007c02 */ /* 0x000fce0008000f00 */
.L_x_245:
[----:B-1----:R1:W2:Y:S02]  /*bda0*/  SYNCS.PHASECHK.TRANS64.TRYWAIT P1, [R0+URZ+0x260], R3 ;  /* 0x00026003000075a7 */ /* 0x0022a400080211ff */
[----:B--2---:R-:W-:Y:S05]  /*bdb0*/  @!P1 NANOSLEEP.SYNCS 0x989680 ;  /* 0x009896800000995d */ /* 0x004fea0003900000 */
[----:B------:R-:W2:Y:S02]  /*bdc0*/  @!P1 SYNCS.PHASECHK.TRANS64 P1, [R0+URZ+0x260], R3 ;  /* 0x00026003000095a7 */ /* 0x000ea400080210ff */
[----:B--2---:R-:W-:Y:S05]  /*bdd0*/  @!P1 BRA `(.L_x_245) ;  /* 0xfffffffc00f09947 */ /* 0x004fea000383ffff */
[----:B------:R-:W-:Y:S05]  /*bde0*/  BRA `(.L_x_246) ;  /* 0xffffff9800047947 */ /* 0x000fea000383ffff */
.L_x_112:
[----:B--2---:R2:W3:Y:S02]  /*bdf0*/  SYNCS.PHASECHK.TRANS64.TRYWAIT P0, [R12+URZ+0x200], R9 ;  /* 0x000200090c0075a7 */ /* 0x0044e400080011ff */
[----:B---3--:R-:W-:Y:S05]  /*be00*/  @!P0 NANOSLEEP.SYNCS 0x989680 ;  /* 0x009896800000895d */ /* 0x008fea0003900000 */
[----:B------:R-:W3:Y:S02]  /*be10*/  @!P0 SYNCS.PHASECHK.TRANS64 P0, [R12+URZ+0x200], R9 ;  /* 0x000200090c0085a7 */ /* 0x000ee400080010ff */
[----:B---3--:R-:W-:Y:S05]  /*be20*/  @!P0 BRA `(.L_x_112) ;  /* 0xfffffffc00f08947 */ /* 0x008fea000383ffff */
[----:B------:R-:W-:Y:S05]  /*be30*/  BRA `(.L_x_247) ;  /* 0xffffff9c002c7947 */ /* 0x000fea000383ffff */
.L_x_115:
[----:B------:R-:W-:Y:S07]  /*be40*/  MOV R0, UR21 ;  /* 0x0000001500007c02 */ /* 0x000fee0008000f00 */
.L_x_248:
[----:B--2---:R2:W3:Y:S02]  /*be50*/  SYNCS.PHASECHK.TRANS64.TRYWAIT P2, [R0+URZ+0x1f8], R11 ;  /* 0x0001f80b000075a7 */ /* 0x0044e400080411ff */
[----:B---3--:R-:W-:Y:S05]  /*be60*/  @!P2 NANOSLEEP.SYNCS 0x989680 ;  /* 0x009896800000a95d */ /* 0x008fea0003900000 */
[----:B------:R-:W3:Y:S02]  /*be70*/  @!P2 SYNCS.PHASECHK.TRANS64 P2, [R0+URZ+0x1f8], R11 ;  /* 0x0001f80b0000a5a7 */ /* 0x000ee400080410ff */
[----:B---3--:R-:W-:Y:S05]  /*be80*/  @!P2 BRA `(.L_x_248) ;  /* 0xfffffffc00f0a947 */ /* 0x008fea000383ffff */
[----:B------:R-:W-:Y:S05]  /*be90*/  BRA `(.L_x_114) ;  /* 0xffffffa000947947 */ /* 0x000fea000383ffff */
.L_x_118:
[----:B--2---:R-:W-:Y:S07]  /*bea0*/  MOV R0, UR21 ;  /* 0x0000001500007c02 */ /* 0x004fee0008000f00 */
.L_x_249:
[----:B--2---:R2:W3:Y:S02]  /*beb0*/  SYNCS.PHASECHK.TRANS64.TRYWAIT P0, [R0+URZ+0x1d0], R9 ;  /* 0x0001d009000075a7 */ /* 0x0044e400080011ff */
[----:B---3--:R-:W-:Y:S05]  /*bec0*/  @!P0 NANOSLEEP.SYNCS 0x989680 ;  /* 0x009896800000895d */ /* 0x008fea0003900000 */
[----:B------:R-:W3:Y:S02]  /*bed0*/  @!P0 SYNCS.PHASECHK.TRANS64 P0, [R0+URZ+0x1d0], R9 ;  /* 0x0001d009000085a7 */ /* 0x000ee400080010ff */
[----:B---3--:R-:W-:Y:S05]  /*bee0*/  @!P0 BRA `(.L_x_249) ;  /* 0xfffffffc00f08947 */ /* 0x008fea000383ffff */
[----:B------:R-:W-:Y:S05]  /*bef0*/  BRA `(.L_x_250) ;  /* 0xffffffa000f07947 */ /* 0x000fea000383ffff */
.L_x_119:
[----:B------:R-:W-:Y:S07]  /*bf00*/  MOV R0, UR21 ;  /* 0x0000001500007c02 */ /* 0x000fee0008000f00 */
.L_x_251:
[----:B--2---:R2:W3:Y:S02]  /*bf10*/  SYNCS.PHASECHK.TRANS64.TRYWAIT P0, [R0+URZ+0x1d8], R9 ;  /* 0x0001d809000075a7 */ /* 0x0044e400080011ff */
[----:B---3--:R-:W-:Y:S05]  /*bf20*/  @!P0 NANOSLEEP.SYNCS 0x989680 ;  /* 0x009896800000895d */ /* 0x008fea0003900000 */
[----:B------:R-:W3:Y:S02]  /*bf30*/  @!P0 SYNCS.PHASECHK.TRANS64 P0, [R0+URZ+0x1d8], R9 ;  /* 0x0001d809000085a7 */ /* 0x000ee400080010ff */
[----:B---3--:R-:W-:Y:S05]  /*bf40*/  @!P0 BRA `(.L_x_251) ;  /* 0xfffffffc00f08947 */ /* 0x008fea000383ffff */
[----:B------:R-:W-:Y:S05]  /*bf50*/  BRA `(.L_x_252) ;  /* 0xffffffa400307947 */ /* 0x000fea000383ffff */
.L_x_120:
[----:B------:R-:W-:Y:S07]  /*bf60*/  MOV R0, UR21 ;  /* 0x0000001500007c02 */ /* 0x000fee0008000f00 */
.L_x_253:
[----:B--2---:R2:W3:Y:S02]  /*bf70*/  SYNCS.PHASECHK.TRANS64.TRYWAIT P0, [R0+URZ+0x1e0], R9 ;  /* 0x0001e009000075a7 */ /* 0x0044e400080011ff */
[----:B---3--:R-:W-:Y:S05]  /*bf80*/  @!P0 NANOSLEEP.SYNCS 0x989680 ;  /* 0x009896800000895d */ /* 0x008fea0003900000 */
[----:B------:R-:W3:Y:S02]  /*bf90*/  @!P0 SYNCS.PHASECHK.TRANS64 P0, [R0+URZ+0x1e0], R9 ;  /* 0x0001e009000085a7 */ /* 0x000ee400080010ff */
[----:B---3--:R-:W-:Y:S05]  /*bfa0*/  @!P0 BRA `(.L_x_253) ;  /* 0xfffffffc00f08947 */ /* 0x008fea000383ffff */
[----:B------:R-:W-:Y:S05]  /*bfb0*/  BRA `(.L_x_254) ;  /* 0xffffffa400787947 */ /* 0x000fea000383ffff */
.L_x_121:
[----:B------:R-:W-:Y:S07]  /*bfc0*/  MOV R0, UR21 ;  /* 0x0000001500007c02 */ /* 0x000fee0008000f00 */
.L_x_255:
[----:B--2---:R2:W3:Y:S02]  /*bfd0*/  SYNCS.PHASECHK.TRANS64.TRYWAIT P0, [R0+URZ+0x1e8], R9 ;  /* 0x0001e809000075a7 */ /* 0x0044e400080011ff */
[----:B---3--:R-:W-:Y:S05]  /*bfe0*/  @!P0 NANOSLEEP.SYNCS 0x989680 ;  /* 0x009896800000895d */ /* 0x008fea0003900000 */
[----:B------:R-:W3:Y:S02]  /*bff0*/  @!P0 SYNCS.PHASECHK.TRANS64 P0, [R0+URZ+0x1e8], R9 ;  /* 0x0001e809000085a7 */ /* 0x000ee400080010ff */
[----:B---3--:R-:W-:Y:S05]  /*c000*/  @!P0 BRA `(.L_x_255) ;  /* 0xfffffffc00f08947 */ /* 0x008fea000383ffff */
[----:B------:R-:W-:Y:S05]  /*c010*/  BRA `(.L_x_256) ;  /* 0xffffffa400bc7947 */ /* 0x000fea000383ffff */
.L_x_123:
[----:B------:R-:W-:-:S07]  /*c020*/  MOV R0, UR21 ;  /* 0x0000001500007c02 */ /* 0x000fce0008000f00 */
.L_x_257:
[----:B--2---:R2:W4:Y:S02]  /*c030*/  SYNCS.PHASECHK.TRANS64.TRYWAIT P0, [R0+URZ+0x1d0], R3 ;  /* 0x0001d003000075a7 */ /* 0x00452400080011ff */
[----:B----4-:R-:W-:Y:S05]  /*c040*/  @!P0 NANOSLEEP.SYNCS 0x989680 ;  /* 0x009896800000895d */ /* 0x010fea0003900000 */
[----:B------:R-:W4:Y:S02]  /*c050*/  @!P0 SYNCS.PHASECHK.TRANS64 P0, [R0+URZ+0x1d0], R3 ;  /* 0x0001d003000085a7 */ /* 0x000f2400080010ff */
[----:B----4-:R-:W-:Y:S05]  /*c060*/  @!P0 BRA `(.L_x_257) ;  /* 0xfffffffc00f08947 */ /* 0x010fea000383ffff */
[----:B------:R-:W-:Y:S05]  /*c070*/  BRA `(.L_x_258) ;  /* 0xffffffa800307947 */ /* 0x000fea000383ffff */
.L_x_124:
[----:B--2---:R-:W-:-:S07]  /*c080*/  MOV R0, UR21 ;  /* 0x0000001500007c02 */ /* 0x004fce0008000f00 */
.L_x_259:
[----:B--2---:R2:W4:Y:S02]  /*c090*/  SYNCS.PHASECHK.TRANS64.TRYWAIT P0, [R0+URZ+0x1d8], R3 ;  /* 0x0001d803000075a7 */ /* 0x00452400080011ff */
[----:B----4-:R-:W-:Y:S05]  /*c0a0*/  @!P0 NANOSLEEP.SYNCS 0x989680 ;  /* 0x009896800000895d */ /* 0x010fea0003900000 */
[----:B------:R-:W4:Y:S02]  /*c0b0*/  @!P0 SYNCS.PHASECHK.TRANS64 P0, [R0+URZ+0x1d8], R3 ;  /* 0x0001d803000085a7 */ /* 0x000f2400080010ff */
[----:B----4-:R-:W-:Y:S05]  /*c0c0*/  @!P0 BRA `(.L_x_259) ;  /* 0xfffffffc00f08947 */ /* 0x010fea000383ffff */
[----:B------:R-:W-:Y:S05]  /*c0d0*/  BRA `(.L_x_260) ;  /* 0xffffffa800207947 */ /* 0x000fea000383ffff */
.L_x_125:
[----:B--2---:R-:W-:-:S07]  /*c0e0*/  MOV R0, UR21 ;  /* 0x0000001500007c02 */ /* 0x004fce0008000f00 */
.L_x_261:
[----:B--2---:R2:W4:Y:S02]  /*c0f0*/  SYNCS.PHASECHK.TRANS64.TRYWAIT P0, [R0+URZ+0x1e0], R3 ;  /* 0x0001e003000075a7 */ /* 0x00452400080011ff */
[----:B----4-:R-:W-:Y:S05]  /*c100*/  @!P0 NANOSLEEP.SYNCS 0x989680 ;  /* 0x009896800000895d */ /* 0x010fea0003900000 */
[----:B------:R-:W4:Y:S02]  /*c110*/  @!P0 SYNCS.PHASECHK.TRANS64 P0, [R0+URZ+0x1e0], R3 ;  /* 0x0001e003000085a7 */ /* 0x000f2400080010ff */
[----:B----4-:R-:W-:Y:S05]  /*c120*/  @!P0 BRA `(.L_x_261) ;  /* 0xfffffffc00f08947 */ /* 0x010fea000383ffff */
[----:B------:R-:W-:Y:S05]  /*c130*/  BRA `(.L_x_262) ;  /* 0xffffffa800107947 */ /* 0x000fea000383ffff */
.L_x_127:
[----:B--2---:R2:W3:Y:S02]  /*c140*/  SYNCS.PHASECHK.TRANS64.TRYWAIT P0, [R3+URZ+0x200], R0 ;  /* 0x00020000030075a7 */ /* 0x0044e400080011ff */
[----:B---3--:R-:W-:Y:S05]  /*c150*/  @!P0 NANOSLEEP.SYNCS 0x989680 ;  /* 0x009896800000895d */ /* 0x008fea0003900000 */
[----:B------:R-:W3:Y:S02]  /*c160*/  @!P0 SYNCS.PHASECHK.TRANS64 P0, [R3+URZ+0x200], R0 ;  /* 0x00020000030085a7 */ /* 0x000ee400080010ff */
[----:B---3--:R-:W-:Y:S05]  /*c170*/  @!P0 BRA `(.L_x_127) ;  /* 0xfffffffc00f08947 */ /* 0x008fea000383ffff */
[----:B------:R-:W-:Y:S05]  /*c180*/  BRA `(.L_x_263) ;  /* 0xffffffa800d07947 */ /* 0x000fea000383ffff */
.L_x_138:
[----:B-1----:R-:W-:Y:S04]  /*c190*/  MOV R0, UR43 ;  /* 0x0000002b00007c02 */ /* 0x002fe80008000f00 */
[----:B------:R1:W2:Y:S03]  /*c1a0*/  SYNCS.PHASECHK.TRANS64.TRYWAIT P0, [R0+URZ+0x1b0], R5 ;  /* 0x0001b005000075a7 */ /* 0x0002a600080011ff */
[----:B--2---:R-:W-:Y:S05]  /*c1b0*/  @!P0 NANOSLEEP.SYNCS 0x989680 ;  /* 0x009896800000895d */ /* 0x004fea0003900000 */
[----:B------:R-:W2:Y:S02]  /*c1c0*/  @!P0 SYNCS.PHASECHK.TRANS64 P0, [R0+URZ+0x1b0], R5 ;  /* 0x0001b005000085a7 */ /* 0x000ea400080010ff */
[----:B--2---:R-:W-:Y:S05]  /*c1d0*/  @!P0 BRA `(.L_x_138) ;  /* 0xfffffffc00ec8947 */ /* 0x004fea000383ffff */
[----:B------:R-:W-:Y:S05]  /*c1e0*/  BRA `(.L_x_137) ;  /* 0xffffffb800247947 */ /* 0x000fea000383ffff */
.L_x_140:
[----:B-1----:R1:W3:Y:S02]  /*c1f0*/  SYNCS.PHASECHK.TRANS64.TRYWAIT P1, [R100+URZ+0x220], R3 ;  /* 0x00022003640075a7 */ /* 0x0022e400080211ff */
[----:B---3--:R-:W-:Y:S05]  /*c200*/  @!P1 NANOSLEEP.SYNCS 0x989680 ;  /* 0x009896800000995d */ /* 0x008fea0003900000 */
[----:B------:R-:W3:Y:S02]  /*c210*/  @!P1 SYNCS.PHASECHK.TRANS64 P1, [R100+URZ+0x220], R3 ;  /* 0x00022003640095a7 */ /* 0x000ee400080210ff */
[----:B---3--:R-:W-:Y:S05]  /*c220*/  @!P1 BRA `(.L_x_140) ;  /* 0xfffffffc00f09947 */ /* 0x008fea000383ffff */
[----:B------:R-:W-:Y:S05]  /*c230*/  BRA `(.L_x_139) ;  /* 0xffffffb8004c7947 */ /* 0x000fea000383ffff */
.L_x_149:
[----:B---3--:R3:W4:Y:S02]  /*c240*/  SYNCS.PHASECHK.TRANS64.TRYWAIT P0, [R3+URZ+0x1b0], R0 ;  /* 0x0001b000030075a7 */ /* 0x00872400080011ff */
[----:B----4-:R-:W-:Y:S05]  /*c250*/  @!P0 NANOSLEEP.SYNCS 0x989680 ;  /* 0x009896800000895d */ /* 0x010fea0003900000 */
[----:B------:R-:W4:Y:S02]  /*c260*/  @!P0 SYNCS.PHASECHK.TRANS64 P0, [R3+URZ+0x1b0], R0 ;  /* 0x0001b000030085a7 */ /* 0x000f2400080010ff */
[----:B----4-:R-:W-:Y:S05]  /*c270*/  @!P0 BRA `(.L_x_149) ;  /* 0xfffffffc00f08947 */ /* 0x010fea000383ffff */
[----:B------:R-:W-:Y:S05]  /*c280*/  BRA `(.L_x_148) ;  /* 0xffffffc400287947 */ /* 0x000fea000383ffff */
.L_x_157:
[----:B---3--:R3:W4:Y:S02]  /*c290*/  SYNCS.PHASECHK.TRANS64.TRYWAIT P0, [R62+URZ+0x1b0], R5 ;  /* 0x0001b0053e0075a7 */ /* 0x00872400080011ff */
[----:B----4-:R-:W-:Y:S05]  /*c2a0*/  @!P0 NANOSLEEP.SYNCS 0x989680 ;  /* 0x009896800000895d */ /* 0x010fea0003900000 */
[----:B------:R-:W4:Y:S02]  /*c2b0*/  @!P0 SYNCS.PHASECHK.TRANS64 P0, [R62+URZ+0x1b0], R5 ;  /* 0x0001b0053e0085a7 */ /* 0x000f2400080010ff */
[----:B----4-:R-:W-:Y:S05]  /*c2c0*/  @!P0 BRA `(.L_x_157) ;  /* 0xfffffffc00f08947 */ /* 0x010fea000383ffff */
[----:B------:R-:W-:Y:S05]  /*c2d0*/  BRA `(.L_x_156) ;  /* 0xffffffd0002c7947 */ /* 0x000fea000383ffff */
.L_x_165:
[----:B---3--:R3:W4:Y:S02]  /*c2e0*/  SYNCS.PHASECHK.TRANS64.TRYWAIT P0, [R62+URZ+0x1b0], R5 ;  /* 0x0001b0053e0075a7 */ /* 0x00872400080011ff */
[----:B----4-:R-:W-:Y:S05]  /*c2f0*/  @!P0 NANOSLEEP.SYNCS 0x989680 ;  /* 0x009896800000895d */ /* 0x010fea0003900000 */
[----:B------:R-:W4:Y:S02]  /*c300*/  @!P0 SYNCS.PHASECHK.TRANS64 P0, [R62+URZ+0x1b0], R5 ;  /* 0x0001b0053e0085a7 */ /* 0x000f2400080010ff */
[----:B----4-:R-:W-:Y:S05]  /*c310*/  @!P0 BRA `(.L_x_165) ;  /* 0xfffffffc00f08947 */ /* 0x010fea000383ffff */
[----:B------:R-:W-:Y:S05]  /*c320*/  BRA `(.L_x_164) ;  /* 0xffffffdc00307947 */ /* 0x000fea000383ffff */
        .weak           $__internal_0_$__cuda_sm10x_tcgen05_guardrail_trap_col_being_dealloced_not_returned_by_alloc
        .type           $__internal_0_$__cuda_sm10x_tcgen05_guardrail_trap_col_being_dealloced_not_returned_by_alloc,@function
        .size           $__internal_0_$__cuda_sm10x_tcgen05_guardrail_trap_col_being_dealloced_not_returned_by_alloc,($__internal_1_$__cuda_sm10x_tcgen05_guardrail_trap_phase_invalid_during_alloc - $__internal_0_$__cuda_sm10x_tcgen05_guardrail_trap_col_being_dealloced_not_returned_by_alloc)
$__internal_0_$__cuda_sm10x_tcgen05_guardrail_trap_col_being_dealloced_not_returned_by_alloc:
[----:B------:R-:W-:Y:S05]  /*c330*/  BPT.TRAP 0x1 ;  /* 0x000000040000795c */ /* 0x000fea0000300000 */
[----:B------:R-:W-:-:S04]  /*c340*/  HFMA2 R3, -RZ, RZ, 0, 0 ;  /* 0x00000000ff037431 */ /* 0x000fc800000001ff */
[----:B------:R-:W-:Y:S05]  /*c350*/  RET.REL.NODEC R2 `(_ZN7cutlass13device_kernelINS_4gemm6kernel13GemmUniversalIN4cute5tupleIJiiiiEEENS1_10collective13CollectiveMmaINS1_46MainloopSm100TmaUmmaWarpSpecializedBlockScaledILi27ELi2ELi2ENS5_IJNS4_1CILi4EEENSA_ILi2EEENSA_ILi1EEEEEEEENS5_IJNSA_ILi256EEENSA_ILi128EEENSA_ILi64EEEEEENS5_IJNS_12float_e2m1_tENS_13float_ue4m3_tEEEENS5_IJNS5_IJlSD_lEEENS4_6LayoutINS5_IJNS5_IJNS5_IJNSA_ILi32EEESB_EEEiEEENS5_IJNS5_IJNSA_ILi16EEESB_EEEiEEENS5_IJSD_iEEEEEENS5_IJSU_NS5_IJNS5_IJNSA_ILi0EEESD_EEENSA_ILi512EEEEEENS5_IJSX_iEEEEEEEEEEESM_S14_NS4_8TiledMMAINS4_8MMA_AtomIJNS4_23SM100_MMA_MXF4_2x1SM_SSISK_SK_fSL_Li256ELi128ELi16ELNS4_4UMMA5MajorE0ELS19_0ELNS18_7ScaleInE0ELS1A_0EEEEEENSO_INS5_IJSD_SD_SD_EEENS5_IJSX_SX_SX_EEEEENS5_IJNS4_10UnderscoreES1G_S1G_EEEEENS5_IJNS4_28SM100_TMA_2SM_LOAD_MULTICASTES1J_EEENS5_IJNS4_14ComposedLayoutINS4_7SwizzleILi1ELi4ELi3EEENS4_18smem_ptr_flag_bitsILi4EEENSO_INS5_IJNSA_ILi8EEESI_EEENS5_IJSI_SD_EEEEEEENSO_INS5_IJNS5_IJNS5_IJSQ_SD_EEEST_EEESD_NS5_IJSD_SD_EEEEEENS5_IJNS5_IJNS5_IJST_SZ_EEESY_EEESX_NS5_IJSB_SZ_EEEEEEEEEEEvNS4_8identityES1K_S24_vS25_EENS_8epilogue10collective18CollectiveEpilogueINS27_23Sm100TmaWarpSpecializedILi4ELi2ELi32ELb1ELb0EEEJNS5_IJSH_SH_SI_EEENS5_IJNSO_ISH_SD_EENSO_ISP_SD_EEEEENS_10bfloat16_tESN_S2G_SN_NS27_6fusion15FusionCallbacksIS2B_NS2H_17LinearCombinationIS2G_fS2G_fLNS_15FloatRoundStyleE2EEES2C_S2F_JEEENS4_5SM1004TMEM4LOAD26SM100_TMEM_LOAD_32dp32b32xENS4_13SM90_TMA_LOADENS1L_INS1M_ILi2ELi4ELi3EEENS1O_ILi16EEENSO_INS5_IJS1Q_SP_EEENS5_IJSP_SD_EEEEEEENS4_39AutoVectorizingCopyWithAssumedAlignmentILi128EEENS4_14SM90_TMA_STOREES2X_S2Z_S2Z_EEEvvEEEEvNT_6ParamsE) ;  /* 0xffffff3c02287950 */ /* 0x000fea0003c3ffff */
        .weak           $__internal_1_$__cuda_sm10x_tcgen05_guardrail_trap_phase_invalid_during_alloc
        .type           $__internal_1_$__cuda_sm10x_tcgen05_guardrail_trap_phase_invalid_during_alloc,@function
        .size           $__internal_1_$__cuda_sm10x_tcgen05_guardrail_trap_phase_invalid_during_alloc,($__internal_2_$__cuda_sm10x_tcgen05_guardrail_trap_unallocated_columns_being_dealloced - $__internal_1_$__cuda_sm10x_tcgen05_guardrail_trap_phase_invalid_during_alloc)
$__internal_1_$__cuda_sm10x_tcgen05_guardrail_trap_phase_invalid_during_alloc:
[----:B------:R-:W-:Y:S05]  /*c360*/  BPT.TRAP 0x1 ;  /* 0x000000040000795c */ /* 0x000fea0000300000 */
[----:B------:R-:W-:-:S04]  /*c370*/  MOV R5, 0x0 ;  /* 0x0000000000057802 */ /* 0x000fc80000000f00 */
[----:B------:R-:W-:Y:S05]  /*c380*/  RET.REL.NODEC R4 `(_ZN7cutlass13device_kernelINS_4gemm6kernel13GemmUniversalIN4cute5tupleIJiiiiEEENS1_10collective13CollectiveMmaINS1_46MainloopSm100TmaUmmaWarpSpecializedBlockScaledILi27ELi2ELi2ENS5_IJNS4_1CILi4EEENSA_ILi2EEENSA_ILi1EEEEEEEENS5_IJNSA_ILi256EEENSA_ILi128EEENSA_ILi64EEEEEENS5_IJNS_12float_e2m1_tENS_13float_ue4m3_tEEEENS5_IJNS5_IJlSD_lEEENS4_6LayoutINS5_IJNS5_IJNS5_IJNSA_ILi32EEESB_EEEiEEENS5_IJNS5_IJNSA_ILi16EEESB_EEEiEEENS5_IJSD_iEEEEEENS5_IJSU_NS5_IJNS5_IJNSA_ILi0EEESD_EEENSA_ILi512EEEEEENS5_IJSX_iEEEEEEEEEEESM_S14_NS4_8TiledMMAINS4_8MMA_AtomIJNS4_23SM100_MMA_MXF4_2x1SM_SSISK_SK_fSL_Li256ELi128ELi16ELNS4_4UMMA5MajorE0ELS19_0ELNS18_7ScaleInE0ELS1A_0EEEEEENSO_INS5_IJSD_SD_SD_EEENS5_IJSX_SX_SX_EEEEENS5_IJNS4_10UnderscoreES1G_S1G_EEEEENS5_IJNS4_28SM100_TMA_2SM_LOAD_MULTICASTES1J_EEENS5_IJNS4_14ComposedLayoutINS4_7SwizzleILi1ELi4ELi3EEENS4_18smem_ptr_flag_bitsILi4EEENSO_INS5_IJNSA_ILi8EEESI_EEENS5_IJSI_SD_EEEEEEENSO_INS5_IJNS5_IJNS5_IJSQ_SD_EEEST_EEESD_NS5_IJSD_SD_EEEEEENS5_IJNS5_IJNS5_IJST_SZ_EEESY_EEESX_NS5_IJSB_SZ_EEEEEEEEEEEvNS4_8identityES1K_S24_vS25_EENS_8epilogue10collective18CollectiveEpilogueINS27_23Sm100TmaWarpSpecializedILi4ELi2ELi32ELb1ELb0EEEJNS5_IJSH_SH_SI_EEENS5_IJNSO_ISH_SD_EENSO_ISP_SD_EEEEENS_10bfloat16_tESN_S2G_SN_NS27_6fusion15FusionCallbacksIS2B_NS2H_17LinearCombinationIS2G_fS2G_fLNS_15FloatRoundStyleE2EEES2C_S2F_JEEENS4_5SM1004TMEM4LOAD26SM100_TMEM_LOAD_32dp32b32xENS4_13SM90_TMA_LOADENS1L_INS1M_ILi2ELi4ELi3EEENS1O_ILi16EEENSO_INS5_IJS1Q_SP_EEENS5_IJSP_SD_EEEEEEENS4_39AutoVectorizingCopyWithAssumedAlignmentILi128EEENS4_14SM90_TMA_STOREES2X_S2Z_S2Z_EEEvvEEEEvNT_6ParamsE) ;  /* 0xffffff3c041c7950 */ /* 0x000fea0003c3ffff */
        .weak           $__internal_2_$__cuda_sm10x_tcgen05_guardrail_trap_unallocated_columns_being_dealloced
        .type           $__internal_2_$__cuda_sm10x_tcgen05_guardrail_trap_unallocated_columns_being_dealloced,@function
        .size           $__internal_2_$__cuda_sm10x_tcgen05_guardrail_trap_unallocated_columns_being_dealloced,(.L_x_265 - $__internal_2_$__cuda_sm10x_tcgen05_guardrail_trap_unallocated_columns_being_dealloced)
$__internal_2_$__cuda_sm10x_tcgen05_guardrail_trap_unallocated_columns_being_dealloced:
[----:B------:R-:W-:Y:S05]  /*c390*/  BPT.TRAP 0x1 ;  /* 0x000000040000795c */ /* 0x000fea0000300000 */
[----:B------:R-:W-:-:S04]  /*c3a0*/  HFMA2 R3, -RZ, RZ, 0, 0 ;  /* 0x00000000ff037431 */ /* 0x000fc800000001ff */
[----:B------:R-:W-:Y:S05]  /*c3b0*/  RET.REL.NODEC R2 `(_ZN7cutlass13device_kernelINS_4gemm6kernel13GemmUniversalIN4cute5tupleIJiiiiEEENS1_10collective13CollectiveMmaINS1_46MainloopSm100TmaUmmaWarpSpecializedBlockScaledILi27ELi2ELi2ENS5_IJNS4_1CILi4EEENSA_ILi2EEENSA_ILi1EEEEEEEENS5_IJNSA_ILi256EEENSA_ILi128EEENSA_ILi64EEEEEENS5_IJNS_12float_e2m1_tENS_13float_ue4m3_tEEEENS5_IJNS5_IJlSD_lEEENS4_6LayoutINS5_IJNS5_IJNS5_IJNSA_ILi32EEESB_EEEiEEENS5_IJNS5_IJNSA_ILi16EEESB_EEEiEEENS5_IJSD_iEEEEEENS5_IJSU_NS5_IJNS5_IJNSA_ILi0EEESD_EEENSA_ILi512EEEEEENS5_IJSX_iEEEEEEEEEEESM_S14_NS4_8TiledMMAINS4_8MMA_AtomIJNS4_23SM100_MMA_MXF4_2x1SM_SSISK_SK_fSL_Li256ELi128ELi16ELNS4_4UMMA5MajorE0ELS19_0ELNS18_7ScaleInE0ELS1A_0EEEEEENSO_INS5_IJSD_SD_SD_EEENS5_IJSX_SX_SX_EEEEENS5_IJNS4_10UnderscoreES1G_S1G_EEEEENS5_IJNS4_28SM100_TMA_2SM_LOAD_MULTICASTES1J_EEENS5_IJNS4_14ComposedLayoutINS4_7SwizzleILi1ELi4ELi3EEENS4_18smem_ptr_flag_bitsILi4EEENSO_INS5_IJNSA_ILi8EEESI_EEENS5_IJSI_SD_EEEEEEENSO_INS5_IJNS5_IJNS5_IJSQ_SD_EEEST_EEESD_NS5_IJSD_SD_EEEEEENS5_IJNS5_IJNS5_IJST_SZ_EEESY_EEESX_NS5_IJSB_SZ_EEEEEEEEEEEvNS4_8identityES1K_S24_vS25_EENS_8epilogue10collective18CollectiveEpilogueINS27_23Sm100TmaWarpSpecializedILi4ELi2ELi32ELb1ELb0EEEJNS5_IJSH_SH_SI_EEENS5_IJNSO_ISH_SD_EENSO_ISP_SD_EEEEENS_10bfloat16_tESN_S2G_SN_NS27_6fusion15FusionCallbacksIS2B_NS2H_17LinearCombinationIS2G_fS2G_fLNS_15FloatRoundStyleE2EEES2C_S2F_JEEENS4_5SM1004TMEM4LOAD26SM100_TMEM_LOAD_32dp32b32xENS4_13SM90_TMA_LOADENS1L_INS1M_ILi2ELi4ELi3EEENS1O_ILi16EEENSO_INS5_IJS1Q_SP_EEENS5_IJSP_SD_EEEEEEENS4_39AutoVectorizingCopyWithAssumedAlignmentILi128EEENS4_14SM90_TMA_STOREES2X_S2Z_S2Z_EEEvvEEEEvNT_6ParamsE) ;  /* 0xffffff3c02107950 */ /* 0x000fea0003c3ffff */
.L_x_264:
[----:B------:R-:W-:-:S00]  /*c3c0*/  BRA `(.L_x_264) ;  /* 0xfffffffc00fc7947 */ /* 0x000fc0000383ffff */
[----:B------:R-:W-:-:S00]  /*c3d0*/  NOP ;  /* 0x0000000000007918 */ /* 0x000fc00000000000 */
        /* <DEDUP_REMOVED lines=10> */
.L_x_265:


//--------------------- .nv.global.init           --------------------------
	.section	.nv.global.init,"aw",@progbits
.nv.global.init:
	.type		$str$29,@object
	.size		$str$29,($str$30 - $str$29)
$str$29:
        /*0000*/ 	.byte	0x28, 0x61, 0x64, 0x64, 0x72, 0x65, 0x73, 0x73, 0x20, 0x26, 0x20, 0x6d, 0x61, 0x73, 0x6b, 0x29
        /*0010*/ 	.byte	0x20, 0x3d, 0x3d, 0x20, 0x30, 0x00
	.type		$str$30,@object
	.size		$str$30,($str$26 - $str$30)
$str$30:
        /*0016*/ 	.byte	0x2f, 0x74, 0x6d, 0x70, 0x2f, 0x63, 0x75, 0x74, 0x6c, 0x61, 0x73, 0x73, 0x5f, 0x73, 0x77, 0x65
        /*0026*/ 	.byte	0x65, 0x70, 0x5f, 0x73, 0x72, 0x63, 0x2f, 0x69, 0x6e, 0x63, 0x6c, 0x75, 0x64, 0x65, 0x2f, 0x63
        /*0036*/ 	.byte	0x75, 0x74, 0x65, 0x2f, 0x70, 0x6f, 0x69, 0x6e, 0x74, 0x65, 0x72, 0x5f, 0x66, 0x6c, 0x61, 0x67
        /*0046*/ 	.byte	0x67, 0x65, 0x64, 0x2e, 0x68, 0x70, 0x70, 0x00
	.type		$str$26,@object
	.size		$str$26,($str$25 - $str$26)
$str$26:
        /*004e*/ 	.byte	0x2f, 0x74, 0x6d, 0x70, 0x2f, 0x63, 0x75, 0x74, 0x6c, 0x61, 0x73, 0x73, 0x5f, 0x73, 0x77, 0x65
        /*005e*/ 	.byte	0x65, 0x70, 0x5f, 0x73, 0x72, 0x63, 0x2f, 0x69, 0x6e, 0x63, 0x6c, 0x75, 0x64, 0x65, 0x2f, 0x63
        /*006e*/ 	.byte	0x75, 0x74, 0x65, 0x2f, 0x61, 0x74, 0x6f, 0x6d, 0x2f, 0x63, 0x6f, 0x70, 0x79, 0x5f, 0x74, 0x72
        /*007e*/ 	.byte	0x61, 0x69, 0x74, 0x73, 0x5f, 0x73, 0x6d, 0x31, 0x30, 0x30, 0x2e, 0x68, 0x70, 0x70, 0x00
	.type		$str$25,@object
	.size		$str$25,(__unnamed_1 - $str$25)
$str$25:
        /*008d*/ 	.byte	0x28, 0x28, 0x75, 0x69, 0x6e, 0x74, 0x33, 0x32, 0x5f, 0x74, 0x28, 0x74, 0x68, 0x72, 0x65, 0x61
        /*009d*/ 	.byte	0x64, 0x49, 0x64, 0x78, 0x2e, 0x78, 0x29, 0x20, 0x2f, 0x20, 0x33, 0x32, 0x29, 0x20, 0x25, 0x20
        /*00ad*/ 	.byte	0x34, 0x29, 0x20, 0x3d, 0x3d, 0x20, 0x28, 0x28, 0x28, 0x74, 0x6d, 0x65, 0x6d, 0x5f, 0x61, 0x64
        /*00bd*/ 	.byte	0x64, 0x72, 0x20, 0x3e, 0x3e, 0x20, 0x31, 0x36, 0x29, 0x20, 0x2f, 0x20, 0x33, 0x32, 0x29, 0x20
        /*00cd*/ 	.byte	0x25, 0x20, 0x34, 0x29, 0x00
	.type		__unnamed_1,@object
	.size		__unnamed_1,(__unnamed_2 - __unnamed_1)
__unnamed_1:
        /*00d2*/ 	.byte	0x61, 0x75, 0x74, 0x6f, 0x20, 0x63, 0x75, 0x74, 0x65, 0x3a, 0x3a, 0x61, 0x73, 0x5f, 0x70, 0x6f
        /* <DEDUP_REMOVED lines=24> */
        /*0262*/ 	.byte	0x34, 0x30, 0x39, 0x36, 0x3e, 0x3e, 0x3e, 0x3e, 0x5d, 0x00
	.type		__unnamed_2,@object
	.size		__unnamed_2,(.L_2 - __unnamed_2)
__unnamed_2:
        /* <DEDUP_REMOVED lines=42> */
        /*050c*/ 	.byte	0x3e, 0x3e, 0x5d, 0x00
.L_2:


//--------------------- .nv.shared._ZN7cutlass13device_kernelINS_4gemm6kernel13GemmUniversalIN4cute5tupleIJiiiiEEENS1_10collective13CollectiveMmaINS1_46MainloopSm100TmaUmmaWarpSpecializedBlockScaledILi27ELi2ELi2ENS5_IJNS4_1CILi4EEENSA_ILi2EEENSA_ILi1EEEEEEEENS5_IJNSA_ILi256EEENSA_ILi128EEENSA_ILi64EEEEEENS5_IJNS_12float_e2m1_tENS_13float_ue4m3_tEEEENS5_IJNS5_IJlSD_lEEENS4_6LayoutINS5_IJNS5_IJNS5_IJNSA_ILi32EEESB_EEEiEEENS5_IJNS5_IJNSA_ILi16EEESB_EEEiEEENS5_IJSD_iEEEEEENS5_IJSU_NS5_IJNS5_IJNSA_ILi0EEESD_EEENSA_ILi512EEEEEENS5_IJSX_iEEEEEEEEEEESM_S14_NS4_8TiledMMAINS4_8MMA_AtomIJNS4_23SM100_MMA_MXF4_2x1SM_SSISK_SK_fSL_Li256ELi128ELi16ELNS4_4UMMA5MajorE0ELS19_0ELNS18_7ScaleInE0ELS1A_0EEEEEENSO_INS5_IJSD_SD_SD_EEENS5_IJSX_SX_SX_EEEEENS5_IJNS4_10UnderscoreES1G_S1G_EEEEENS5_IJNS4_28SM100_TMA_2SM_LOAD_MULTICASTES1J_EEENS5_IJNS4_14ComposedLayoutINS4_7SwizzleILi1ELi4ELi3EEENS4_18smem_ptr_flag_bitsILi4EEENSO_INS5_IJNSA_ILi8EEESI_EEENS5_IJSI_SD_EEEEEEENSO_INS5_IJNS5_IJNS5_IJSQ_SD_EEEST_EEESD_NS5_IJSD_SD_EEEEEENS5_IJNS5_IJNS5_IJST_SZ_EEESY_EEESX_NS5_IJSB_SZ_EEEEEEEEEEEvNS4_8identityES1K_S24_vS25_EENS_8epilogue10collective18CollectiveEpilogueINS27_23Sm100TmaWarpSpecializedILi4ELi2ELi32ELb1ELb0EEEJNS5_IJSH_SH_SI_EEENS5_IJNSO_ISH_SD_EENSO_ISP_SD_EEEEENS_10bfloat16_tESN_S2G_SN_NS27_6fusion15FusionCallbacksIS2B_NS2H_17LinearCombinationIS2G_fS2G_fLNS_15FloatRoundStyleE2EEES2C_S2F_JEEENS4_5SM1004TMEM4LOAD26SM100_TMEM_LOAD_32dp32b32xENS4_13SM90_TMA_LOADENS1L_INS1M_ILi2ELi4ELi3EEENS1O_ILi16EEENSO_INS5_IJS1Q_SP_EEENS5_IJSP_SD_EEEEEEENS4_39AutoVectorizingCopyWithAssumedAlignmentILi128EEENS4_14SM90_TMA_STOREES2X_S2Z_S2Z_EEEvvEEEEvNT_6ParamsE --------------------------
	.section	.nv.shared._ZN7cutlass13device_kernelINS_4gemm6kernel13GemmUniversalIN4cute5tupleIJiiiiEEENS1_10collective13CollectiveMmaINS1_46MainloopSm100TmaUmmaWarpSpecializedBlockScaledILi27ELi2ELi2ENS5_IJNS4_1CILi4EEENSA_ILi2EEENSA_ILi1EEEEEEEENS5_IJNSA_ILi256EEENSA_ILi128EEENSA_ILi64EEEEEENS5_IJNS_12float_e2m1_tENS_13float_ue4m3_tEEEENS5_IJNS5_IJlSD_lEEENS4_6LayoutINS5_IJNS5_IJNS5_IJNSA_ILi32EEESB_EEEiEEENS5_IJNS5_IJNSA_ILi16EEESB_EEEiEEENS5_IJSD_iEEEEEENS5_IJSU_NS5_IJNS5_IJNSA_ILi0EEESD_EEENSA_ILi512EEEEEENS5_IJSX_iEEEEEEEEEEESM_S14_NS4_8TiledMMAINS4_8MMA_AtomIJNS4_23SM100_MMA_MXF4_2x1SM_SSISK_SK_fSL_Li256ELi128ELi16ELNS4_4UMMA5MajorE0ELS19_0ELNS18_7ScaleInE0ELS1A_0EEEEEENSO_INS5_IJSD_SD_SD_EEENS5_IJSX_SX_SX_EEEEENS5_IJNS4_10UnderscoreES1G_S1G_EEEEENS5_IJNS4_28SM100_TMA_2SM_LOAD_MULTICASTES1J_EEENS5_IJNS4_14ComposedLayoutINS4_7SwizzleILi1ELi4ELi3EEENS4_18smem_ptr_flag_bitsILi4EEENSO_INS5_IJNSA_ILi8EEESI_EEENS5_IJSI_SD_EEEEEEENSO_INS5_IJNS5_IJNS5_IJSQ_SD_EEEST_EEESD_NS5_IJSD_SD_EEEEEENS5_IJNS5_IJNS5_IJST_SZ_EEESY_EEESX_NS5_IJSB_SZ_EEEEEEEEEEEvNS4_8identityES1K_S24_vS25_EENS_8epilogue10collective18CollectiveEpilogueINS27_23Sm100TmaWarpSpecializedILi4ELi2ELi32ELb1ELb0EEEJNS5_IJSH_SH_SI_EEENS5_IJNSO_ISH_SD_EENSO_ISP_SD_EEEEENS_10bfloat16_tESN_S2G_SN_NS27_6fusion15FusionCallbacksIS2B_NS2H_17LinearCombinationIS2G_fS2G_fLNS_15FloatRoundStyleE2EEES2C_S2F_JEEENS4_5SM1004TMEM4LOAD26SM100_TMEM_LOAD_32dp32b32xENS4_13SM90_TMA_LOADENS1L_INS1M_ILi2ELi4ELi3EEENS1O_ILi16EEENSO_INS5_IJS1Q_SP_EEENS5_IJSP_SD_EEEEEEENS4_39AutoVectorizingCopyWithAssumedAlignmentILi128EEENS4_14SM90_TMA_STOREES2X_S2Z_S2Z_EEEvvEEEEvNT_6ParamsE,"aw",@nobits
	.sectionflags	@""
	.align	16
	.zero		1024


//--------------------- .nv.shared.reserved.0     --------------------------
	.section	.nv.shared.reserved.0,"aw",@nobits
	.weak		__nv_reservedSMEM_offset_0_alias
	.size		__nv_reservedSMEM_offset_0_alias, 0, 64
	.other		__nv_reservedSMEM_offset_0_alias,@"STO_CUDA_RESERVED_SHARED STV_DEFAULT"
__nv_reservedSMEM_offset_0_alias:
	.zero		0
.nv.shared.reserved.0:
	.zero		64
	.weak		__nv_reservedSMEM_tcgen05_partition
	.type		__nv_reservedSMEM_tcgen05_partition,@object
	.size		__nv_reservedSMEM_tcgen05_partition,(.L_0 - __nv_reservedSMEM_tcgen05_partition)
__nv_reservedSMEM_tcgen05_partition:
	.zero		32
.L_0:


//--------------------- .nv.global                --------------------------
	.section	.nv.global,"aw",@nobits
.nv.global:
	.type		_ZN40_INTERNAL_fb762eae_4_k_cu_33bbe49b_284154cute1_E,@object
	.size		_ZN40_INTERNAL_fb762eae_4_k_cu_33bbe49b_284154cute1_E,(_ZN40_INTERNAL_fb762eae_4_k_cu_33bbe49b_284154cuda3std3__45__cpo6cbeginE - _ZN40_INTERNAL_fb762eae_4_k_cu_33bbe49b_284154cute1_E)
_ZN40_INTERNAL_fb762eae_4_k_cu_33bbe49b_284154cute1_E:
	.zero		1
	.type		_ZN40_INTERNAL_fb762eae_4_k_cu_33bbe49b_284154cuda3std3__45__cpo6cbeginE,@object
	.size		_ZN40_INTERNAL_fb762eae_4_k_cu_33bbe49b_284154cuda3std3__45__cpo6cbeginE,(_ZN40_INTERNAL_fb762eae_4_k_cu_33bbe49b_284154cuda3std3__48in_placeE - _ZN40_INTERNAL_fb762eae_4_k_cu_33bbe49b_284154cuda3std3__45__cpo6cbeginE)
_ZN40_INTERNAL_fb762eae_4_k_cu_33bbe49b_284154cuda3std3__45__cpo6cbeginE:
	.zero		1
	.type		_ZN40_INTERNAL_fb762eae_4_k_cu_33bbe49b_284154cuda3std3__48in_placeE,@object
	.size		_ZN40_INTERNAL_fb762eae_4_k_cu_33bbe49b_284154cuda3std3__48in_placeE,(_ZN40_INTERNAL_fb762eae_4_k_cu_33bbe49b_284154cuda3std6ranges3__45__cpo9iter_moveE - _ZN40_INTERNAL_fb762eae_4_k_cu_33bbe49b_284154cuda3std3__48in_placeE)
_ZN40_INTERNAL_fb762eae_4_k_cu_33bbe49b_284154cuda3std3__48in_placeE:
	.zero		1
	.type		_ZN40_INTERNAL_fb762eae_4_k_cu_33bbe49b_284154cuda3std6ranges3__45__cpo9iter_moveE,@object
	.size		_ZN40_INTERNAL_fb762eae_4_k_cu_33bbe49b_284154cuda3std6ranges3__45__cpo9iter_moveE,(_ZN40_INTERNAL_fb762eae_4_k_cu_33bbe49b_284154cuda3std3__45__cpo5beginE - _ZN40_INTERNAL_fb762eae_4_k_cu_33bbe49b_284154cuda3std6ranges3__45__cpo9iter_moveE)
_ZN40_INTERNAL_fb762eae_4_k_cu_33bbe49b_284154cuda3std6ranges3__45__cpo9iter_moveE:
	.zero		1
	.type		_ZN40_INTERNAL_fb762eae_4_k_cu_33bbe49b_284154cuda3std3__45__cpo5beginE,@object
	.size		_ZN40_INTERNAL_fb762eae_4_k_cu_33bbe49b_284154cuda3std3__45__cpo5beginE,(_ZN40_INTERNAL_fb762eae_4_k_cu_33bbe49b_284154cuda3std3__442_GLOBAL__N__fb762eae_4_k_cu_33bbe49b_284156ignoreE - _ZN40_INTERNAL_fb762eae_4_k_cu_33bbe49b_284154cuda3std3__45__cpo5beginE)
_ZN40_INTERNAL_fb762eae_4_k_cu_33bbe49b_284154cuda3std3__45__cpo5beginE:
	.zero		1
	.type		_ZN40_INTERNAL_fb762eae_4_k_cu_33bbe49b_284154cuda3std3__442_GLOBAL__N__fb762eae_4_k_cu_33bbe49b_284156ignoreE,@object
	.size		_ZN40_INTERNAL_fb762eae_4_k_cu_33bbe49b_284154cuda3std3__442_GLOBAL__N__fb762eae_4_k_cu_33bbe49b_284156ignoreE,(_ZN40_INTERNAL_fb762eae_4_k_cu_33bbe49b_284154cute7productE - _ZN40_INTERNAL_fb762eae_4_k_cu_33bbe49b_284154cuda3std3__442_GLOBAL__N__fb762eae_4_k_cu_33bbe49b_284156ignoreE)
_ZN40_INTERNAL_fb762eae_4_k_cu_33bbe49b_284154cuda3std3__442_GLOBAL__N__fb762eae_4_k_cu_33bbe49b_284156ignoreE:
	.zero		1
	.type		_ZN40_INTERNAL_fb762eae_4_k_cu_33bbe49b_284154cute7productE,@object
	.size		_ZN40_INTERNAL_fb762eae_4_k_cu_33bbe49b_284154cute7productE,(_ZN40_INTERNAL_fb762eae_4_k_cu_33bbe49b_284154cuda3std3__45__cpo3endE - _ZN40_INTERNAL_fb762eae_4_k_cu_33bbe49b_284154cute7productE)
_ZN40_INTERNAL_fb762eae_4_k_cu_33bbe49b_284154cute7productE:
	.zero		1
	.type		_ZN40_INTERNAL_fb762eae_4_k_cu_33bbe49b_284154cuda3std3__45__cpo3endE,@object
	.size		_ZN40_INTERNAL_fb762eae_4_k_cu_33bbe49b_284154cuda3std3__45__cpo3endE,(_ZN40_INTERNAL_fb762eae_4_k_cu_33bbe49b_284154cuda3std3__419piecewise_constructE - _ZN40_INTERNAL_fb762eae_4_k_cu_33bbe49b_284154cuda3std3__45__cpo3endE)
_ZN40_INTERNAL_fb762eae_4_k_cu_33bbe49b_284154cuda3std3__45__cpo3endE:
	.zero		1
	.type		_ZN40_INTERNAL_fb762eae_4_k_cu_33bbe49b_284154cuda3std3__419piecewise_constructE,@object
	.size		_ZN40_INTERNAL_fb762eae_4_k_cu_33bbe49b_284154cuda3std3__419piecewise_constructE,(_ZN40_INTERNAL_fb762eae_4_k_cu_33bbe49b_284154cuda3std3__45__cpo4cendE - _ZN40_INTERNAL_fb762eae_4_k_cu_33bbe49b_284154cuda3std3__419piecewise_constructE)
_ZN40_INTERNAL_fb762eae_4_k_cu_33bbe49b_284154cuda3std3__419piecewise_constructE:
	.zero		1
	.type		_ZN40_INTERNAL_fb762eae_4_k_cu_33bbe49b_284154cuda3std3__45__cpo4cendE,@object
	.size		_ZN40_INTERNAL_fb762eae_4_k_cu_33bbe49b_284154cuda3std3__45__cpo4cendE,(_ZN40_INTERNAL_fb762eae_4_k_cu_33bbe49b_284154cuda3std6ranges3__45__cpo4swapE - _ZN40_INTERNAL_fb762eae_4_k_cu_33bbe49b_284154cuda3std3__45__cpo4cendE)
_ZN40_INTERNAL_fb762eae_4_k_cu_33bbe49b_284154cuda3std3__45__cpo4cendE:
	.zero		1
	.type		_ZN40_INTERNAL_fb762eae_4_k_cu_33bbe49b_284154cuda3std6ranges3__45__cpo4swapE,@object
	.size		_ZN40_INTERNAL_fb762eae_4_k_cu_33bbe49b_284154cuda3std6ranges3__45__cpo4swapE,(.L_10 - _ZN40_INTERNAL_fb762eae_4_k_cu_33bbe49b_284154cuda3std6ranges3__45__cpo4swapE)
_ZN40_INTERNAL_fb762eae_4_k_cu_33bbe49b_284154cuda3std6ranges3__45__cpo4swapE:
	.zero		1
.L_10:


//--------------------- .nv.constant0._ZN7cutlass13device_kernelINS_4gemm6kernel13GemmUniversalIN4cute5tupleIJiiiiEEENS1_10collective13CollectiveMmaINS1_46MainloopSm100TmaUmmaWarpSpecializedBlockScaledILi27ELi2ELi2ENS5_IJNS4_1CILi4EEENSA_ILi2EEENSA_ILi1EEEEEEEENS5_IJNSA_ILi256EEENSA_ILi128EEENSA_ILi64EEEEEENS5_IJNS_12float_e2m1_tENS_13float_ue4m3_tEEEENS5_IJNS5_IJlSD_lEEENS4_6LayoutINS5_IJNS5_IJNS5_IJNSA_ILi32EEESB_EEEiEEENS5_IJNS5_IJNSA_ILi16EEESB_EEEiEEENS5_IJSD_iEEEEEENS5_IJSU_NS5_IJNS5_IJNSA_ILi0EEESD_EEENSA_ILi512EEEEEENS5_IJSX_iEEEEEEEEEEESM_S14_NS4_8TiledMMAINS4_8MMA_AtomIJNS4_23SM100_MMA_MXF4_2x1SM_SSISK_SK_fSL_Li256ELi128ELi16ELNS4_4UMMA5MajorE0ELS19_0ELNS18_7ScaleInE0ELS1A_0EEEEEENSO_INS5_IJSD_SD_SD_EEENS5_IJSX_SX_SX_EEEEENS5_IJNS4_10UnderscoreES1G_S1G_EEEEENS5_IJNS4_28SM100_TMA_2SM_LOAD_MULTICASTES1J_EEENS5_IJNS4_14ComposedLayoutINS4_7SwizzleILi1ELi4ELi3EEENS4_18smem_ptr_flag_bitsILi4EEENSO_INS5_IJNSA_ILi8EEESI_EEENS5_IJSI_SD_EEEEEEENSO_INS5_IJNS5_IJNS5_IJSQ_SD_EEEST_EEESD_NS5_IJSD_SD_EEEEEENS5_IJNS5_IJNS5_IJST_SZ_EEESY_EEESX_NS5_IJSB_SZ_EEEEEEEEEEEvNS4_8identityES1K_S24_vS25_EENS_8epilogue10collective18CollectiveEpilogueINS27_23Sm100TmaWarpSpecializedILi4ELi2ELi32ELb1ELb0EEEJNS5_IJSH_SH_SI_EEENS5_IJNSO_ISH_SD_EENSO_ISP_SD_EEEEENS_10bfloat16_tESN_S2G_SN_NS27_6fusion15FusionCallbacksIS2B_NS2H_17LinearCombinationIS2G_fS2G_fLNS_15FloatRoundStyleE2EEES2C_S2F_JEEENS4_5SM1004TMEM4LOAD26SM100_TMEM_LOAD_32dp32b32xENS4_13SM90_TMA_LOADENS1L_INS1M_ILi2ELi4ELi3EEENS1O_ILi16EEENSO_INS5_IJS1Q_SP_EEENS5_IJSP_SD_EEEEEEENS4_39AutoVectorizingCopyWithAssumedAlignmentILi128EEENS4_14SM90_TMA_STOREES2X_S2Z_S2Z_EEEvvEEEEvNT_6ParamsE --------------------------
	.section	.nv.constant0._ZN7cutlass13device_kernelINS_4gemm6kernel13GemmUniversalIN4cute5tupleIJiiiiEEENS1_10collective13CollectiveMmaINS1_46MainloopSm100TmaUmmaWarpSpecializedBlockScaledILi27ELi2ELi2ENS5_IJNS4_1CILi4EEENSA_ILi2EEENSA_ILi1EEEEEEEENS5_IJNSA_ILi256EEENSA_ILi128EEENSA_ILi64EEEEEENS5_IJNS_12float_e2m1_tENS_13float_ue4m3_tEEEENS5_IJNS5_IJlSD_lEEENS4_6LayoutINS5_IJNS5_IJNS5_IJNSA_ILi32EEESB_EEEiEEENS5_IJNS5_IJNSA_ILi16EEESB_EEEiEEENS5_IJSD_iEEEEEENS5_IJSU_NS5_IJNS5_IJNSA_ILi0EEESD_EEENSA_ILi512EEEEEENS5_IJSX_iEEEEEEEEEEESM_S14_NS4_8TiledMMAINS4_8MMA_AtomIJNS4_23SM100_MMA_MXF4_2x1SM_SSISK_SK_fSL_Li256ELi128ELi16ELNS4_4UMMA5MajorE0ELS19_0ELNS18_7ScaleInE0ELS1A_0EEEEEENSO_INS5_IJSD_SD_SD_EEENS5_IJSX_SX_SX_EEEEENS5_IJNS4_10UnderscoreES1G_S1G_EEEEENS5_IJNS4_28SM100_TMA_2SM_LOAD_MULTICASTES1J_EEENS5_IJNS4_14ComposedLayoutINS4_7SwizzleILi1ELi4ELi3EEENS4_18smem_ptr_flag_bitsILi4EEENSO_INS5_IJNSA_ILi8EEESI_EEENS5_IJSI_SD_EEEEEEENSO_INS5_IJNS5_IJNS5_IJSQ_SD_EEEST_EEESD_NS5_IJSD_SD_EEEEEENS5_IJNS5_IJNS5_IJST_SZ_EEESY_EEESX_NS5_IJSB_SZ_EEEEEEEEEEEvNS4_8identityES1K_S24_vS25_EENS_8epilogue10collective18CollectiveEpilogueINS27_23Sm100TmaWarpSpecializedILi4ELi2ELi32ELb1ELb0EEEJNS5_IJSH_SH_SI_EEENS5_IJNSO_ISH_SD_EENSO_ISP_SD_EEEEENS_10bfloat16_tESN_S2G_SN_NS27_6fusion15FusionCallbacksIS2B_NS2H_17LinearCombinationIS2G_fS2G_fLNS_15FloatRoundStyleE2EEES2C_S2F_JEEENS4_5SM1004TMEM4LOAD26SM100_TMEM_LOAD_32dp32b32xENS4_13SM90_TMA_LOADENS1L_INS1M_ILi2ELi4ELi3EEENS1O_ILi16EEENSO_INS5_IJS1Q_SP_EEENS5_IJSP_SD_EEEEEEENS4_39AutoVectorizingCopyWithAssumedAlignmentILi128EEENS4_14SM90_TMA_STOREES2X_S2Z_S2Z_EEEvvEEEEvNT_6ParamsE,"a",@progbits
	.sectionflags	@""
	.align	4
.nv.constant0._ZN7cutlass13device_kernelINS_4gemm6kernel13GemmUniversalIN4cute5tupleIJiiiiEEENS1_10collective13CollectiveMmaINS1_46MainloopSm100TmaUmmaWarpSpecializedBlockScaledILi27ELi2ELi2ENS5_IJNS4_1CILi4EEENSA_ILi2EEENSA_ILi1EEEEEEEENS5_IJNSA_ILi256EEENSA_ILi128EEENSA_ILi64EEEEEENS5_IJNS_12float_e2m1_tENS_13float_ue4m3_tEEEENS5_IJNS5_IJlSD_lEEENS4_6LayoutINS5_IJNS5_IJNS5_IJNSA_ILi32EEESB_EEEiEEENS5_IJNS5_IJNSA_ILi16EEESB_EEEiEEENS5_IJSD_iEEEEEENS5_IJSU_NS5_IJNS5_IJNSA_ILi0EEESD_EEENSA_ILi512EEEEEENS5_IJSX_iEEEEEEEEEEESM_S14_NS4_8TiledMMAINS4_8MMA_AtomIJNS4_23SM100_MMA_MXF4_2x1SM_SSISK_SK_fSL_Li256ELi128ELi16ELNS4_4UMMA5MajorE0ELS19_0ELNS18_7ScaleInE0ELS1A_0EEEEEENSO_INS5_IJSD_SD_SD_EEENS5_IJSX_SX_SX_EEEEENS5_IJNS4_10UnderscoreES1G_S1G_EEEEENS5_IJNS4_28SM100_TMA_2SM_LOAD_MULTICASTES1J_EEENS5_IJNS4_14ComposedLayoutINS4_7SwizzleILi1ELi4ELi3EEENS4_18smem_ptr_flag_bitsILi4EEENSO_INS5_IJNSA_ILi8EEESI_EEENS5_IJSI_SD_EEEEEEENSO_INS5_IJNS5_IJNS5_IJSQ_SD_EEEST_EEESD_NS5_IJSD_SD_EEEEEENS5_IJNS5_IJNS5_IJST_SZ_EEESY_EEESX_NS5_IJSB_SZ_EEEEEEEEEEEvNS4_8identityES1K_S24_vS25_EENS_8epilogue10collective18CollectiveEpilogueINS27_23Sm100TmaWarpSpecializedILi4ELi2ELi32ELb1ELb0EEEJNS5_IJSH_SH_SI_EEENS5_IJNSO_ISH_SD_EENSO_ISP_SD_EEEEENS_10bfloat16_tESN_S2G_SN_NS27_6fusion15FusionCallbacksIS2B_NS2H_17LinearCombinationIS2G_fS2G_fLNS_15FloatRoundStyleE2EEES2C_S2F_JEEENS4_5SM1004TMEM4LOAD26SM100_TMEM_LOAD_32dp32b32xENS4_13SM90_TMA_LOADENS1L_INS1M_ILi2ELi4ELi3EEENS1O_ILi16EEENSO_INS5_IJS1Q_SP_EEENS5_IJSP_SD_EEEEEEENS4_39AutoVectorizingCopyWithAssumedAlignmentILi128EEENS4_14SM90_TMA_STOREES2X_S2Z_S2Z_EEEvvEEEEvNT_6ParamsE:
	.zero		3968


//--------------------- SYMBOLS --------------------------

	.type		.nv.reservedSmem.offset0,@object
	.size		.nv.reservedSmem.offset0,0x4
	.type		.nv.reservedSmem.cap,@object
	.size		.nv.reservedSmem.cap,0x4
	.type		__assertfail,@function
